// auto-generated by cutlass_sweep.grouped_gemm — config: {"arch": "sm_100", "cluster_m": 2, "cluster_n": 1, "dtype": "fp16", "schedule": "2sm", "tile_k": 128, "tile_m": 128, "tile_n": 256}
#include "cutlass/cutlass.h"
#include "cutlass/gemm/group_array_problem_shape.hpp"
#include "cutlass/gemm/collective/collective_builder.hpp"
#include "cutlass/gemm/device/gemm_universal_adapter.h"
#include "cutlass/gemm/kernel/gemm_universal.hpp"
#include "cutlass/epilogue/collective/collective_builder.hpp"

using Elem = cutlass::half_t;
using Acc  = float;
using ElemC = cutlass::half_t;
using TileShape    = cute::Shape<cute::_128, cute::_256, cute::_128>;
using ClusterShape = cute::Shape<cute::_2, cute::_1, cute::_1>;
using ProblemShape = cutlass::gemm::GroupProblemShape<cute::Shape<int,int,int>>;

using CollectiveEpilogue = typename cutlass::epilogue::collective::CollectiveBuilder<
    cutlass::arch::Sm100, cutlass::arch::OpClassTensorOp,
    TileShape, ClusterShape,
    cutlass::epilogue::collective::EpilogueTileAuto,
    Acc, Acc,
    ElemC, cutlass::layout::ColumnMajor *, 128 / cutlass::sizeof_bits<ElemC>::value,
    ElemC, cutlass::layout::ColumnMajor *, 128 / cutlass::sizeof_bits<ElemC>::value,
    cutlass::epilogue::PtrArrayTmaWarpSpecialized2Sm
  >::CollectiveOp;

using CollectiveMainloop = typename cutlass::gemm::collective::CollectiveBuilder<
    cutlass::arch::Sm100, cutlass::arch::OpClassTensorOp,
    Elem, cutlass::layout::RowMajor *, 128 / cutlass::sizeof_bits<Elem>::value,
    Elem, cutlass::layout::ColumnMajor *, 128 / cutlass::sizeof_bits<Elem>::value,
    Acc,
    TileShape, ClusterShape,
    cutlass::gemm::collective::StageCountAutoCarveout<
        static_cast<int>(sizeof(typename CollectiveEpilogue::SharedStorage))>,
    cutlass::gemm::KernelPtrArrayTmaWarpSpecialized2SmSm100
  >::CollectiveOp;

using GemmKernel = cutlass::gemm::kernel::GemmUniversal<
    ProblemShape, CollectiveMainloop, CollectiveEpilogue>;
using Gemm = cutlass::gemm::device::GemmUniversalAdapter<GemmKernel>;

auto* _anchor = &cutlass::device_kernel<GemmKernel>;


// ===== COMPILED SASS (sm_100a) =====

	.target	sm_100a

	.elftype	@"ET_EXEC"


//--------------------- .note.nv.tkinfo           --------------------------
	.section	.note.nv.tkinfo,"",@"SHT_NOTE"
	.sectionflags	@"SHF_NOTE_NV_TKINFO"
	.tkinfo
        /*0018*/ 	.word	0x00000002
        /*0030*/ 	.string	""
        /*0030*/ 	.string	"ptxas"
        /*0030*/ 	.string	"Cuda compilation tools, release 13.0, V13.0.88"
        /*0030*/ 	.string	"Build cuda_13.0.r13.0/compiler.36424714_0"
        /*0030*/ 	.string	"-arch sm_100a -m 64 "



//--------------------- .note.nv.cuinfo           --------------------------
	.section	.note.nv.cuinfo,"",@"SHT_NOTE"
	.sectionflags	@"SHF_NOTE_NV_CUINFO"
        /*0018*/ 	.short	0x0002
        /*001a*/ 	.short	0x0064
        /*001c*/ 	.short	0x0082
	.zero		2


//--------------------- .nv.info                  --------------------------
	.section	.nv.info,"",@"SHT_CUDA_INFO"
	.align	4


	//----- nvinfo : EIATTR_REGCOUNT
	.align		4
        /*0000*/ 	.byte	0x04, 0x2f
        /*0002*/ 	.short	(.L_19 - .L_18)
	.align		4
.L_18:
        /*0004*/ 	.word	index@(_ZN7cutlass13device_kernelINS_4gemm6kernel13GemmUniversalINS1_17GroupProblemShapeIN4cute5tupleIJiiiEEEEENS1_10collective13CollectiveMmaINS1_40MainloopSm100ArrayTmaUmmaWarpSpecializedILi3ELi8ELi4ENS6_IJNS5_1CILi2EEENSC_ILi1EEESE_EEEEENS6_IJNSC_ILi128EEENSC_ILi256EEESH_EEENS_6half_tEPNS6_IJlSE_NSC_ILi0EEEEEESK_SN_NS5_8TiledMMAINS5_8MMA_AtomIJNS5_26SM100_MMA_F16BF16_2x1SM_SSISK_SK_fLi128ELi256ELNS5_4UMMA5MajorE0ELSS_0ELNSR_7ScaleInE0ELST_0EEEEEENS5_6LayoutINS6_IJSE_SE_SE_EEENS6_IJSL_SL_SL_EEEEENS6_IJNS5_10UnderscoreES10_S10_EEEEENS5_18SM100_TMA_2SM_LOADENS5_14ComposedLayoutINS5_7SwizzleILi3ELi4ELi3EEENS5_18smem_ptr_flag_bitsILi16EEENSW_INS6_IJNSC_ILi8EEENSC_ILi64EEEEEENS6_IJS1A_SE_EEEEEEEvNS5_8identityES13_S1E_vS1F_EENS_8epilogue10collective18CollectiveEpilogueINS1H_31Sm100PtrArrayTmaWarpSpecializedILi4ELi2ELi32ELb1ELb0EEEJNS6_IJS1A_SI_SH_EEENS6_IJNSW_IS1A_SE_EENSW_INS6_IJNSC_ILi32EEESD_EEENS6_IJSE_SH_EEEEEEEESK_PNS6_IJSE_lSL_EEESK_S1U_NS1H_6fusion15FusionCallbacksIS1L_NS1V_17LinearCombinationISK_fSK_fLNS_15FloatRoundStyleE2EEES1M_S1S_JEEENS5_5SM1004TMEM4LOAD26SM100_TMEM_LOAD_16dp256b4xENS5_13SM90_TMA_LOADENS14_IS16_S18_NSW_INS6_IJS1A_S19_EEENS6_IJSE_S1A_EEEEEEENS5_17SM75_U16x8_LDSM_TENS5_14SM90_TMA_STOREES29_NS5_17SM90_U16x8_STSM_TENS5_39AutoVectorizingCopyWithAssumedAlignmentILi128EEEEEEvvEEEEvNT_6ParamsE)
        /*0008*/ 	.word	0x000000a8


	//----- nvinfo : EIATTR_FRAME_SIZE
	.align		4
.L_19:
        /*000c*/ 	.byte	0x04, 0x11
        /*000e*/ 	.short	(.L_21 - .L_20)
	.align		4
.L_20:
        /*0010*/ 	.word	index@($__internal_3_$__cuda_sm20_div_u64)
        /*0014*/ 	.word	0x00000000


	//----- nvinfo : EIATTR_FRAME_SIZE
	.align		4
.L_21:
        /*0018*/ 	.byte	0x04, 0x11
        /*001a*/ 	.short	(.L_23 - .L_22)
	.align		4
.L_22:
        /*001c*/ 	.word	index@($__internal_2_$__cuda_sm10x_tcgen05_guardrail_trap_unallocated_columns_being_dealloced)
        /*0020*/ 	.word	0x00000000


	//----- nvinfo : EIATTR_FRAME_SIZE
	.align		4
.L_23:
        /*0024*/ 	.byte	0x04, 0x11
        /*0026*/ 	.short	(.L_25 - .L_24)
	.align		4
.L_24:
        /*0028*/ 	.word	index@($__internal_1_$__cuda_sm10x_tcgen05_guardrail_trap_phase_invalid_during_alloc)
        /*002c*/ 	.word	0x00000000


	//----- nvinfo : EIATTR_FRAME_SIZE
	.align		4
.L_25:
        /*0030*/ 	.byte	0x04, 0x11
        /*0032*/ 	.short	(.L_27 - .L_26)
	.align		4
.L_26:
        /*0034*/ 	.word	index@($__internal_0_$__cuda_sm10x_tcgen05_guardrail_trap_col_being_dealloced_not_returned_by_alloc)
        /*0038*/ 	.word	0x00000000


	//----- nvinfo : EIATTR_FRAME_SIZE
	.align		4
.L_27:
        /*003c*/ 	.byte	0x04, 0x11
        /*003e*/ 	.short	(.L_29 - .L_28)
	.align		4
.L_28:
        /*0040*/ 	.word	index@(_ZN7cutlass13device_kernelINS_4gemm6kernel13GemmUniversalINS1_17GroupProblemShapeIN4cute5tupleIJiiiEEEEENS1_10collective13CollectiveMmaINS1_40MainloopSm100ArrayTmaUmmaWarpSpecializedILi3ELi8ELi4ENS6_IJNS5_1CILi2EEENSC_ILi1EEESE_EEEEENS6_IJNSC_ILi128EEENSC_ILi256EEESH_EEENS_6half_tEPNS6_IJlSE_NSC_ILi0EEEEEESK_SN_NS5_8TiledMMAINS5_8MMA_AtomIJNS5_26SM100_MMA_F16BF16_2x1SM_SSISK_SK_fLi128ELi256ELNS5_4UMMA5MajorE0ELSS_0ELNSR_7ScaleInE0ELST_0EEEEEENS5_6LayoutINS6_IJSE_SE_SE_EEENS6_IJSL_SL_SL_EEEEENS6_IJNS5_10UnderscoreES10_S10_EEEEENS5_18SM100_TMA_2SM_LOADENS5_14ComposedLayoutINS5_7SwizzleILi3ELi4ELi3EEENS5_18smem_ptr_flag_bitsILi16EEENSW_INS6_IJNSC_ILi8EEENSC_ILi64EEEEEENS6_IJS1A_SE_EEEEEEEvNS5_8identityES13_S1E_vS1F_EENS_8epilogue10collective18CollectiveEpilogueINS1H_31Sm100PtrArrayTmaWarpSpecializedILi4ELi2ELi32ELb1ELb0EEEJNS6_IJS1A_SI_SH_EEENS6_IJNSW_IS1A_SE_EENSW_INS6_IJNSC_ILi32EEESD_EEENS6_IJSE_SH_EEEEEEEESK_PNS6_IJSE_lSL_EEESK_S1U_NS1H_6fusion15FusionCallbacksIS1L_NS1V_17LinearCombinationISK_fSK_fLNS_15FloatRoundStyleE2EEES1M_S1S_JEEENS5_5SM1004TMEM4LOAD26SM100_TMEM_LOAD_16dp256b4xENS5_13SM90_TMA_LOADENS14_IS16_S18_NSW_INS6_IJS1A_S19_EEENS6_IJSE_S1A_EEEEEEENS5_17SM75_U16x8_LDSM_TENS5_14SM90_TMA_STOREES29_NS5_17SM90_U16x8_STSM_TENS5_39AutoVectorizingCopyWithAssumedAlignmentILi128EEEEEEvvEEEEvNT_6ParamsE)
        /*0044*/ 	.word	0x00000000


	//----- nvinfo : EIATTR_MIN_STACK_SIZE
	.align		4
.L_29:
        /*0048*/ 	.byte	0x04, 0x12
        /*004a*/ 	.short	(.L_31 - .L_30)
	.align		4
.L_30:
        /*004c*/ 	.word	index@(_ZN7cutlass13device_kernelINS_4gemm6kernel13GemmUniversalINS1_17GroupProblemShapeIN4cute5tupleIJiiiEEEEENS1_10collective13CollectiveMmaINS1_40MainloopSm100ArrayTmaUmmaWarpSpecializedILi3ELi8ELi4ENS6_IJNS5_1CILi2EEENSC_ILi1EEESE_EEEEENS6_IJNSC_ILi128EEENSC_ILi256EEESH_EEENS_6half_tEPNS6_IJlSE_NSC_ILi0EEEEEESK_SN_NS5_8TiledMMAINS5_8MMA_AtomIJNS5_26SM100_MMA_F16BF16_2x1SM_SSISK_SK_fLi128ELi256ELNS5_4UMMA5MajorE0ELSS_0ELNSR_7ScaleInE0ELST_0EEEEEENS5_6LayoutINS6_IJSE_SE_SE_EEENS6_IJSL_SL_SL_EEEEENS6_IJNS5_10UnderscoreES10_S10_EEEEENS5_18SM100_TMA_2SM_LOADENS5_14ComposedLayoutINS5_7SwizzleILi3ELi4ELi3EEENS5_18smem_ptr_flag_bitsILi16EEENSW_INS6_IJNSC_ILi8EEENSC_ILi64EEEEEENS6_IJS1A_SE_EEEEEEEvNS5_8identityES13_S1E_vS1F_EENS_8epilogue10collective18CollectiveEpilogueINS1H_31Sm100PtrArrayTmaWarpSpecializedILi4ELi2ELi32ELb1ELb0EEEJNS6_IJS1A_SI_SH_EEENS6_IJNSW_IS1A_SE_EENSW_INS6_IJNSC_ILi32EEESD_EEENS6_IJSE_SH_EEEEEEEESK_PNS6_IJSE_lSL_EEESK_S1U_NS1H_6fusion15FusionCallbacksIS1L_NS1V_17LinearCombinationISK_fSK_fLNS_15FloatRoundStyleE2EEES1M_S1S_JEEENS5_5SM1004TMEM4LOAD26SM100_TMEM_LOAD_16dp256b4xENS5_13SM90_TMA_LOADENS14_IS16_S18_NSW_INS6_IJS1A_S19_EEENS6_IJSE_S1A_EEEEEEENS5_17SM75_U16x8_LDSM_TENS5_14SM90_TMA_STOREES29_NS5_17SM90_U16x8_STSM_TENS5_39AutoVectorizingCopyWithAssumedAlignmentILi128EEEEEEvvEEEEvNT_6ParamsE)
        /*0050*/ 	.word	0x00000000
.L_31:


//--------------------- .nv.compat                --------------------------
	.section	.nv.compat,"",@"SHT_CUDA_COMPAT_INFO"
	.align	4
        /*0000*/ 	.byte	0x02, 0x09, 0x01, 0x00, 0x02, 0x02, 0x02, 0x00, 0x02, 0x05, 0x05, 0x00, 0x03, 0x07, 0x01, 0x01
        /*0010*/ 	.byte	0x02, 0x03, 0x03, 0x00, 0x02, 0x06, 0x01, 0x00, 0x04, 0x0b, 0x08, 0x00, 0x09, 0x00, 0x00, 0x00
        /*0020*/ 	.byte	0x00, 0x00, 0x00, 0x00


//--------------------- .nv.info._ZN7cutlass13device_kernelINS_4gemm6kernel13GemmUniversalINS1_17GroupProblemShapeIN4cute5tupleIJiiiEEEEENS1_10collective13CollectiveMmaINS1_40MainloopSm100ArrayTmaUmmaWarpSpecializedILi3ELi8ELi4ENS6_IJNS5_1CILi2EEENSC_ILi1EEESE_EEEEENS6_IJNSC_ILi128EEENSC_ILi256EEESH_EEENS_6half_tEPNS6_IJlSE_NSC_ILi0EEEEEESK_SN_NS5_8TiledMMAINS5_8MMA_AtomIJNS5_26SM100_MMA_F16BF16_2x1SM_SSISK_SK_fLi128ELi256ELNS5_4UMMA5MajorE0ELSS_0ELNSR_7ScaleInE0ELST_0EEEEEENS5_6LayoutINS6_IJSE_SE_SE_EEENS6_IJSL_SL_SL_EEEEENS6_IJNS5_10UnderscoreES10_S10_EEEEENS5_18SM100_TMA_2SM_LOADENS5_14ComposedLayoutINS5_7SwizzleILi3ELi4ELi3EEENS5_18smem_ptr_flag_bitsILi16EEENSW_INS6_IJNSC_ILi8EEENSC_ILi64EEEEEENS6_IJS1A_SE_EEEEEEEvNS5_8identityES13_S1E_vS1F_EENS_8epilogue10collective18CollectiveEpilogueINS1H_31Sm100PtrArrayTmaWarpSpecializedILi4ELi2ELi32ELb1ELb0EEEJNS6_IJS1A_SI_SH_EEENS6_IJNSW_IS1A_SE_EENSW_INS6_IJNSC_ILi32EEESD_EEENS6_IJSE_SH_EEEEEEEESK_PNS6_IJSE_lSL_EEESK_S1U_NS1H_6fusion15FusionCallbacksIS1L_NS1V_17LinearCombinationISK_fSK_fLNS_15FloatRoundStyleE2EEES1M_S1S_JEEENS5_5SM1004TMEM4LOAD26SM100_TMEM_LOAD_16dp256b4xENS5_13SM90_TMA_LOADENS14_IS16_S18_NSW_INS6_IJS1A_S19_EEENS6_IJSE_S1A_EEEEEEENS5_17SM75_U16x8_LDSM_TENS5_14SM90_TMA_STOREES29_NS5_17SM90_U16x8_STSM_TENS5_39AutoVectorizingCopyWithAssumedAlignmentILi128EEEEEEvvEEEEvNT_6ParamsE --------------------------
	.section	.nv.info._ZN7cutlass13device_kernelINS_4gemm6kernel13GemmUniversalINS1_17GroupProblemShapeIN4cute5tupleIJiiiEEEEENS1_10collective13CollectiveMmaINS1_40MainloopSm100ArrayTmaUmmaWarpSpecializedILi3ELi8ELi4ENS6_IJNS5_1CILi2EEENSC_ILi1EEESE_EEEEENS6_IJNSC_ILi128EEENSC_ILi256EEESH_EEENS_6half_tEPNS6_IJlSE_NSC_ILi0EEEEEESK_SN_NS5_8TiledMMAINS5_8MMA_AtomIJNS5_26SM100_MMA_F16BF16_2x1SM_SSISK_SK_fLi128ELi256ELNS5_4UMMA5MajorE0ELSS_0ELNSR_7ScaleInE0ELST_0EEEEEENS5_6LayoutINS6_IJSE_SE_SE_EEENS6_IJSL_SL_SL_EEEEENS6_IJNS5_10UnderscoreES10_S10_EEEEENS5_18SM100_TMA_2SM_LOADENS5_14ComposedLayoutINS5_7SwizzleILi3ELi4ELi3EEENS5_18smem_ptr_flag_bitsILi16EEENSW_INS6_IJNSC_ILi8EEENSC_ILi64EEEEEENS6_IJS1A_SE_EEEEEEEvNS5_8identityES13_S1E_vS1F_EENS_8epilogue10collective18CollectiveEpilogueINS1H_31Sm100PtrArrayTmaWarpSpecializedILi4ELi2ELi32ELb1ELb0EEEJNS6_IJS1A_SI_SH_EEENS6_IJNSW_IS1A_SE_EENSW_INS6_IJNSC_ILi32EEESD_EEENS6_IJSE_SH_EEEEEEEESK_PNS6_IJSE_lSL_EEESK_S1U_NS1H_6fusion15FusionCallbacksIS1L_NS1V_17LinearCombinationISK_fSK_fLNS_15FloatRoundStyleE2EEES1M_S1S_JEEENS5_5SM1004TMEM4LOAD26SM100_TMEM_LOAD_16dp256b4xENS5_13SM90_TMA_LOADENS14_IS16_S18_NSW_INS6_IJS1A_S19_EEENS6_IJSE_S1A_EEEEEEENS5_17SM75_U16x8_LDSM_TENS5_14SM90_TMA_STOREES29_NS5_17SM90_U16x8_STSM_TENS5_39AutoVectorizingCopyWithAssumedAlignmentILi128EEEEEEvvEEEEvNT_6ParamsE,"",@"SHT_CUDA_INFO"
	.sectionflags	@""
	.align	4


	//----- nvinfo : EIATTR_CUDA_API_VERSION
	.align		4
        /*0000*/ 	.byte	0x04, 0x37
        /*0002*/ 	.short	(.L_33 - .L_32)
.L_32:
        /*0004*/ 	.word	0x00000082


	//----- nvinfo : EIATTR_KPARAM_INFO
	.align		4
.L_33:
        /*0008*/ 	.byte	0x04, 0x17
        /*000a*/ 	.short	(.L_35 - .L_34)
.L_34:
        /*000c*/ 	.word	0x00000000
        /*0010*/ 	.short	0x0000
        /*0012*/ 	.short	0x0000
        /*0014*/ 	.byte	0x00, 0xf0, 0x01, 0x24


	//----- nvinfo : EIATTR_AT_ENTRY_FRAGMENTS
	.align		4
.L_35:
        /*0018*/ 	.byte	0x04, 0x4f
        /*001a*/ 	.short	(.L_37 - .L_36)


	//   ....[0]....
.L_36:
        /*001c*/ 	.word	0x00000007


	//----- nvinfo : EIATTR_RESERVED_SMEM_USED
	.align		4
.L_37:
        /*0020*/ 	.byte	0x01, 0x41
	.zero		2


	//----- nvinfo : EIATTR_SPARSE_MMA_MASK
	.align		4
        /*0024*/ 	.byte	0x03, 0x50
        /*0026*/ 	.short	0x0000


	//----- nvinfo : EIATTR_TCGEN05_2CTA_USED
	.align		4
        /*0028*/ 	.byte	0x01, 0x52
	.zero		2


	//----- nvinfo : EIATTR_MAXREG_COUNT
	.align		4
        /*002c*/ 	.byte	0x03, 0x1b
        /*002e*/ 	.short	0x00a8


	//----- nvinfo : EIATTR_NUM_BARRIERS
	.align		4
        /*0030*/ 	.byte	0x02, 0x4c
        /*0032*/ 	.byte	0x07
	.zero		1


	//----- nvinfo : EIATTR_EXTERNS
	.align		4
        /*0034*/ 	.byte	0x04, 0x0f
        /*0036*/ 	.short	(.L_39 - .L_38)


	//   ....[0]....
	.align		4
.L_38:
        /*0038*/ 	.word	index@(__assertfail)


	//----- nvinfo : EIATTR_MERCURY_ISA_VERSION
	.align		4
.L_39:
        /*003c*/ 	.byte	0x03, 0x5f
        /*003e*/ 	.short	0x0101


	//----- nvinfo : EIATTR_INT_WARP_WIDE_INSTR_OFFSETS
	.align		4
        /*0040*/ 	.byte	0x04, 0x31
        /*0042*/ 	.short	(.L_41 - .L_40)


	//   ....[0]....
.L_40:
        /*0044*/ 	.word	0x000010a0


	//   ....[1]....
        /*0048*/ 	.word	0x00001140


	//   ....[2]....
        /*004c*/ 	.word	0x00011ab0


	//   ....[3]....
        /*0050*/ 	.word	0x00011ad0


	//   ....[4]....
        /*0054*/ 	.word	0x00011b00


	//----- nvinfo : EIATTR_COOP_GROUP_MASK_REGIDS
	.align		4
.L_41:
        /*0058*/ 	.byte	0x04, 0x29
        /*005a*/ 	.short	(.L_43 - .L_42)


	//   ....[0]....
.L_42:
        /*005c*/ 	.word	0xffffffff


	//   ....[1]....
        /*0060*/ 	.word	0xffffffff


	//   ....[2]....
        /*0064*/ 	.word	0xffffffff


	//   ....[3]....
        /*0068*/ 	.word	0xffffffff


	//   ....[4]....
        /*006c*/ 	.word	0xffffffff


	//   ....[5]....
        /*0070*/ 	.word	0xffffffff


	//   ....[6]....
        /*0074*/ 	.word	0xffffffff


	//   ....[7]....
        /*0078*/ 	.word	0xffffffff


	//   ....[8]....
        /*007c*/ 	.word	0xffffffff


	//   ....[9]....
        /*0080*/ 	.word	0xffffffff


	//   ....[10]....
        /*0084*/ 	.word	0xffffffff


	//   ....[11]....
        /*0088*/ 	.word	0xffffffff


	//   ....[12]....
        /*008c*/ 	.word	0xffffffff


	//   ....[13]....
        /*0090*/ 	.word	0xffffffff


	//   ....[14]....
        /*0094*/ 	.word	0xffffffff


	//   ....[15]....
        /*0098*/ 	.word	0xffffffff


	//   ....[16]....
        /*009c*/ 	.word	0xffffffff


	//   ....[17]....
        /*00a0*/ 	.word	0xffffffff


	//   ....[18]....
        /*00a4*/ 	.word	0xffffffff


	//   ....[19]....
        /*00a8*/ 	.word	0xffffffff


	//   ....[20]....
        /*00ac*/ 	.word	0xffffffff


	//   ....[21]....
        /*00b0*/ 	.word	0xffffffff


	//   ....[22]....
        /*00b4*/ 	.word	0xffffffff


	//   ....[23]....
        /*00b8*/ 	.word	0xffffffff


	//   ....[24]....
        /*00bc*/ 	.word	0xffffffff


	//   ....[25]....
        /*00c0*/ 	.word	0xffffffff


	//   ....[26]....
        /*00c4*/ 	.word	0xffffffff


	//   ....[27]....
        /*00c8*/ 	.word	0xffffffff


	//   ....[28]....
        /*00cc*/ 	.word	0xffffffff


	//   ....[29]....
        /*00d0*/ 	.word	0xffffffff


	//   ....[30]....
        /*00d4*/ 	.word	0xffffffff


	//   ....[31]....
        /*00d8*/ 	.word	0xffffffff


	//   ....[32]....
        /*00dc*/ 	.word	0xffffffff


	//   ....[33]....
        /*00e0*/ 	.word	0xffffffff


	//   ....[34]....
        /*00e4*/ 	.word	0xffffffff


	//   ....[35]....
        /*00e8*/ 	.word	0xffffffff


	//   ....[36]....
        /*00ec*/ 	.word	0xffffffff


	//   ....[37]....
        /*00f0*/ 	.word	0xffffffff


	//   ....[38]....
        /*00f4*/ 	.word	0xffffffff


	//   ....[39]....
        /*00f8*/ 	.word	0xffffffff


	//   ....[40]....
        /*00fc*/ 	.word	0xffffffff


	//   ....[41]....
        /*0100*/ 	.word	0xffffffff


	//   ....[42]....
        /*0104*/ 	.word	0xffffffff


	//   ....[43]....
        /*0108*/ 	.word	0xffffffff


	//   ....[44]....
        /*010c*/ 	.word	0xffffffff


	//   ....[45]....
        /*0110*/ 	.word	0xffffffff


	//   ....[46]....
        /*0114*/ 	.word	0xffffffff


	//   ....[47]....
        /*0118*/ 	.word	0xffffffff


	//   ....[48]....
        /*011c*/ 	.word	0xffffffff


	//   ....[49]....
        /*0120*/ 	.word	0xffffffff


	//   ....[50]....
        /*0124*/ 	.word	0xffffffff


	//   ....[51]....
        /*0128*/ 	.word	0xffffffff


	//   ....[52]....
        /*012c*/ 	.word	0xffffffff


	//   ....[53]....
        /*0130*/ 	.word	0xffffffff


	//   ....[54]....
        /*0134*/ 	.word	0xffffffff


	//   ....[55]....
        /*0138*/ 	.word	0xffffffff


	//   ....[56]....
        /*013c*/ 	.word	0xffffffff


	//   ....[57]....
        /*0140*/ 	.word	0xffffffff


	//   ....[58]....
        /*0144*/ 	.word	0xffffffff


	//   ....[59]....
        /*0148*/ 	.word	0xffffffff


	//   ....[60]....
        /*014c*/ 	.word	0xffffffff


	//   ....[61]....
        /*0150*/ 	.word	0xffffffff


	//   ....[62]....
        /*0154*/ 	.word	0xffffffff


	//   ....[63]....
        /*0158*/ 	.word	0xffffffff


	//   ....[64]....
        /*015c*/ 	.word	0xffffffff


	//   ....[65]....
        /*0160*/ 	.word	0xffffffff


	//   ....[66]....
        /*0164*/ 	.word	0xffffffff


	//   ....[67]....
        /*0168*/ 	.word	0xffffffff


	//   ....[68]....
        /*016c*/ 	.word	0xffffffff


	//   ....[69]....
        /*0170*/ 	.word	0xffffffff


	//   ....[70]....
        /*0174*/ 	.word	0xffffffff


	//   ....[71]....
        /*0178*/ 	.word	0xffffffff


	//   ....[72]....
        /*017c*/ 	.word	0xffffffff


	//   ....[73]....
        /*0180*/ 	.word	0xffffffff


	//   ....[74]....
        /*0184*/ 	.word	0xffffffff


	//   ....[75]....
        /*0188*/ 	.word	0xffffffff


	//   ....[76]....
        /*018c*/ 	.word	0xffffffff


	//   ....[77]....
        /*0190*/ 	.word	0xffffffff


	//   ....[78]....
        /*0194*/ 	.word	0xffffffff


	//   ....[79]....
        /*0198*/ 	.word	0xffffffff


	//   ....[80]....
        /*019c*/ 	.word	0xffffffff


	//   ....[81]....
        /*01a0*/ 	.word	0xffffffff


	//   ....[82]....
        /*01a4*/ 	.word	0xffffffff


	//   ....[83]....
        /*01a8*/ 	.word	0xffffffff


	//   ....[84]....
        /*01ac*/ 	.word	0xffffffff


	//   ....[85]....
        /*01b0*/ 	.word	0xffffffff


	//   ....[86]....
        /*01b4*/ 	.word	0xffffffff


	//   ....[87]....
        /*01b8*/ 	.word	0xffffffff


	//   ....[88]....
        /*01bc*/ 	.word	0xffffffff


	//   ....[89]....
        /*01c0*/ 	.word	0xffffffff


	//   ....[90]....
        /*01c4*/ 	.word	0xffffffff


	//   ....[91]....
        /*01c8*/ 	.word	0xffffffff


	//   ....[92]....
        /*01cc*/ 	.word	0xffffffff


	//   ....[93]....
        /*01d0*/ 	.word	0xffffffff


	//   ....[94]....
        /*01d4*/ 	.word	0xffffffff


	//   ....[95]....
        /*01d8*/ 	.word	0xffffffff


	//   ....[96]....
        /*01dc*/ 	.word	0xffffffff


	//   ....[97]....
        /*01e0*/ 	.word	0xffffffff


	//   ....[98]....
        /*01e4*/ 	.word	0xffffffff


	//   ....[99]....
        /*01e8*/ 	.word	0xffffffff


	//   ....[100]....
        /*01ec*/ 	.word	0xffffffff


	//   ....[101]....
        /*01f0*/ 	.word	0xffffffff


	//   ....[102]....
        /*01f4*/ 	.word	0xffffffff


	//   ....[103]....
        /*01f8*/ 	.word	0xffffffff


	//   ....[104]....
        /*01fc*/ 	.word	0xffffffff


	//   ....[105]....
        /*0200*/ 	.word	0xffffffff


	//   ....[106]....
        /*0204*/ 	.word	0xffffffff


	//   ....[107]....
        /*0208*/ 	.word	0xffffffff


	//   ....[108]....
        /*020c*/ 	.word	0xffffffff


	//   ....[109]....
        /*0210*/ 	.word	0xffffffff


	//   ....[110]....
        /*0214*/ 	.word	0xffffffff


	//   ....[111]....
        /*0218*/ 	.word	0xffffffff


	//   ....[112]....
        /*021c*/ 	.word	0xffffffff


	//   ....[113]....
        /*0220*/ 	.word	0xffffffff


	//   ....[114]....
        /*0224*/ 	.word	0xffffffff


	//   ....[115]....
        /*0228*/ 	.word	0xffffffff


	//   ....[116]....
        /*022c*/ 	.word	0xffffffff


	//   ....[117]....
        /*0230*/ 	.word	0xffffffff


	//   ....[118]....
        /*0234*/ 	.word	0xffffffff


	//   ....[119]....
        /*0238*/ 	.word	0xffffffff


	//   ....[120]....
        /*023c*/ 	.word	0xffffffff


	//----- nvinfo : EIATTR_COOP_GROUP_INSTR_OFFSETS
	.align		4
.L_43:
        /*0240*/ 	.byte	0x04, 0x28
        /*0242*/ 	.short	(.L_45 - .L_44)


	//   ....[0]....
.L_44:
        /*0244*/ 	.word	0x000000b0


	//   ....[1]....
        /*0248*/ 	.word	0x00000520


	//   ....[2]....
        /*024c*/ 	.word	0x00000730


	//   ....[3]....
        /*0250*/ 	.word	0x00000740


	//   ....[4]....
        /*0254*/ 	.word	0x00000860


	//   ....[5]....
        /*0258*/ 	.word	0x000009f0


	//   ....[6]....
        /*025c*/ 	.word	0x00000ae0


	//   ....[7]....
        /*0260*/ 	.word	0x00000cf0


	//   ....[8]....
        /*0264*/ 	.word	0x00000f00


	//   ....[9]....
        /*0268*/ 	.word	0x00001200


	//   ....[10]....
        /*026c*/ 	.word	0x000025a0


	//   ....[11]....
        /*0270*/ 	.word	0x000025d0


	//   ....[12]....
        /*0274*/ 	.word	0x00002650


	//   ....[13]....
        /*0278*/ 	.word	0x00002660


	//   ....[14]....
        /*027c*/ 	.word	0x000026b0


	//   ....[15]....
        /*0280*/ 	.word	0x000026c0


	//   ....[16]....
        /*0284*/ 	.word	0x00002700


	//   ....[17]....
        /*0288*/ 	.word	0x00002720


	//   ....[18]....
        /*028c*/ 	.word	0x00002760


	//   ....[19]....
        /*0290*/ 	.word	0x00002780


	//   ....[20]....
        /*0294*/ 	.word	0x00002830


	//   ....[21]....
        /*0298*/ 	.word	0x00002940


	//   ....[22]....
        /*029c*/ 	.word	0x00002970


	//   ....[23]....
        /*02a0*/ 	.word	0x00002f40


	//   ....[24]....
        /*02a4*/ 	.word	0x00002f50


	//   ....[25]....
        /*02a8*/ 	.word	0x00002fa0


	//   ....[26]....
        /*02ac*/ 	.word	0x00002fb0


	//   ....[27]....
        /*02b0*/ 	.word	0x00003000


	//   ....[28]....
        /*02b4*/ 	.word	0x00003010


	//   ....[29]....
        /*02b8*/ 	.word	0x00003060


	//   ....[30]....
        /*02bc*/ 	.word	0x00003070


	//   ....[31]....
        /*02c0*/ 	.word	0x000030d0


	//   ....[32]....
        /*02c4*/ 	.word	0x000030e0


	//   ....[33]....
        /*02c8*/ 	.word	0x00003170


	//   ....[34]....
        /*02cc*/ 	.word	0x000031c0


	//   ....[35]....
        /*02d0*/ 	.word	0x00003240


	//   ....[36]....
        /*02d4*/ 	.word	0x00003260


	//   ....[37]....
        /*02d8*/ 	.word	0x00003270


	//   ....[38]....
        /*02dc*/ 	.word	0x00003280


	//   ....[39]....
        /*02e0*/ 	.word	0x00003290


	//   ....[40]....
        /*02e4*/ 	.word	0x000032a0


	//   ....[41]....
        /*02e8*/ 	.word	0x00003ea0


	//   ....[42]....
        /*02ec*/ 	.word	0x000049c0


	//   ....[43]....
        /*02f0*/ 	.word	0x00005700


	//   ....[44]....
        /*02f4*/ 	.word	0x00005730


	//   ....[45]....
        /*02f8*/ 	.word	0x000057b0


	//   ....[46]....
        /*02fc*/ 	.word	0x000057c0


	//   ....[47]....
        /*0300*/ 	.word	0x00005800


	//   ....[48]....
        /*0304*/ 	.word	0x00005820


	//   ....[49]....
        /*0308*/ 	.word	0x00005870


	//   ....[50]....
        /*030c*/ 	.word	0x00005880


	//   ....[51]....
        /*0310*/ 	.word	0x000058d0


	//   ....[52]....
        /*0314*/ 	.word	0x000058e0


	//   ....[53]....
        /*0318*/ 	.word	0x00005980


	//   ....[54]....
        /*031c*/ 	.word	0x00005a70


	//   ....[55]....
        /*0320*/ 	.word	0x00005aa0


	//   ....[56]....
        /*0324*/ 	.word	0x00006060


	//   ....[57]....
        /*0328*/ 	.word	0x00006090


	//   ....[58]....
        /*032c*/ 	.word	0x000060e0


	//   ....[59]....
        /*0330*/ 	.word	0x000060f0


	//   ....[60]....
        /*0334*/ 	.word	0x00006140


	//   ....[61]....
        /*0338*/ 	.word	0x00006150


	//   ....[62]....
        /*033c*/ 	.word	0x000061a0


	//   ....[63]....
        /*0340*/ 	.word	0x000061b0


	//   ....[64]....
        /*0344*/ 	.word	0x00006200


	//   ....[65]....
        /*0348*/ 	.word	0x00006210


	//   ....[66]....
        /*034c*/ 	.word	0x000062b0


	//   ....[67]....
        /*0350*/ 	.word	0x00006300


	//   ....[68]....
        /*0354*/ 	.word	0x00006380


	//   ....[69]....
        /*0358*/ 	.word	0x000063a0


	//   ....[70]....
        /*035c*/ 	.word	0x000063b0


	//   ....[71]....
        /*0360*/ 	.word	0x000063c0


	//   ....[72]....
        /*0364*/ 	.word	0x000063d0


	//   ....[73]....
        /*0368*/ 	.word	0x000063e0


	//   ....[74]....
        /*036c*/ 	.word	0x000072f0


	//   ....[75]....
        /*0370*/ 	.word	0x00007320


	//   ....[76]....
        /*0374*/ 	.word	0x000073a0


	//   ....[77]....
        /*0378*/ 	.word	0x000073b0


	//   ....[78]....
        /*037c*/ 	.word	0x000073f0


	//   ....[79]....
        /*0380*/ 	.word	0x00007410


	//   ....[80]....
        /*0384*/ 	.word	0x00007450


	//   ....[81]....
        /*0388*/ 	.word	0x00007470


	//   ....[82]....
        /*038c*/ 	.word	0x000074c0


	//   ....[83]....
        /*0390*/ 	.word	0x000074e0


	//   ....[84]....
        /*0394*/ 	.word	0x00007570


	//   ....[85]....
        /*0398*/ 	.word	0x00007660


	//   ....[86]....
        /*039c*/ 	.word	0x00007690


	//   ....[87]....
        /*03a0*/ 	.word	0x00007c50


	//   ....[88]....
        /*03a4*/ 	.word	0x00007c80


	//   ....[89]....
        /*03a8*/ 	.word	0x00007cd0


	//   ....[90]....
        /*03ac*/ 	.word	0x00007ce0


	//   ....[91]....
        /*03b0*/ 	.word	0x00007d30


	//   ....[92]....
        /*03b4*/ 	.word	0x00007d40


	//   ....[93]....
        /*03b8*/ 	.word	0x00007d90


	//   ....[94]....
        /*03bc*/ 	.word	0x00007da0


	//   ....[95]....
        /*03c0*/ 	.word	0x00007df0


	//   ....[96]....
        /*03c4*/ 	.word	0x00007e00


	//   ....[97]....
        /*03c8*/ 	.word	0x00007ea0


	//   ....[98]....
        /*03cc*/ 	.word	0x00007ef0


	//   ....[99]....
        /*03d0*/ 	.word	0x00007f70


	//   ....[100]....
        /*03d4*/ 	.word	0x00007f90


	//   ....[101]....
        /*03d8*/ 	.word	0x00007fa0


	//   ....[102]....
        /*03dc*/ 	.word	0x00007fb0


	//   ....[103]....
        /*03e0*/ 	.word	0x00007fc0


	//   ....[104]....
        /*03e4*/ 	.word	0x00007fd0


	//   ....[105]....
        /*03e8*/ 	.word	0x00008d20


	//   ....[106]....
        /*03ec*/ 	.word	0x00009b60


	//   ....[107]....
        /*03f0*/ 	.word	0x00009f40


	//   ....[108]....
        /*03f4*/ 	.word	0x0000a440


	//   ....[109]....
        /*03f8*/ 	.word	0x0000e840


	//   ....[110]....
        /*03fc*/ 	.word	0x0000ec90


	//   ....[111]....
        /*0400*/ 	.word	0x0000eee0


	//   ....[112]....
        /*0404*/ 	.word	0x0000f080


	//   ....[113]....
        /*0408*/ 	.word	0x0000f890


	//   ....[114]....
        /*040c*/ 	.word	0x0000fd30


	//   ....[115]....
        /*0410*/ 	.word	0x00010100


	//   ....[116]....
        /*0414*/ 	.word	0x000104e0


	//   ....[117]....
        /*0418*/ 	.word	0x000109d0


	//   ....[118]....
        /*041c*/ 	.word	0x00010a00


	//   ....[119]....
        /*0420*/ 	.word	0x000119b0


	//   ....[120]....
        /*0424*/ 	.word	0x00011bc0


	//----- nvinfo : EIATTR_REG_RECONFIG
	.align		4
.L_45:
        /*0428*/ 	.byte	0x01, 0x54
	.zero		2


	//----- nvinfo : EIATTR_VRC_CTA_INIT_COUNT
	.align		4
        /*042c*/ 	.byte	0x02, 0x4a
        /*042e*/ 	.byte	0x80
	.zero		1


	//----- nvinfo : EIATTR_SYSCALL_OFFSETS
	.align		4
        /*0430*/ 	.byte	0x04, 0x46
        /*0432*/ 	.short	(.L_47 - .L_46)


	//   ....[0]....
.L_46:
        /*0434*/ 	.word	0x0000a800


	//   ....[1]....
        /*0438*/ 	.word	0x0000a8f0


	//   ....[2]....
        /*043c*/ 	.word	0x0000b040


	//   ....[3]....
        /*0440*/ 	.word	0x0000b1b0


	//   ....[4]....
        /*0444*/ 	.word	0x0000beb0


	//   ....[5]....
        /*0448*/ 	.word	0x0000c020


	//   ....[6]....
        /*044c*/ 	.word	0x0000ccb0


	//   ....[7]....
        /*0450*/ 	.word	0x0000ce20


	//   ....[8]....
        /*0454*/ 	.word	0x0000daf0


	//   ....[9]....
        /*0458*/ 	.word	0x0000dc60


	//----- nvinfo : EIATTR_MBARRIER_INSTR_OFFSETS
	.align		4
.L_47:
        /*045c*/ 	.byte	0x04, 0x39
        /*045e*/ 	.short	(.L_49 - .L_48)


	//   ....[0]....
.L_48:
        /*0460*/ 	.word	0x000007f0
        /*0464*/ 	.word	0x000000ff
        /*0468*/ 	.word	0x00000000
        /*046c*/ 	.short	0x0100
        /*046e*/ 	.byte	0x05
	.zero		1


	//   ....[1]....
        /*0470*/ 	.word	0x00000800
        /*0474*/ 	.word	0x000000ff
        /*0478*/ 	.word	0x00000018
        /*047c*/ 	.short	0x0100
        /*047e*/ 	.byte	0x05
	.zero		1


	//   ....[2]....
        /*0480*/ 	.word	0x00000810
        /*0484*/ 	.word	0x000000ff
        /*0488*/ 	.word	0x00000008
        /*048c*/ 	.short	0x0100
        /*048e*/ 	.byte	0x05
	.zero		1


	//   ....[3]....
        /*0490*/ 	.word	0x00000820
        /*0494*/ 	.word	0x000000ff
        /*0498*/ 	.word	0x00000020
        /*049c*/ 	.short	0x0100
        /*049e*/ 	.byte	0x05
	.zero		1


	//   ....[4]....
        /*04a0*/ 	.word	0x00000830
        /*04a4*/ 	.word	0x000000ff
        /*04a8*/ 	.word	0x00000010
        /*04ac*/ 	.short	0x0100
        /*04ae*/ 	.byte	0x05
	.zero		1


	//   ....[5]....
        /*04b0*/ 	.word	0x00000840
        /*04b4*/ 	.word	0x000000ff
        /*04b8*/ 	.word	0x00000028
        /*04bc*/ 	.short	0x0100
        /*04be*/ 	.byte	0x05
	.zero		1


	//   ....[6]....
        /*04c0*/ 	.word	0x00000960
        /*04c4*/ 	.word	0x000000ff
        /*04c8*/ 	.word	0x00000030
        /*04cc*/ 	.short	0x0100
        /*04ce*/ 	.byte	0x06
	.zero		1


	//   ....[7]....
        /*04d0*/ 	.word	0x00000970
        /*04d4*/ 	.word	0x000000ff
        /*04d8*/ 	.word	0x00000050
        /*04dc*/ 	.short	0x0100
        /*04de*/ 	.byte	0x06
	.zero		1


	//   ....[8]....
        /*04e0*/ 	.word	0x00000980
        /*04e4*/ 	.word	0x000000ff
        /*04e8*/ 	.word	0x00000038
        /*04ec*/ 	.short	0x0100
        /*04ee*/ 	.byte	0x06
	.zero		1


	//   ....[9]....
        /*04f0*/ 	.word	0x00000990
        /*04f4*/ 	.word	0x000000ff
        /*04f8*/ 	.word	0x00000058
        /*04fc*/ 	.short	0x0100
        /*04fe*/ 	.byte	0x06
	.zero		1


	//   ....[10]....
        /*0500*/ 	.word	0x000009a0
        /*0504*/ 	.word	0x000000ff
        /*0508*/ 	.word	0x00000040
        /*050c*/ 	.short	0x0100
        /*050e*/ 	.byte	0x06
	.zero		1


	//   ....[11]....
        /*0510*/ 	.word	0x000009b0
        /*0514*/ 	.word	0x000000ff
        /*0518*/ 	.word	0x00000060
        /*051c*/ 	.short	0x0100
        /*051e*/ 	.byte	0x06
	.zero		1


	//   ....[12]....
        /*0520*/ 	.word	0x000009c0
        /*0524*/ 	.word	0x000000ff
        /*0528*/ 	.word	0x00000048
        /*052c*/ 	.short	0x0100
        /*052e*/ 	.byte	0x06
	.zero		1


	//   ....[13]....
        /*0530*/ 	.word	0x000009d0
        /*0534*/ 	.word	0x000000ff
        /*0538*/ 	.word	0x00000068
        /*053c*/ 	.short	0x0100
        /*053e*/ 	.byte	0x06
	.zero		1


	//   ....[14]....
        /*0540*/ 	.word	0x00000ab0
        /*0544*/ 	.word	0x000000ff
        /*0548*/ 	.word	0x00000070
        /*054c*/ 	.short	0x0100
        /*054e*/ 	.byte	0x05
	.zero		1


	//   ....[15]....
        /*0550*/ 	.word	0x00000ac0
        /*0554*/ 	.word	0x000000ff
        /*0558*/ 	.word	0x00000078
        /*055c*/ 	.short	0x0100
        /*055e*/ 	.byte	0x05
	.zero		1


	//   ....[16]....
        /*0560*/ 	.word	0x00000be0
        /*0564*/ 	.word	0x000000ff
        /*0568*/ 	.word	0x00000080
        /*056c*/ 	.short	0x0100
        /*056e*/ 	.byte	0x06
	.zero		1


	//   ....[17]....
        /*0570*/ 	.word	0x00000bf0
        /*0574*/ 	.word	0x000000ff
        /*0578*/ 	.word	0x000000c0
        /*057c*/ 	.short	0x0100
        /*057e*/ 	.byte	0x06
	.zero		1


	//   ....[18]....
        /*0580*/ 	.word	0x00000c00
        /*0584*/ 	.word	0x000000ff
        /*0588*/ 	.word	0x00000088
        /*058c*/ 	.short	0x0100
        /*058e*/ 	.byte	0x06
	.zero		1


	//   ....[19]....
        /*0590*/ 	.word	0x00000c10
        /*0594*/ 	.word	0x000000ff
        /*0598*/ 	.word	0x000000c8
        /*059c*/ 	.short	0x0100
        /*059e*/ 	.byte	0x06
	.zero		1


	//   ....[20]....
        /*05a0*/ 	.word	0x00000c20
        /*05a4*/ 	.word	0x000000ff
        /*05a8*/ 	.word	0x00000090
        /*05ac*/ 	.short	0x0100
        /*05ae*/ 	.byte	0x06
	.zero		1


	//   ....[21]....
        /*05b0*/ 	.word	0x00000c30
        /*05b4*/ 	.word	0x000000ff
        /*05b8*/ 	.word	0x000000d0
        /*05bc*/ 	.short	0x0100
        /*05be*/ 	.byte	0x06
	.zero		1


	//   ....[22]....
        /*05c0*/ 	.word	0x00000c40
        /*05c4*/ 	.word	0x000000ff
        /*05c8*/ 	.word	0x00000098
        /*05cc*/ 	.short	0x0100
        /*05ce*/ 	.byte	0x06
	.zero		1


	//   ....[23]....
        /*05d0*/ 	.word	0x00000c50
        /*05d4*/ 	.word	0x000000ff
        /*05d8*/ 	.word	0x000000d8
        /*05dc*/ 	.short	0x0100
        /*05de*/ 	.byte	0x06
	.zero		1


	//   ....[24]....
        /*05e0*/ 	.word	0x00000c60
        /*05e4*/ 	.word	0x000000ff
        /*05e8*/ 	.word	0x000000a0
        /*05ec*/ 	.short	0x0100
        /*05ee*/ 	.byte	0x06
	.zero		1


	//   ....[25]....
        /*05f0*/ 	.word	0x00000c70
        /*05f4*/ 	.word	0x000000ff
        /*05f8*/ 	.word	0x000000e0
        /*05fc*/ 	.short	0x0100
        /*05fe*/ 	.byte	0x06
	.zero		1


	//   ....[26]....
        /*0600*/ 	.word	0x00000c80
        /*0604*/ 	.word	0x000000ff
        /*0608*/ 	.word	0x000000a8
        /*060c*/ 	.short	0x0100
        /*060e*/ 	.byte	0x06
	.zero		1


	//   ....[27]....
        /*0610*/ 	.word	0x00000c90
        /*0614*/ 	.word	0x000000ff
        /*0618*/ 	.word	0x000000e8
        /*061c*/ 	.short	0x0100
        /*061e*/ 	.byte	0x06
	.zero		1


	//   ....[28]....
        /*0620*/ 	.word	0x00000ca0
        /*0624*/ 	.word	0x000000ff
        /*0628*/ 	.word	0x000000b0
        /*062c*/ 	.short	0x0100
        /*062e*/ 	.byte	0x06
	.zero		1


	//   ....[29]....
        /*0630*/ 	.word	0x00000cb0
        /*0634*/ 	.word	0x000000ff
        /*0638*/ 	.word	0x000000f0
        /*063c*/ 	.short	0x0100
        /*063e*/ 	.byte	0x06
	.zero		1


	//   ....[30]....
        /*0640*/ 	.word	0x00000cc0
        /*0644*/ 	.word	0x000000ff
        /*0648*/ 	.word	0x000000b8
        /*064c*/ 	.short	0x0100
        /*064e*/ 	.byte	0x06
	.zero		1


	//   ....[31]....
        /*0650*/ 	.word	0x00000cd0
        /*0654*/ 	.word	0x000000ff
        /*0658*/ 	.word	0x000000f8
        /*065c*/ 	.short	0x0100
        /*065e*/ 	.byte	0x06
	.zero		1


	//   ....[32]....
        /*0660*/ 	.word	0x00000df0
        /*0664*/ 	.word	0x000000ff
        /*0668*/ 	.word	0x00000160
        /*066c*/ 	.short	0x0100
        /*066e*/ 	.byte	0x06
	.zero		1


	//   ....[33]....
        /*0670*/ 	.word	0x00000e00
        /*0674*/ 	.word	0x000000ff
        /*0678*/ 	.word	0x000001a0
        /*067c*/ 	.short	0x0100
        /*067e*/ 	.byte	0x06
	.zero		1


	//   ....[34]....
        /*0680*/ 	.word	0x00000e10
        /*0684*/ 	.word	0x000000ff
        /*0688*/ 	.word	0x00000168
        /*068c*/ 	.short	0x0100
        /*068e*/ 	.byte	0x06
	.zero		1


	//   ....[35]....
        /*0690*/ 	.word	0x00000e20
        /*0694*/ 	.word	0x000000ff
        /*0698*/ 	.word	0x000001a8
        /*069c*/ 	.short	0x0100
        /*069e*/ 	.byte	0x06
	.zero		1


	//   ....[36]....
        /*06a0*/ 	.word	0x00000e30
        /*06a4*/ 	.word	0x000000ff
        /*06a8*/ 	.word	0x00000170
        /*06ac*/ 	.short	0x0100
        /*06ae*/ 	.byte	0x06
	.zero		1


	//   ....[37]....
        /*06b0*/ 	.word	0x00000e40
        /*06b4*/ 	.word	0x000000ff
        /*06b8*/ 	.word	0x000001b0
        /*06bc*/ 	.short	0x0100
        /*06be*/ 	.byte	0x06
	.zero		1


	//   ....[38]....
        /*06c0*/ 	.word	0x00000e50
        /*06c4*/ 	.word	0x000000ff
        /*06c8*/ 	.word	0x00000178
        /*06cc*/ 	.short	0x0100
        /*06ce*/ 	.byte	0x06
	.zero		1


	//   ....[39]....
        /*06d0*/ 	.word	0x00000e60
        /*06d4*/ 	.word	0x000000ff
        /*06d8*/ 	.word	0x000001b8
        /*06dc*/ 	.short	0x0100
        /*06de*/ 	.byte	0x06
	.zero		1


	//   ....[40]....
        /*06e0*/ 	.word	0x00000e70
        /*06e4*/ 	.word	0x000000ff
        /*06e8*/ 	.word	0x00000180
        /*06ec*/ 	.short	0x0100
        /*06ee*/ 	.byte	0x06
	.zero		1


	//   ....[41]....
        /*06f0*/ 	.word	0x00000e80
        /*06f4*/ 	.word	0x000000ff
        /*06f8*/ 	.word	0x000001c0
        /*06fc*/ 	.short	0x0100
        /*06fe*/ 	.byte	0x06
	.zero		1


	//   ....[42]....
        /*0700*/ 	.word	0x00000e90
        /*0704*/ 	.word	0x000000ff
        /*0708*/ 	.word	0x00000188
        /*070c*/ 	.short	0x0100
        /*070e*/ 	.byte	0x06
	.zero		1


	//   ....[43]....
        /*0710*/ 	.word	0x00000ea0
        /*0714*/ 	.word	0x000000ff
        /*0718*/ 	.word	0x000001c8
        /*071c*/ 	.short	0x0100
        /*071e*/ 	.byte	0x06
	.zero		1


	//   ....[44]....
        /*0720*/ 	.word	0x00000eb0
        /*0724*/ 	.word	0x000000ff
        /*0728*/ 	.word	0x00000190
        /*072c*/ 	.short	0x0100
        /*072e*/ 	.byte	0x06
	.zero		1


	//   ....[45]....
        /*0730*/ 	.word	0x00000ec0
        /*0734*/ 	.word	0x000000ff
        /*0738*/ 	.word	0x000001d0
        /*073c*/ 	.short	0x0100
        /*073e*/ 	.byte	0x06
	.zero		1


	//   ....[46]....
        /*0740*/ 	.word	0x00000ed0
        /*0744*/ 	.word	0x000000ff
        /*0748*/ 	.word	0x00000198
        /*074c*/ 	.short	0x0100
        /*074e*/ 	.byte	0x06
	.zero		1


	//   ....[47]....
        /*0750*/ 	.word	0x00000ee0
        /*0754*/ 	.word	0x000000ff
        /*0758*/ 	.word	0x000001d8
        /*075c*/ 	.short	0x0100
        /*075e*/ 	.byte	0x06
	.zero		1


	//   ....[48]....
        /*0760*/ 	.word	0x00001010
        /*0764*/ 	.word	0x000000ff
        /*0768*/ 	.word	0x00000100
        /*076c*/ 	.short	0x0100
        /*076e*/ 	.byte	0x06
	.zero		1


	//   ....[49]....
        /*0770*/ 	.word	0x00001020
        /*0774*/ 	.word	0x000000ff
        /*0778*/ 	.word	0x00000120
        /*077c*/ 	.short	0x0100
        /*077e*/ 	.byte	0x06
	.zero		1


	//   ....[50]....
        /*0780*/ 	.word	0x00001030
        /*0784*/ 	.word	0x000000ff
        /*0788*/ 	.word	0x00000108
        /*078c*/ 	.short	0x0100
        /*078e*/ 	.byte	0x06
	.zero		1


	//   ....[51]....
        /*0790*/ 	.word	0x00001040
        /*0794*/ 	.word	0x000000ff
        /*0798*/ 	.word	0x00000128
        /*079c*/ 	.short	0x0100
        /*079e*/ 	.byte	0x06
	.zero		1


	//   ....[52]....
        /*07a0*/ 	.word	0x00001050
        /*07a4*/ 	.word	0x000000ff
        /*07a8*/ 	.word	0x00000110
        /*07ac*/ 	.short	0x0100
        /*07ae*/ 	.byte	0x06
	.zero		1


	//   ....[53]....
        /*07b0*/ 	.word	0x00001060
        /*07b4*/ 	.word	0x000000ff
        /*07b8*/ 	.word	0x00000130
        /*07bc*/ 	.short	0x0100
        /*07be*/ 	.byte	0x06
	.zero		1


	//   ....[54]....
        /*07c0*/ 	.word	0x00001070
        /*07c4*/ 	.word	0x000000ff
        /*07c8*/ 	.word	0x00000118
        /*07cc*/ 	.short	0x0100
        /*07ce*/ 	.byte	0x06
	.zero		1


	//   ....[55]....
        /*07d0*/ 	.word	0x00001080
        /*07d4*/ 	.word	0x000000ff
        /*07d8*/ 	.word	0x00000138
        /*07dc*/ 	.short	0x0100
        /*07de*/ 	.byte	0x06
	.zero		1


	//   ....[56]....
        /*07e0*/ 	.word	0x00001180
        /*07e4*/ 	.word	0x000000ff
        /*07e8*/ 	.word	0x00000150
        /*07ec*/ 	.short	0x0100
        /*07ee*/ 	.byte	0x05
	.zero		1


	//   ....[57]....
        /*07f0*/ 	.word	0x000041e0
        /*07f4*/ 	.word	0x000000ff
        /*07f8*/ 	.word	0x00000018
        /*07fc*/ 	.short	0x010a
        /*07fe*/ 	.byte	0x05
	.zero		1


	//   ....[58]....
        /*0800*/ 	.word	0x00004360
        /*0804*/ 	.word	0x000000ff
        /*0808*/ 	.word	0x00000018
        /*080c*/ 	.short	0x010a
        /*080e*/ 	.byte	0x11
	.zero		1


	//   ....[59]....
        /*0810*/ 	.word	0x000044f0
        /*0814*/ 	.word	0x000000ff
        /*0818*/ 	.word	0x00000018
        /*081c*/ 	.short	0x010a
        /*081e*/ 	.byte	0x04
	.zero		1


	//   ....[60]....
        /*0820*/ 	.word	0x00004640
        /*0824*/ 	.word	0x000000ff
        /*0828*/ 	.word	0x00000078
        /*082c*/ 	.short	0x0101
        /*082e*/ 	.byte	0x14
	.zero		1


	//   ....[61]....
        /*0830*/ 	.word	0x00004660
        /*0834*/ 	.word	0x000000ff
        /*0838*/ 	.word	0x00000018
        /*083c*/ 	.short	0x010a
        /*083e*/ 	.byte	0x04
	.zero		1


	//   ....[62]....
        /*0840*/ 	.word	0x000046e0
        /*0844*/ 	.word	0x000000ff
        /*0848*/ 	.word	0x00000018
        /*084c*/ 	.short	0x010a
        /*084e*/ 	.byte	0x09
	.zero		1


	//   ....[63]....
        /*0850*/ 	.word	0x00004870
        /*0854*/ 	.word	0x000000ff
        /*0858*/ 	.word	0x00000018
        /*085c*/ 	.short	0x010a
        /*085e*/ 	.byte	0x04
	.zero		1


	//   ....[64]....
        /*0860*/ 	.word	0x00004a10
        /*0864*/ 	.word	0x000000ff
        /*0868*/ 	.word	0x00000160
        /*086c*/ 	.short	0x010a
        /*086e*/ 	.byte	0x04
	.zero		1


	//   ....[65]....
        /*0870*/ 	.word	0x00004ba0
        /*0874*/ 	.word	0x000000ff
        /*0878*/ 	.word	0x00000000
        /*087c*/ 	.short	0x0101
        /*087e*/ 	.byte	0x04
	.zero		1


	//   ....[66]....
        /*0880*/ 	.word	0x00004c10
        /*0884*/ 	.word	0x000000ff
        /*0888*/ 	.word	0x00000000
        /*088c*/ 	.short	0x010a
        /*088e*/ 	.byte	0x04
	.zero		1


	//   ....[67]....
        /*0890*/ 	.word	0x00004ca0
        /*0894*/ 	.word	0x000000ff
        /*0898*/ 	.word	0x00000000
        /*089c*/ 	.short	0x010a
        /*089e*/ 	.byte	0x04
	.zero		1


	//   ....[68]....
        /*08a0*/ 	.word	0x00004d40
        /*08a4*/ 	.word	0x00000000
        /*08a8*/ 	.word	0x00000000
        /*08ac*/ 	.short	0x010a
        /*08ae*/ 	.byte	0xff
	.zero		1


	//   ....[69]....
        /*08b0*/ 	.word	0x000068d0
        /*08b4*/ 	.word	0x000000ff
        /*08b8*/ 	.word	0x000000c0
        /*08bc*/ 	.short	0x010a
        /*08be*/ 	.byte	0x04
	.zero		1


	//   ....[70]....
        /*08c0*/ 	.word	0x00006a70
        /*08c4*/ 	.word	0x000000ff
        /*08c8*/ 	.word	0x00000080
        /*08cc*/ 	.short	0x0101
        /*08ce*/ 	.byte	0x04
	.zero		1


	//   ....[71]....
        /*08d0*/ 	.word	0x000084f0
        /*08d4*/ 	.word	0x000000ff
        /*08d8*/ 	.word	0x000000c0
        /*08dc*/ 	.short	0x010a
        /*08de*/ 	.byte	0x04
	.zero		1


	//   ....[72]....
        /*08e0*/ 	.word	0x00008670
        /*08e4*/ 	.word	0x000000ff
        /*08e8*/ 	.word	0x00000080
        /*08ec*/ 	.short	0x0101
        /*08ee*/ 	.byte	0x04
	.zero		1


	//   ....[73]....
        /*08f0*/ 	.word	0x00008d90
        /*08f4*/ 	.word	0x0000000f
        /*08f8*/ 	.word	0x00000078
        /*08fc*/ 	.short	0x010a
        /*08fe*/ 	.byte	0xff
	.zero		1


	//   ....[74]....
        /*0900*/ 	.word	0x00009000
        /*0904*/ 	.word	0x000000ff
        /*0908*/ 	.word	0x00000050
        /*090c*/ 	.short	0x010a
        /*090e*/ 	.byte	0x18
	.zero		1


	//   ....[75]....
        /*0910*/ 	.word	0x00009120
        /*0914*/ 	.word	0x000000ff
        /*0918*/ 	.word	0x00000030
        /*091c*/ 	.short	0x010b
        /*091e*/ 	.byte	0x18
	.zero		1


	//   ....[76]....
        /*0920*/ 	.word	0x00009190
        /*0924*/ 	.word	0x000000ff
        /*0928*/ 	.word	0x00000000
        /*092c*/ 	.short	0x0101
        /*092e*/ 	.byte	0x04
	.zero		1


	//   ....[77]....
        /*0930*/ 	.word	0x000091c0
        /*0934*/ 	.word	0x000000ff
        /*0938*/ 	.word	0x00000058
        /*093c*/ 	.short	0x010a
        /*093e*/ 	.byte	0x18
	.zero		1


	//   ....[78]....
        /*0940*/ 	.word	0x000092f0
        /*0944*/ 	.word	0x000000ff
        /*0948*/ 	.word	0x00000038
        /*094c*/ 	.short	0x010b
        /*094e*/ 	.byte	0x18
	.zero		1


	//   ....[79]....
        /*0950*/ 	.word	0x00009350
        /*0954*/ 	.word	0x000000ff
        /*0958*/ 	.word	0x00000000
        /*095c*/ 	.short	0x0101
        /*095e*/ 	.byte	0x04
	.zero		1


	//   ....[80]....
        /*0960*/ 	.word	0x00009380
        /*0964*/ 	.word	0x000000ff
        /*0968*/ 	.word	0x00000060
        /*096c*/ 	.short	0x010a
        /*096e*/ 	.byte	0x18
	.zero		1


	//   ....[81]....
        /*0970*/ 	.word	0x000094b0
        /*0974*/ 	.word	0x000000ff
        /*0978*/ 	.word	0x00000040
        /*097c*/ 	.short	0x010b
        /*097e*/ 	.byte	0x18
	.zero		1


	//   ....[82]....
        /*0980*/ 	.word	0x00009510
        /*0984*/ 	.word	0x000000ff
        /*0988*/ 	.word	0x00000000
        /*098c*/ 	.short	0x0101
        /*098e*/ 	.byte	0x04
	.zero		1


	//   ....[83]....
        /*0990*/ 	.word	0x00009540
        /*0994*/ 	.word	0x000000ff
        /*0998*/ 	.word	0x00000068
        /*099c*/ 	.short	0x010a
        /*099e*/ 	.byte	0x18
	.zero		1


	//   ....[84]....
        /*09a0*/ 	.word	0x00009670
        /*09a4*/ 	.word	0x000000ff
        /*09a8*/ 	.word	0x00000048
        /*09ac*/ 	.short	0x010b
        /*09ae*/ 	.byte	0x18
	.zero		1


	//   ....[85]....
        /*09b0*/ 	.word	0x000096f0
        /*09b4*/ 	.word	0x000000ff
        /*09b8*/ 	.word	0x00000000
        /*09bc*/ 	.short	0x0101
        /*09be*/ 	.byte	0x04
	.zero		1


	//   ....[86]....
        /*09c0*/ 	.word	0x00009740
        /*09c4*/ 	.word	0x000000ff
        /*09c8*/ 	.word	0x00000160
        /*09cc*/ 	.short	0x010a
        /*09ce*/ 	.byte	0x08
	.zero		1


	//   ....[87]....
        /*09d0*/ 	.word	0x000098a0
        /*09d4*/ 	.word	0x000000ff
        /*09d8*/ 	.word	0x00000000
        /*09dc*/ 	.short	0x0101
        /*09de*/ 	.byte	0x08
	.zero		1


	//   ....[88]....
        /*09e0*/ 	.word	0x00009950
        /*09e4*/ 	.word	0x000000ff
        /*09e8*/ 	.word	0x00000050
        /*09ec*/ 	.short	0x010a
        /*09ee*/ 	.byte	0x18
	.zero		1


	//   ....[89]....
        /*09f0*/ 	.word	0x00009990
        /*09f4*/ 	.word	0x000000ff
        /*09f8*/ 	.word	0x00000058
        /*09fc*/ 	.short	0x010a
        /*09fe*/ 	.byte	0x18
	.zero		1


	//   ....[90]....
        /*0a00*/ 	.word	0x000099d0
        /*0a04*/ 	.word	0x000000ff
        /*0a08*/ 	.word	0x00000060
        /*0a0c*/ 	.short	0x010a
        /*0a0e*/ 	.byte	0x18
	.zero		1


	//   ....[91]....
        /*0a10*/ 	.word	0x00009a30
        /*0a14*/ 	.word	0x00000000
        /*0a18*/ 	.word	0x00000068
        /*0a1c*/ 	.short	0x010a
        /*0a1e*/ 	.byte	0xff
	.zero		1


	//   ....[92]....
        /*0a20*/ 	.word	0x0000a4e0
        /*0a24*/ 	.word	0x000000ff
        /*0a28*/ 	.word	0x00000160
        /*0a2c*/ 	.short	0x010a
        /*0a2e*/ 	.byte	0x06
	.zero		1


	//   ....[93]....
        /*0a30*/ 	.word	0x0000a670
        /*0a34*/ 	.word	0x000000ff
        /*0a38*/ 	.word	0x00000000
        /*0a3c*/ 	.short	0x0101
        /*0a3e*/ 	.byte	0x04
	.zero		1


	//   ....[94]....
        /*0a40*/ 	.word	0x0000abe0
        /*0a44*/ 	.word	0x000000ff
        /*0a48*/ 	.word	0x00000030
        /*0a4c*/ 	.short	0x010a
        /*0a4e*/ 	.byte	0x2b
	.zero		1


	//   ....[95]....
        /*0a50*/ 	.word	0x0000ac40
        /*0a54*/ 	.word	0x00000061
        /*0a58*/ 	.word	0x00000100
        /*0a5c*/ 	.short	0x010a
        /*0a5e*/ 	.byte	0xff
	.zero		1


	//   ....[96]....
        /*0a60*/ 	.word	0x0000ac60
        /*0a64*/ 	.word	0x000000ff
        /*0a68*/ 	.word	0x00000030
        /*0a6c*/ 	.short	0x010a
        /*0a6e*/ 	.byte	0x2b
	.zero		1


	//   ....[97]....
        /*0a70*/ 	.word	0x0000af10
        /*0a74*/ 	.word	0x00000061
        /*0a78*/ 	.word	0x00000100
        /*0a7c*/ 	.short	0x010a
        /*0a7e*/ 	.byte	0xff
	.zero		1


	//   ....[98]....
        /*0a80*/ 	.word	0x0000bb50
        /*0a84*/ 	.word	0x000000ff
        /*0a88*/ 	.word	0x00000000
        /*0a8c*/ 	.short	0x0101
        /*0a8e*/ 	.byte	0x04
	.zero		1


	//   ....[99]....
        /*0a90*/ 	.word	0x0000bba0
        /*0a94*/ 	.word	0x000000ff
        /*0a98*/ 	.word	0x00000038
        /*0a9c*/ 	.short	0x010a
        /*0a9e*/ 	.byte	0x2b
	.zero		1


	//   ....[100]....
        /*0aa0*/ 	.word	0x0000bbd0
        /*0aa4*/ 	.word	0x000000ff
        /*0aa8*/ 	.word	0x00000038
        /*0aac*/ 	.short	0x010a
        /*0aae*/ 	.byte	0x2b
	.zero		1


	//   ....[101]....
        /*0ab0*/ 	.word	0x0000c990
        /*0ab4*/ 	.word	0x000000ff
        /*0ab8*/ 	.word	0x00000000
        /*0abc*/ 	.short	0x0101
        /*0abe*/ 	.byte	0x04
	.zero		1


	//   ....[102]....
        /*0ac0*/ 	.word	0x0000c9b0
        /*0ac4*/ 	.word	0x000000ff
        /*0ac8*/ 	.word	0x00000040
        /*0acc*/ 	.short	0x010a
        /*0ace*/ 	.byte	0x2b
	.zero		1


	//   ....[103]....
        /*0ad0*/ 	.word	0x0000c9d0
        /*0ad4*/ 	.word	0x000000ff
        /*0ad8*/ 	.word	0x00000040
        /*0adc*/ 	.short	0x010a
        /*0ade*/ 	.byte	0x2b
	.zero		1


	//   ....[104]....
        /*0ae0*/ 	.word	0x0000d7d0
        /*0ae4*/ 	.word	0x000000ff
        /*0ae8*/ 	.word	0x00000000
        /*0aec*/ 	.short	0x0101
        /*0aee*/ 	.byte	0x04
	.zero		1


	//   ....[105]....
        /*0af0*/ 	.word	0x0000d7f0
        /*0af4*/ 	.word	0x000000ff
        /*0af8*/ 	.word	0x00000048
        /*0afc*/ 	.short	0x010a
        /*0afe*/ 	.byte	0x2b
	.zero		1


	//   ....[106]....
        /*0b00*/ 	.word	0x0000d810
        /*0b04*/ 	.word	0x000000ff
        /*0b08*/ 	.word	0x00000048
        /*0b0c*/ 	.short	0x010a
        /*0b0e*/ 	.byte	0x2b
	.zero		1


	//   ....[107]....
        /*0b10*/ 	.word	0x0000deb0
        /*0b14*/ 	.word	0x00000061
        /*0b18*/ 	.word	0x00000000
        /*0b1c*/ 	.short	0x0101
        /*0b1e*/ 	.byte	0xff
	.zero		1


	//   ....[108]....
        /*0b20*/ 	.word	0x0000e730
        /*0b24*/ 	.word	0x000000ff
        /*0b28*/ 	.word	0x00000000
        /*0b2c*/ 	.short	0x0101
        /*0b2e*/ 	.byte	0x04
	.zero		1


	//   ....[109]....
        /*0b30*/ 	.word	0x0000e7d0
        /*0b34*/ 	.word	0x000000ff
        /*0b38*/ 	.word	0x00000000
        /*0b3c*/ 	.short	0x0101
        /*0b3e*/ 	.byte	0x04
	.zero		1


	//   ....[110]....
        /*0b40*/ 	.word	0x0000f0e0
        /*0b44*/ 	.word	0x000000ff
        /*0b48*/ 	.word	0x00000080
        /*0b4c*/ 	.short	0x010a
        /*0b4e*/ 	.byte	0x19
	.zero		1


	//   ....[111]....
        /*0b50*/ 	.word	0x0000f220
        /*0b54*/ 	.word	0x000000ff
        /*0b58*/ 	.word	0x00000000
        /*0b5c*/ 	.short	0x0101
        /*0b5e*/ 	.byte	0x06
	.zero		1


	//   ....[112]....
        /*0b60*/ 	.word	0x0000f290
        /*0b64*/ 	.word	0x000000ff
        /*0b68*/ 	.word	0x000001a0
        /*0b6c*/ 	.short	0x010a
        /*0b6e*/ 	.byte	0x19
	.zero		1


	//   ....[113]....
        /*0b70*/ 	.word	0x000103e0
        /*0b74*/ 	.word	0x000000ff
        /*0b78*/ 	.word	0x00000160
        /*0b7c*/ 	.short	0x0101
        /*0b7e*/ 	.byte	0x19
	.zero		1


	//   ....[114]....
        /*0b80*/ 	.word	0x000106d0
        /*0b84*/ 	.word	0x000000ff
        /*0b88*/ 	.word	0x00000008
        /*0b8c*/ 	.short	0x010a
        /*0b8e*/ 	.byte	0x06
	.zero		1


	//   ....[115]....
        /*0b90*/ 	.word	0x000106f0
        /*0b94*/ 	.word	0x000000ff
        /*0b98*/ 	.word	0x00000008
        /*0b9c*/ 	.short	0x010a
        /*0b9e*/ 	.byte	0x06
	.zero		1


	//   ....[116]....
        /*0ba0*/ 	.word	0x00010880
        /*0ba4*/ 	.word	0x000000ff
        /*0ba8*/ 	.word	0x00000008
        /*0bac*/ 	.short	0x010a
        /*0bae*/ 	.byte	0x06
	.zero		1


	//   ....[117]....
        /*0bb0*/ 	.word	0x000108a0
        /*0bb4*/ 	.word	0x000000ff
        /*0bb8*/ 	.word	0x00000008
        /*0bbc*/ 	.short	0x010a
        /*0bbe*/ 	.byte	0x06
	.zero		1


	//   ....[118]....
        /*0bc0*/ 	.word	0x00010960
        /*0bc4*/ 	.word	0x000000ff
        /*0bc8*/ 	.word	0x00000000
        /*0bcc*/ 	.short	0x0101
        /*0bce*/ 	.byte	0x05
	.zero		1


	//   ....[119]....
        /*0bd0*/ 	.word	0x00010c50
        /*0bd4*/ 	.word	0x000000ff
        /*0bd8*/ 	.word	0x00000000
        /*0bdc*/ 	.short	0x010a
        /*0bde*/ 	.byte	0x06
	.zero		1


	//   ....[120]....
        /*0be0*/ 	.word	0x00010cb0
        /*0be4*/ 	.word	0x000000ff
        /*0be8*/ 	.word	0x00000120
        /*0bec*/ 	.short	0x010a
        /*0bee*/ 	.byte	0x08
	.zero		1


	//   ....[121]....
        /*0bf0*/ 	.word	0x00010e90
        /*0bf4*/ 	.word	0x000000ff
        /*0bf8*/ 	.word	0x00000000
        /*0bfc*/ 	.short	0x010a
        /*0bfe*/ 	.byte	0x0d
	.zero		1


	//   ....[122]....
        /*0c00*/ 	.word	0x00010fc0
        /*0c04*/ 	.word	0x000000ff
        /*0c08*/ 	.word	0x00000000
        /*0c0c*/ 	.short	0x010a
        /*0c0e*/ 	.byte	0x28
	.zero		1


	//   ....[123]....
        /*0c10*/ 	.word	0x000113a0
        /*0c14*/ 	.word	0x000000ff
        /*0c18*/ 	.word	0x00000160
        /*0c1c*/ 	.short	0x010a
        /*0c1e*/ 	.byte	0x06
	.zero		1


	//   ....[124]....
        /*0c20*/ 	.word	0x000114d0
        /*0c24*/ 	.word	0x000000ff
        /*0c28*/ 	.word	0x00000000
        /*0c2c*/ 	.short	0x0101
        /*0c2e*/ 	.byte	0x06
	.zero		1


	//   ....[125]....
        /*0c30*/ 	.word	0x00011620
        /*0c34*/ 	.word	0x000000ff
        /*0c38*/ 	.word	0x00000120
        /*0c3c*/ 	.short	0x010a
        /*0c3e*/ 	.byte	0x06
	.zero		1


	//   ....[126]....
        /*0c40*/ 	.word	0x000116e0
        /*0c44*/ 	.word	0x000000ff
        /*0c48*/ 	.word	0x00000120
        /*0c4c*/ 	.short	0x010a
        /*0c4e*/ 	.byte	0x07
	.zero		1


	//   ....[127]....
        /*0c50*/ 	.word	0x000117a0
        /*0c54*/ 	.word	0x000000ff
        /*0c58*/ 	.word	0x00000120
        /*0c5c*/ 	.short	0x010a
        /*0c5e*/ 	.byte	0x07
	.zero		1


	//   ....[128]....
        /*0c60*/ 	.word	0x00011860
        /*0c64*/ 	.word	0x00000000
        /*0c68*/ 	.word	0x00000120
        /*0c6c*/ 	.short	0x010a
        /*0c6e*/ 	.byte	0xff
	.zero		1


	//   ....[129]....
        /*0c70*/ 	.word	0x000118a0
        /*0c74*/ 	.word	0x00000000
        /*0c78*/ 	.word	0x00000120
        /*0c7c*/ 	.short	0x010a
        /*0c7e*/ 	.byte	0xff
	.zero		1


	//   ....[130]....
        /*0c80*/ 	.word	0x00011910
        /*0c84*/ 	.word	0x000000ff
        /*0c88*/ 	.word	0x00000000
        /*0c8c*/ 	.short	0x0101
        /*0c8e*/ 	.byte	0x06
	.zero		1


	//   ....[131]....
        /*0c90*/ 	.word	0x00011950
        /*0c94*/ 	.word	0x000000ff
        /*0c98*/ 	.word	0x00000150
        /*0c9c*/ 	.short	0x010a
        /*0c9e*/ 	.byte	0x04
	.zero		1


	//   ....[132]....
        /*0ca0*/ 	.word	0x000119a0
        /*0ca4*/ 	.word	0x000000ff
        /*0ca8*/ 	.word	0x00000000
        /*0cac*/ 	.short	0x0101
        /*0cae*/ 	.byte	0x06
	.zero		1


	//   ....[133]....
        /*0cb0*/ 	.word	0x00011bf0
        /*0cb4*/ 	.word	0x00000000
        /*0cb8*/ 	.word	0x00000018
        /*0cbc*/ 	.short	0x010a
        /*0cbe*/ 	.byte	0xff
	.zero		1


	//   ....[134]....
        /*0cc0*/ 	.word	0x00011c50
        /*0cc4*/ 	.word	0x00000000
        /*0cc8*/ 	.word	0x00000018
        /*0ccc*/ 	.short	0x010a
        /*0cce*/ 	.byte	0xff
	.zero		1


	//   ....[135]....
        /*0cd0*/ 	.word	0x00011cb0
        /*0cd4*/ 	.word	0x00000000
        /*0cd8*/ 	.word	0x00000160
        /*0cdc*/ 	.short	0x010a
        /*0cde*/ 	.byte	0xff
	.zero		1


	//   ....[136]....
        /*0ce0*/ 	.word	0x00011d10
        /*0ce4*/ 	.word	0x00000000
        /*0ce8*/ 	.word	0x00000000
        /*0cec*/ 	.short	0x010a
        /*0cee*/ 	.byte	0xff
	.zero		1


	//   ....[137]....
        /*0cf0*/ 	.word	0x00011d70
        /*0cf4*/ 	.word	0x00000000
        /*0cf8*/ 	.word	0x00000000
        /*0cfc*/ 	.short	0x010a
        /*0cfe*/ 	.byte	0xff
	.zero		1


	//   ....[138]....
        /*0d00*/ 	.word	0x00011dd0
        /*0d04*/ 	.word	0x00000011
        /*0d08*/ 	.word	0x000000c0
        /*0d0c*/ 	.short	0x010a
        /*0d0e*/ 	.byte	0xff
	.zero		1


	//   ....[139]....
        /*0d10*/ 	.word	0x00011e30
        /*0d14*/ 	.word	0x0000000b
        /*0d18*/ 	.word	0x000000c0
        /*0d1c*/ 	.short	0x010a
        /*0d1e*/ 	.byte	0xff
	.zero		1


	//   ....[140]....
        /*0d20*/ 	.word	0x00011e80
        /*0d24*/ 	.word	0x0000000f
        /*0d28*/ 	.word	0x00000078
        /*0d2c*/ 	.short	0x010a
        /*0d2e*/ 	.byte	0xff
	.zero		1


	//   ....[141]....
        /*0d30*/ 	.word	0x00011ee0
        /*0d34*/ 	.word	0x00000000
        /*0d38*/ 	.word	0x00000050
        /*0d3c*/ 	.short	0x010a
        /*0d3e*/ 	.byte	0xff
	.zero		1


	//   ....[142]....
        /*0d40*/ 	.word	0x00011f40
        /*0d44*/ 	.word	0x00000000
        /*0d48*/ 	.word	0x00000058
        /*0d4c*/ 	.short	0x010a
        /*0d4e*/ 	.byte	0xff
	.zero		1


	//   ....[143]....
        /*0d50*/ 	.word	0x00011fa0
        /*0d54*/ 	.word	0x00000000
        /*0d58*/ 	.word	0x00000060
        /*0d5c*/ 	.short	0x010a
        /*0d5e*/ 	.byte	0xff
	.zero		1


	//   ....[144]....
        /*0d60*/ 	.word	0x00012000
        /*0d64*/ 	.word	0x00000000
        /*0d68*/ 	.word	0x00000068
        /*0d6c*/ 	.short	0x010a
        /*0d6e*/ 	.byte	0xff
	.zero		1


	//   ....[145]....
        /*0d70*/ 	.word	0x00012060
        /*0d74*/ 	.word	0x00000000
        /*0d78*/ 	.word	0x00000160
        /*0d7c*/ 	.short	0x010a
        /*0d7e*/ 	.byte	0xff
	.zero		1


	//   ....[146]....
        /*0d80*/ 	.word	0x000120c0
        /*0d84*/ 	.word	0x00000000
        /*0d88*/ 	.word	0x00000050
        /*0d8c*/ 	.short	0x010a
        /*0d8e*/ 	.byte	0xff
	.zero		1


	//   ....[147]....
        /*0d90*/ 	.word	0x00012120
        /*0d94*/ 	.word	0x00000000
        /*0d98*/ 	.word	0x00000058
        /*0d9c*/ 	.short	0x010a
        /*0d9e*/ 	.byte	0xff
	.zero		1


	//   ....[148]....
        /*0da0*/ 	.word	0x00012180
        /*0da4*/ 	.word	0x00000000
        /*0da8*/ 	.word	0x00000060
        /*0dac*/ 	.short	0x010a
        /*0dae*/ 	.byte	0xff
	.zero		1


	//   ....[149]....
        /*0db0*/ 	.word	0x000121e0
        /*0db4*/ 	.word	0x00000000
        /*0db8*/ 	.word	0x00000160
        /*0dbc*/ 	.short	0x010a
        /*0dbe*/ 	.byte	0xff
	.zero		1


	//   ....[150]....
        /*0dc0*/ 	.word	0x000122a0
        /*0dc4*/ 	.word	0x00000003
        /*0dc8*/ 	.word	0x00000030
        /*0dcc*/ 	.short	0x010a
        /*0dce*/ 	.byte	0xff
	.zero		1


	//   ....[151]....
        /*0dd0*/ 	.word	0x000122f0
        /*0dd4*/ 	.word	0x00000061
        /*0dd8*/ 	.word	0x00000100
        /*0ddc*/ 	.short	0x010a
        /*0dde*/ 	.byte	0xff
	.zero		1


	//   ....[152]....
        /*0de0*/ 	.word	0x00012350
        /*0de4*/ 	.word	0x00000003
        /*0de8*/ 	.word	0x00000038
        /*0dec*/ 	.short	0x010a
        /*0dee*/ 	.byte	0xff
	.zero		1


	//   ....[153]....
        /*0df0*/ 	.word	0x000123b0
        /*0df4*/ 	.word	0x00000000
        /*0df8*/ 	.word	0x00000040
        /*0dfc*/ 	.short	0x010a
        /*0dfe*/ 	.byte	0xff
	.zero		1


	//   ....[154]....
        /*0e00*/ 	.word	0x00012410
        /*0e04*/ 	.word	0x00000000
        /*0e08*/ 	.word	0x00000048
        /*0e0c*/ 	.short	0x010a
        /*0e0e*/ 	.byte	0xff
	.zero		1


	//   ....[155]....
        /*0e10*/ 	.word	0x00012470
        /*0e14*/ 	.word	0x00000004
        /*0e18*/ 	.word	0x00000080
        /*0e1c*/ 	.short	0x010a
        /*0e1e*/ 	.byte	0xff
	.zero		1


	//   ....[156]....
        /*0e20*/ 	.word	0x000124d0
        /*0e24*/ 	.word	0x00000004
        /*0e28*/ 	.word	0x000001a0
        /*0e2c*/ 	.short	0x010a
        /*0e2e*/ 	.byte	0xff
	.zero		1


	//   ....[157]....
        /*0e30*/ 	.word	0x00012530
        /*0e34*/ 	.word	0x00000000
        /*0e38*/ 	.word	0x00000008
        /*0e3c*/ 	.short	0x010a
        /*0e3e*/ 	.byte	0xff
	.zero		1


	//   ....[158]....
        /*0e40*/ 	.word	0x00012610
        /*0e44*/ 	.word	0x00000000
        /*0e48*/ 	.word	0x00000008
        /*0e4c*/ 	.short	0x010a
        /*0e4e*/ 	.byte	0xff
	.zero		1


	//   ....[159]....
        /*0e50*/ 	.word	0x00012670
        /*0e54*/ 	.word	0x00000003
        /*0e58*/ 	.word	0x00000120
        /*0e5c*/ 	.short	0x010a
        /*0e5e*/ 	.byte	0xff
	.zero		1


	//   ....[160]....
        /*0e60*/ 	.word	0x000126d0
        /*0e64*/ 	.word	0x00000003
        /*0e68*/ 	.word	0x00000000
        /*0e6c*/ 	.short	0x010a
        /*0e6e*/ 	.byte	0xff
	.zero		1


	//   ....[161]....
        /*0e70*/ 	.word	0x00012730
        /*0e74*/ 	.word	0x00000003
        /*0e78*/ 	.word	0x00000160
        /*0e7c*/ 	.short	0x010a
        /*0e7e*/ 	.byte	0xff
	.zero		1


	//   ....[162]....
        /*0e80*/ 	.word	0x00012790
        /*0e84*/ 	.word	0x00000000
        /*0e88*/ 	.word	0x00000120
        /*0e8c*/ 	.short	0x010a
        /*0e8e*/ 	.byte	0xff
	.zero		1


	//   ....[163]....
        /*0e90*/ 	.word	0x000127f0
        /*0e94*/ 	.word	0x00000000
        /*0e98*/ 	.word	0x00000120
        /*0e9c*/ 	.short	0x010a
        /*0e9e*/ 	.byte	0xff
	.zero		1


	//   ....[164]....
        /*0ea0*/ 	.word	0x00012850
        /*0ea4*/ 	.word	0x00000000
        /*0ea8*/ 	.word	0x00000120
        /*0eac*/ 	.short	0x010a
        /*0eae*/ 	.byte	0xff
	.zero		1


	//   ....[165]....
        /*0eb0*/ 	.word	0x000128b0
        /*0eb4*/ 	.word	0x00000000
        /*0eb8*/ 	.word	0x00000150
        /*0ebc*/ 	.short	0x010a
        /*0ebe*/ 	.byte	0xff
	.zero		1


	//----- nvinfo : EIATTR_NUM_MBARRIERS
	.align		4
.L_49:
        /*0ec0*/ 	.byte	0x03, 0x38
        /*0ec2*/ 	.short	0x0039


	//----- nvinfo : EIATTR_EXIT_INSTR_OFFSETS
	.align		4
        /*0ec4*/ 	.byte	0x04, 0x1c
        /*0ec6*/ 	.short	(.L_51 - .L_50)


	//   ....[0]....
.L_50:
        /*0ec8*/ 	.word	0x000037d0


	//   ....[1]....
        /*0ecc*/ 	.word	0x00004d70


	//   ....[2]....
        /*0ed0*/ 	.word	0x00008710


	//   ....[3]....
        /*0ed4*/ 	.word	0x00009a60


	//   ....[4]....
        /*0ed8*/ 	.word	0x0000e7e0


	//   ....[5]....
        /*0edc*/ 	.word	0x0000e810


	//   ....[6]....
        /*0ee0*/ 	.word	0x000104b0


	//   ....[7]....
        /*0ee4*/ 	.word	0x00011bd0


	//----- nvinfo : EIATTR_INDIRECT_BRANCH_TARGETS
	.align		4
.L_51:
        /*0ee8*/ 	.byte	0x04, 0x34
        /*0eea*/ 	.short	(.L_53 - .L_52)


	//   ....[0]....
.L_52:
        /*0eec*/ 	.word	.L_x_291@srel
        /*0ef0*/ 	.short	0x0
        /*0ef2*/ 	.short	0x0
        /*0ef4*/ 	.word	0xa
        /*0ef8*/ 	.word	.L_x_292@srel
        /* <DEDUP_REMOVED lines=9> */


	//----- nvinfo : EIATTR_MAX_THREADS
	.align		4
.L_53:
        /*0f20*/ 	.byte	0x04, 0x05
        /*0f22*/ 	.short	(.L_55 - .L_54)
.L_54:
        /*0f24*/ 	.word	0x00000180
        /*0f28*/ 	.word	0x00000001
        /*0f2c*/ 	.word	0x00000001


	//----- nvinfo : EIATTR_CRS_STACK_SIZE
	.align		4
.L_55:
        /*0f30*/ 	.byte	0x04, 0x1e
        /*0f32*/ 	.short	(.L_57 - .L_56)
.L_56:
        /*0f34*/ 	.word	0x00000000


	//----- nvinfo : EIATTR_CBANK_PARAM_SIZE
	.align		4
.L_57:
        /*0f38*/ 	.byte	0x03, 0x19
        /*0f3a*/ 	.short	0x0900


	//----- nvinfo : EIATTR_PARAM_CBANK
	.align		4
        /*0f3c*/ 	.byte	0x04, 0x0a
        /*0f3e*/ 	.short	(.L_59 - .L_58)
	.align		4
.L_58:
        /*0f40*/ 	.word	index@(.nv.constant0._ZN7cutlass13device_kernelINS_4gemm6kernel13GemmUniversalINS1_17GroupProblemShapeIN4cute5tupleIJiiiEEEEENS1_10collective13CollectiveMmaINS1_40MainloopSm100ArrayTmaUmmaWarpSpecializedILi3ELi8ELi4ENS6_IJNS5_1CILi2EEENSC_ILi1EEESE_EEEEENS6_IJNSC_ILi128EEENSC_ILi256EEESH_EEENS_6half_tEPNS6_IJlSE_NSC_ILi0EEEEEESK_SN_NS5_8TiledMMAINS5_8MMA_AtomIJNS5_26SM100_MMA_F16BF16_2x1SM_SSISK_SK_fLi128ELi256ELNS5_4UMMA5MajorE0ELSS_0ELNSR_7ScaleInE0ELST_0EEEEEENS5_6LayoutINS6_IJSE_SE_SE_EEENS6_IJSL_SL_SL_EEEEENS6_IJNS5_10UnderscoreES10_S10_EEEEENS5_18SM100_TMA_2SM_LOADENS5_14ComposedLayoutINS5_7SwizzleILi3ELi4ELi3EEENS5_18smem_ptr_flag_bitsILi16EEENSW_INS6_IJNSC_ILi8EEENSC_ILi64EEEEEENS6_IJS1A_SE_EEEEEEEvNS5_8identityES13_S1E_vS1F_EENS_8epilogue10collective18CollectiveEpilogueINS1H_31Sm100PtrArrayTmaWarpSpecializedILi4ELi2ELi32ELb1ELb0EEEJNS6_IJS1A_SI_SH_EEENS6_IJNSW_IS1A_SE_EENSW_INS6_IJNSC_ILi32EEESD_EEENS6_IJSE_SH_EEEEEEEESK_PNS6_IJSE_lSL_EEESK_S1U_NS1H_6fusion15FusionCallbacksIS1L_NS1V_17LinearCombinationISK_fSK_fLNS_15FloatRoundStyleE2EEES1M_S1S_JEEENS5_5SM1004TMEM4LOAD26SM100_TMEM_LOAD_16dp256b4xENS5_13SM90_TMA_LOADENS14_IS16_S18_NSW_INS6_IJS1A_S19_EEENS6_IJSE_S1A_EEEEEEENS5_17SM75_U16x8_LDSM_TENS5_14SM90_TMA_STOREES29_NS5_17SM90_U16x8_STSM_TENS5_39AutoVectorizingCopyWithAssumedAlignmentILi128EEEEEEvvEEEEvNT_6ParamsE)
        /*0f44*/ 	.short	0x0380
        /*0f46*/ 	.short	0x0900


	//----- nvinfo : EIATTR_SW_WAR
	.align		4
.L_59:
        /*0f48*/ 	.byte	0x04, 0x36
        /*0f4a*/ 	.short	(.L_61 - .L_60)
.L_60:
        /*0f4c*/ 	.word	0x00000008
.L_61:


//--------------------- .nv.callgraph             --------------------------
	.section	.nv.callgraph,"",@"SHT_CUDA_CALLGRAPH"
	.align	4
	.sectionentsize	8
	.align		4
        /*0000*/ 	.word	0x00000000
	.align		4
        /*0004*/ 	.word	0xffffffff
	.align		4
        /*0008*/ 	.word	index@(_ZN7cutlass13device_kernelINS_4gemm6kernel13GemmUniversalINS1_17GroupProblemShapeIN4cute5tupleIJiiiEEEEENS1_10collective13CollectiveMmaINS1_40MainloopSm100ArrayTmaUmmaWarpSpecializedILi3ELi8ELi4ENS6_IJNS5_1CILi2EEENSC_ILi1EEESE_EEEEENS6_IJNSC_ILi128EEENSC_ILi256EEESH_EEENS_6half_tEPNS6_IJlSE_NSC_ILi0EEEEEESK_SN_NS5_8TiledMMAINS5_8MMA_AtomIJNS5_26SM100_MMA_F16BF16_2x1SM_SSISK_SK_fLi128ELi256ELNS5_4UMMA5MajorE0ELSS_0ELNSR_7ScaleInE0ELST_0EEEEEENS5_6LayoutINS6_IJSE_SE_SE_EEENS6_IJSL_SL_SL_EEEEENS6_IJNS5_10UnderscoreES10_S10_EEEEENS5_18SM100_TMA_2SM_LOADENS5_14ComposedLayoutINS5_7SwizzleILi3ELi4ELi3EEENS5_18smem_ptr_flag_bitsILi16EEENSW_INS6_IJNSC_ILi8EEENSC_ILi64EEEEEENS6_IJS1A_SE_EEEEEEEvNS5_8identityES13_S1E_vS1F_EENS_8epilogue10collective18CollectiveEpilogueINS1H_31Sm100PtrArrayTmaWarpSpecializedILi4ELi2ELi32ELb1ELb0EEEJNS6_IJS1A_SI_SH_EEENS6_IJNSW_IS1A_SE_EENSW_INS6_IJNSC_ILi32EEESD_EEENS6_IJSE_SH_EEEEEEEESK_PNS6_IJSE_lSL_EEESK_S1U_NS1H_6fusion15FusionCallbacksIS1L_NS1V_17LinearCombinationISK_fSK_fLNS_15FloatRoundStyleE2EEES1M_S1S_JEEENS5_5SM1004TMEM4LOAD26SM100_TMEM_LOAD_16dp256b4xENS5_13SM90_TMA_LOADENS14_IS16_S18_NSW_INS6_IJS1A_S19_EEENS6_IJSE_S1A_EEEEEEENS5_17SM75_U16x8_LDSM_TENS5_14SM90_TMA_STOREES29_NS5_17SM90_U16x8_STSM_TENS5_39AutoVectorizingCopyWithAssumedAlignmentILi128EEEEEEvvEEEEvNT_6ParamsE)
	.align		4
        /*000c*/ 	.word	index@(__assertfail)
	.align		4
        /*0010*/ 	.word	0x00000000
	.align		4
        /*0014*/ 	.word	0xfffffffe
	.align		4
        /*0018*/ 	.word	0x00000000
	.align		4
        /*001c*/ 	.word	0xfffffffd
	.align		4
        /*0020*/ 	.word	0x00000000
	.align		4
        /*0024*/ 	.word	0xfffffffc


//--------------------- .nv.constant4             --------------------------
	.section	.nv.constant4,"a",@progbits
	.align	8
	.align		8
.nv.constant4:
        /*0000*/ 	.dword	__assertfail
	.align		8
        /*0008*/ 	.dword	__unnamed_1
	.align		8
        /*0010*/ 	.dword	__unnamed_2
	.align		8
        /*0018*/ 	.dword	_ZN39_INTERNAL_f2455815_4_k_cu_383019a7_33154cuda3std3__45__cpo5beginE
	.align		8
        /*0020*/ 	.dword	_ZN39_INTERNAL_f2455815_4_k_cu_383019a7_33154cuda3std3__45__cpo3endE
	.align		8
        /*0028*/ 	.dword	_ZN39_INTERNAL_f2455815_4_k_cu_383019a7_33154cuda3std3__45__cpo6cbeginE
	.align		8
        /*0030*/ 	.dword	_ZN39_INTERNAL_f2455815_4_k_cu_383019a7_33154cuda3std3__45__cpo4cendE
	.align		8
        /*0038*/ 	.dword	_ZN39_INTERNAL_f2455815_4_k_cu_383019a7_33154cuda3std3__441_GLOBAL__N__f2455815_4_k_cu_383019a7_33156ignoreE
	.align		8
        /*0040*/ 	.dword	_ZN39_INTERNAL_f2455815_4_k_cu_383019a7_33154cuda3std3__419piecewise_constructE
	.align		8
        /*0048*/ 	.dword	_ZN39_INTERNAL_f2455815_4_k_cu_383019a7_33154cuda3std3__48in_placeE
	.align		8
        /*0050*/ 	.dword	_ZN39_INTERNAL_f2455815_4_k_cu_383019a7_33154cuda3std6ranges3__45__cpo4swapE
	.align		8
        /*0058*/ 	.dword	_ZN39_INTERNAL_f2455815_4_k_cu_383019a7_33154cuda3std6ranges3__45__cpo9iter_moveE
	.align		8
        /*0060*/ 	.dword	_ZN39_INTERNAL_f2455815_4_k_cu_383019a7_33154cute7productE
	.align		8
        /*0068*/ 	.dword	_ZN39_INTERNAL_f2455815_4_k_cu_383019a7_33154cute1_E
	.align		8
        /*0070*/ 	.dword	$str$24
	.align		8
        /*0078*/ 	.dword	$str$25
	.align		8
        /*0080*/ 	.dword	$str$26
	.align		8
        /*0088*/ 	.dword	$str$27


//--------------------- .nv.constant2._ZN7cutlass13device_kernelINS_4gemm6kernel13GemmUniversalINS1_17GroupProblemShapeIN4cute5tupleIJiiiEEEEENS1_10collective13CollectiveMmaINS1_40MainloopSm100ArrayTmaUmmaWarpSpecializedILi3ELi8ELi4ENS6_IJNS5_1CILi2EEENSC_ILi1EEESE_EEEEENS6_IJNSC_ILi128EEENSC_ILi256EEESH_EEENS_6half_tEPNS6_IJlSE_NSC_ILi0EEEEEESK_SN_NS5_8TiledMMAINS5_8MMA_AtomIJNS5_26SM100_MMA_F16BF16_2x1SM_SSISK_SK_fLi128ELi256ELNS5_4UMMA5MajorE0ELSS_0ELNSR_7ScaleInE0ELST_0EEEEEENS5_6LayoutINS6_IJSE_SE_SE_EEENS6_IJSL_SL_SL_EEEEENS6_IJNS5_10UnderscoreES10_S10_EEEEENS5_18SM100_TMA_2SM_LOADENS5_14ComposedLayoutINS5_7SwizzleILi3ELi4ELi3EEENS5_18smem_ptr_flag_bitsILi16EEENSW_INS6_IJNSC_ILi8EEENSC_ILi64EEEEEENS6_IJS1A_SE_EEEEEEEvNS5_8identityES13_S1E_vS1F_EENS_8epilogue10collective18CollectiveEpilogueINS1H_31Sm100PtrArrayTmaWarpSpecializedILi4ELi2ELi32ELb1ELb0EEEJNS6_IJS1A_SI_SH_EEENS6_IJNSW_IS1A_SE_EENSW_INS6_IJNSC_ILi32EEESD_EEENS6_IJSE_SH_EEEEEEEESK_PNS6_IJSE_lSL_EEESK_S1U_NS1H_6fusion15FusionCallbacksIS1L_NS1V_17LinearCombinationISK_fSK_fLNS_15FloatRoundStyleE2EEES1M_S1S_JEEENS5_5SM1004TMEM4LOAD26SM100_TMEM_LOAD_16dp256b4xENS5_13SM90_TMA_LOADENS14_IS16_S18_NSW_INS6_IJS1A_S19_EEENS6_IJSE_S1A_EEEEEEENS5_17SM75_U16x8_LDSM_TENS5_14SM90_TMA_STOREES29_NS5_17SM90_U16x8_STSM_TENS5_39AutoVectorizingCopyWithAssumedAlignmentILi128EEEEEEvvEEEEvNT_6ParamsE --------------------------
	.section	.nv.constant2._ZN7cutlass13device_kernelINS_4gemm6kernel13GemmUniversalINS1_17GroupProblemShapeIN4cute5tupleIJiiiEEEEENS1_10collective13CollectiveMmaINS1_40MainloopSm100ArrayTmaUmmaWarpSpecializedILi3ELi8ELi4ENS6_IJNS5_1CILi2EEENSC_ILi1EEESE_EEEEENS6_IJNSC_ILi128EEENSC_ILi256EEESH_EEENS_6half_tEPNS6_IJlSE_NSC_ILi0EEEEEESK_SN_NS5_8TiledMMAINS5_8MMA_AtomIJNS5_26SM100_MMA_F16BF16_2x1SM_SSISK_SK_fLi128ELi256ELNS5_4UMMA5MajorE0ELSS_0ELNSR_7ScaleInE0ELST_0EEEEEENS5_6LayoutINS6_IJSE_SE_SE_EEENS6_IJSL_SL_SL_EEEEENS6_IJNS5_10UnderscoreES10_S10_EEEEENS5_18SM100_TMA_2SM_LOADENS5_14ComposedLayoutINS5_7SwizzleILi3ELi4ELi3EEENS5_18smem_ptr_flag_bitsILi16EEENSW_INS6_IJNSC_ILi8EEENSC_ILi64EEEEEENS6_IJS1A_SE_EEEEEEEvNS5_8identityES13_S1E_vS1F_EENS_8epilogue10collective18CollectiveEpilogueINS1H_31Sm100PtrArrayTmaWarpSpecializedILi4ELi2ELi32ELb1ELb0EEEJNS6_IJS1A_SI_SH_EEENS6_IJNSW_IS1A_SE_EENSW_INS6_IJNSC_ILi32EEESD_EEENS6_IJSE_SH_EEEEEEEESK_PNS6_IJSE_lSL_EEESK_S1U_NS1H_6fusion15FusionCallbacksIS1L_NS1V_17LinearCombinationISK_fSK_fLNS_15FloatRoundStyleE2EEES1M_S1S_JEEENS5_5SM1004TMEM4LOAD26SM100_TMEM_LOAD_16dp256b4xENS5_13SM90_TMA_LOADENS14_IS16_S18_NSW_INS6_IJS1A_S19_EEENS6_IJSE_S1A_EEEEEEENS5_17SM75_U16x8_LDSM_TENS5_14SM90_TMA_STOREES29_NS5_17SM90_U16x8_STSM_TENS5_39AutoVectorizingCopyWithAssumedAlignmentILi128EEEEEEvvEEEEvNT_6ParamsE,"a",@progbits
	.sectionflags	@""
	.align	4
.nv.constant2._ZN7cutlass13device_kernelINS_4gemm6kernel13GemmUniversalINS1_17GroupProblemShapeIN4cute5tupleIJiiiEEEEENS1_10collective13CollectiveMmaINS1_40MainloopSm100ArrayTmaUmmaWarpSpecializedILi3ELi8ELi4ENS6_IJNS5_1CILi2EEENSC_ILi1EEESE_EEEEENS6_IJNSC_ILi128EEENSC_ILi256EEESH_EEENS_6half_tEPNS6_IJlSE_NSC_ILi0EEEEEESK_SN_NS5_8TiledMMAINS5_8MMA_AtomIJNS5_26SM100_MMA_F16BF16_2x1SM_SSISK_SK_fLi128ELi256ELNS5_4UMMA5MajorE0ELSS_0ELNSR_7ScaleInE0ELST_0EEEEEENS5_6LayoutINS6_IJSE_SE_SE_EEENS6_IJSL_SL_SL_EEEEENS6_IJNS5_10UnderscoreES10_S10_EEEEENS5_18SM100_TMA_2SM_LOADENS5_14ComposedLayoutINS5_7SwizzleILi3ELi4ELi3EEENS5_18smem_ptr_flag_bitsILi16EEENSW_INS6_IJNSC_ILi8EEENSC_ILi64EEEEEENS6_IJS1A_SE_EEEEEEEvNS5_8identityES13_S1E_vS1F_EENS_8epilogue10collective18CollectiveEpilogueINS1H_31Sm100PtrArrayTmaWarpSpecializedILi4ELi2ELi32ELb1ELb0EEEJNS6_IJS1A_SI_SH_EEENS6_IJNSW_IS1A_SE_EENSW_INS6_IJNSC_ILi32EEESD_EEENS6_IJSE_SH_EEEEEEEESK_PNS6_IJSE_lSL_EEESK_S1U_NS1H_6fusion15FusionCallbacksIS1L_NS1V_17LinearCombinationISK_fSK_fLNS_15FloatRoundStyleE2EEES1M_S1S_JEEENS5_5SM1004TMEM4LOAD26SM100_TMEM_LOAD_16dp256b4xENS5_13SM90_TMA_LOADENS14_IS16_S18_NSW_INS6_IJS1A_S19_EEENS6_IJSE_S1A_EEEEEEENS5_17SM75_U16x8_LDSM_TENS5_14SM90_TMA_STOREES29_NS5_17SM90_U16x8_STSM_TENS5_39AutoVectorizingCopyWithAssumedAlignmentILi128EEEEEEvvEEEEvNT_6ParamsE:
        /*0000*/ 	.byte	0xd0, 0x04, 0x01, 0x00, 0xf0, 0x4d, 0x00, 0x00, 0xf0, 0x4d, 0x00, 0x00, 0xf0, 0x4d, 0x00, 0x00
        /*0010*/ 	.byte	0xf0, 0x4d, 0x00, 0x00, 0xf0, 0x4d, 0x00, 0x00, 0xf0, 0x4d, 0x00, 0x00, 0xf0, 0x4d, 0x00, 0x00
        /*0020*/ 	.byte	0x20, 0xe8, 0x00, 0x00, 0xf0, 0x4d, 0x00, 0x00


//--------------------- .text._ZN7cutlass13device_kernelINS_4gemm6kernel13GemmUniversalINS1_17GroupProblemShapeIN4cute5tupleIJiiiEEEEENS1_10collective13CollectiveMmaINS1_40MainloopSm100ArrayTmaUmmaWarpSpecializedILi3ELi8ELi4ENS6_IJNS5_1CILi2EEENSC_ILi1EEESE_EEEEENS6_IJNSC_ILi128EEENSC_ILi256EEESH_EEENS_6half_tEPNS6_IJlSE_NSC_ILi0EEEEEESK_SN_NS5_8TiledMMAINS5_8MMA_AtomIJNS5_26SM100_MMA_F16BF16_2x1SM_SSISK_SK_fLi128ELi256ELNS5_4UMMA5MajorE0ELSS_0ELNSR_7ScaleInE0ELST_0EEEEEENS5_6LayoutINS6_IJSE_SE_SE_EEENS6_IJSL_SL_SL_EEEEENS6_IJNS5_10UnderscoreES10_S10_EEEEENS5_18SM100_TMA_2SM_LOADENS5_14ComposedLayoutINS5_7SwizzleILi3ELi4ELi3EEENS5_18smem_ptr_flag_bitsILi16EEENSW_INS6_IJNSC_ILi8EEENSC_ILi64EEEEEENS6_IJS1A_SE_EEEEEEEvNS5_8identityES13_S1E_vS1F_EENS_8epilogue10collective18CollectiveEpilogueINS1H_31Sm100PtrArrayTmaWarpSpecializedILi4ELi2ELi32ELb1ELb0EEEJNS6_IJS1A_SI_SH_EEENS6_IJNSW_IS1A_SE_EENSW_INS6_IJNSC_ILi32EEESD_EEENS6_IJSE_SH_EEEEEEEESK_PNS6_IJSE_lSL_EEESK_S1U_NS1H_6fusion15FusionCallbacksIS1L_NS1V_17LinearCombinationISK_fSK_fLNS_15FloatRoundStyleE2EEES1M_S1S_JEEENS5_5SM1004TMEM4LOAD26SM100_TMEM_LOAD_16dp256b4xENS5_13SM90_TMA_LOADENS14_IS16_S18_NSW_INS6_IJS1A_S19_EEENS6_IJSE_S1A_EEEEEEENS5_17SM75_U16x8_LDSM_TENS5_14SM90_TMA_STOREES29_NS5_17SM90_U16x8_STSM_TENS5_39AutoVectorizingCopyWithAssumedAlignmentILi128EEEEEEvvEEEEvNT_6ParamsE --------------------------
	.section	.text._ZN7cutlass13device_kernelINS_4gemm6kernel13GemmUniversalINS1_17GroupProblemShapeIN4cute5tupleIJiiiEEEEENS1_10collective13CollectiveMmaINS1_40MainloopSm100ArrayTmaUmmaWarpSpecializedILi3ELi8ELi4ENS6_IJNS5_1CILi2EEENSC_ILi1EEESE_EEEEENS6_IJNSC_ILi128EEENSC_ILi256EEESH_EEENS_6half_tEPNS6_IJlSE_NSC_ILi0EEEEEESK_SN_NS5_8TiledMMAINS5_8MMA_AtomIJNS5_26SM100_MMA_F16BF16_2x1SM_SSISK_SK_fLi128ELi256ELNS5_4UMMA5MajorE0ELSS_0ELNSR_7ScaleInE0ELST_0EEEEEENS5_6LayoutINS6_IJSE_SE_SE_EEENS6_IJSL_SL_SL_EEEEENS6_IJNS5_10UnderscoreES10_S10_EEEEENS5_18SM100_TMA_2SM_LOADENS5_14ComposedLayoutINS5_7SwizzleILi3ELi4ELi3EEENS5_18smem_ptr_flag_bitsILi16EEENSW_INS6_IJNSC_ILi8EEENSC_ILi64EEEEEENS6_IJS1A_SE_EEEEEEEvNS5_8identityES13_S1E_vS1F_EENS_8epilogue10collective18CollectiveEpilogueINS1H_31Sm100PtrArrayTmaWarpSpecializedILi4ELi2ELi32ELb1ELb0EEEJNS6_IJS1A_SI_SH_EEENS6_IJNSW_IS1A_SE_EENSW_INS6_IJNSC_ILi32EEESD_EEENS6_IJSE_SH_EEEEEEEESK_PNS6_IJSE_lSL_EEESK_S1U_NS1H_6fusion15FusionCallbacksIS1L_NS1V_17LinearCombinationISK_fSK_fLNS_15FloatRoundStyleE2EEES1M_S1S_JEEENS5_5SM1004TMEM4LOAD26SM100_TMEM_LOAD_16dp256b4xENS5_13SM90_TMA_LOADENS14_IS16_S18_NSW_INS6_IJS1A_S19_EEENS6_IJSE_S1A_EEEEEEENS5_17SM75_U16x8_LDSM_TENS5_14SM90_TMA_STOREES29_NS5_17SM90_U16x8_STSM_TENS5_39AutoVectorizingCopyWithAssumedAlignmentILi128EEEEEEvvEEEEvNT_6ParamsE,"ax",@progbits
	.align	128
.text._ZN7cutlass13device_kernelINS_4gemm6kernel13GemmUniversalINS1_17GroupProblemShapeIN4cute5tupleIJiiiEEEEENS1_10collective13CollectiveMmaINS1_40MainloopSm100ArrayTmaUmmaWarpSpecializedILi3ELi8ELi4ENS6_IJNS5_1CILi2EEENSC_ILi1EEESE_EEEEENS6_IJNSC_ILi128EEENSC_ILi256EEESH_EEENS_6half_tEPNS6_IJlSE_NSC_ILi0EEEEEESK_SN_NS5_8TiledMMAINS5_8MMA_AtomIJNS5_26SM100_MMA_F16BF16_2x1SM_SSISK_SK_fLi128ELi256ELNS5_4UMMA5MajorE0ELSS_0ELNSR_7ScaleInE0ELST_0EEEEEENS5_6LayoutINS6_IJSE_SE_SE_EEENS6_IJSL_SL_SL_EEEEENS6_IJNS5_10UnderscoreES10_S10_EEEEENS5_18SM100_TMA_2SM_LOADENS5_14ComposedLayoutINS5_7SwizzleILi3ELi4ELi3EEENS5_18smem_ptr_flag_bitsILi16EEENSW_INS6_IJNSC_ILi8EEENSC_ILi64EEEEEENS6_IJS1A_SE_EEEEEEEvNS5_8identityES13_S1E_vS1F_EENS_8epilogue10collective18CollectiveEpilogueINS1H_31Sm100PtrArrayTmaWarpSpecializedILi4ELi2ELi32ELb1ELb0EEEJNS6_IJS1A_SI_SH_EEENS6_IJNSW_IS1A_SE_EENSW_INS6_IJNSC_ILi32EEESD_EEENS6_IJSE_SH_EEEEEEEESK_PNS6_IJSE_lSL_EEESK_S1U_NS1H_6fusion15FusionCallbacksIS1L_NS1V_17LinearCombinationISK_fSK_fLNS_15FloatRoundStyleE2EEES1M_S1S_JEEENS5_5SM1004TMEM4LOAD26SM100_TMEM_LOAD_16dp256b4xENS5_13SM90_TMA_LOADENS14_IS16_S18_NSW_INS6_IJS1A_S19_EEENS6_IJSE_S1A_EEEEEEENS5_17SM75_U16x8_LDSM_TENS5_14SM90_TMA_STOREES29_NS5_17SM90_U16x8_STSM_TENS5_39AutoVectorizingCopyWithAssumedAlignmentILi128EEEEEEvvEEEEvNT_6ParamsE:
        .type           _ZN7cutlass13device_kernelINS_4gemm6kernel13GemmUniversalINS1_17GroupProblemShapeIN4cute5tupleIJiiiEEEEENS1_10collective13CollectiveMmaINS1_40MainloopSm100ArrayTmaUmmaWarpSpecializedILi3ELi8ELi4ENS6_IJNS5_1CILi2EEENSC_ILi1EEESE_EEEEENS6_IJNSC_ILi128EEENSC_ILi256EEESH_EEENS_6half_tEPNS6_IJlSE_NSC_ILi0EEEEEESK_SN_NS5_8TiledMMAINS5_8MMA_AtomIJNS5_26SM100_MMA_F16BF16_2x1SM_SSISK_SK_fLi128ELi256ELNS5_4UMMA5MajorE0ELSS_0ELNSR_7ScaleInE0ELST_0EEEEEENS5_6LayoutINS6_IJSE_SE_SE_EEENS6_IJSL_SL_SL_EEEEENS6_IJNS5_10UnderscoreES10_S10_EEEEENS5_18SM100_TMA_2SM_LOADENS5_14ComposedLayoutINS5_7SwizzleILi3ELi4ELi3EEENS5_18smem_ptr_flag_bitsILi16EEENSW_INS6_IJNSC_ILi8EEENSC_ILi64EEEEEENS6_IJS1A_SE_EEEEEEEvNS5_8identityES13_S1E_vS1F_EENS_8epilogue10collective18CollectiveEpilogueINS1H_31Sm100PtrArrayTmaWarpSpecializedILi4ELi2ELi32ELb1ELb0EEEJNS6_IJS1A_SI_SH_EEENS6_IJNSW_IS1A_SE_EENSW_INS6_IJNSC_ILi32EEESD_EEENS6_IJSE_SH_EEEEEEEESK_PNS6_IJSE_lSL_EEESK_S1U_NS1H_6fusion15FusionCallbacksIS1L_NS1V_17LinearCombinationISK_fSK_fLNS_15FloatRoundStyleE2EEES1M_S1S_JEEENS5_5SM1004TMEM4LOAD26SM100_TMEM_LOAD_16dp256b4xENS5_13SM90_TMA_LOADENS14_IS16_S18_NSW_INS6_IJS1A_S19_EEENS6_IJSE_S1A_EEEEEEENS5_17SM75_U16x8_LDSM_TENS5_14SM90_TMA_STOREES29_NS5_17SM90_U16x8_STSM_TENS5_39AutoVectorizingCopyWithAssumedAlignmentILi128EEEEEEvvEEEEvNT_6ParamsE,@function
        .size           _ZN7cutlass13device_kernelINS_4gemm6kernel13GemmUniversalINS1_17GroupProblemShapeIN4cute5tupleIJiiiEEEEENS1_10collective13CollectiveMmaINS1_40MainloopSm100ArrayTmaUmmaWarpSpecializedILi3ELi8ELi4ENS6_IJNS5_1CILi2EEENSC_ILi1EEESE_EEEEENS6_IJNSC_ILi128EEENSC_ILi256EEESH_EEENS_6half_tEPNS6_IJlSE_NSC_ILi0EEEEEESK_SN_NS5_8TiledMMAINS5_8MMA_AtomIJNS5_26SM100_MMA_F16BF16_2x1SM_SSISK_SK_fLi128ELi256ELNS5_4UMMA5MajorE0ELSS_0ELNSR_7ScaleInE0ELST_0EEEEEENS5_6LayoutINS6_IJSE_SE_SE_EEENS6_IJSL_SL_SL_EEEEENS6_IJNS5_10UnderscoreES10_S10_EEEEENS5_18SM100_TMA_2SM_LOADENS5_14ComposedLayoutINS5_7SwizzleILi3ELi4ELi3EEENS5_18smem_ptr_flag_bitsILi16EEENSW_INS6_IJNSC_ILi8EEENSC_ILi64EEEEEENS6_IJS1A_SE_EEEEEEEvNS5_8identityES13_S1E_vS1F_EENS_8epilogue10collective18CollectiveEpilogueINS1H_31Sm100PtrArrayTmaWarpSpecializedILi4ELi2ELi32ELb1ELb0EEEJNS6_IJS1A_SI_SH_EEENS6_IJNSW_IS1A_SE_EENSW_INS6_IJNSC_ILi32EEESD_EEENS6_IJSE_SH_EEEEEEEESK_PNS6_IJSE_lSL_EEESK_S1U_NS1H_6fusion15FusionCallbacksIS1L_NS1V_17LinearCombinationISK_fSK_fLNS_15FloatRoundStyleE2EEES1M_S1S_JEEENS5_5SM1004TMEM4LOAD26SM100_TMEM_LOAD_16dp256b4xENS5_13SM90_TMA_LOADENS14_IS16_S18_NSW_INS6_IJS1A_S19_EEENS6_IJSE_S1A_EEEEEEENS5_17SM75_U16x8_LDSM_TENS5_14SM90_TMA_STOREES29_NS5_17SM90_U16x8_STSM_TENS5_39AutoVectorizingCopyWithAssumedAlignmentILi128EEEEEEvvEEEEvNT_6ParamsE,(.L_x_302 - _ZN7cutlass13device_kernelINS_4gemm6kernel13GemmUniversalINS1_17GroupProblemShapeIN4cute5tupleIJiiiEEEEENS1_10collective13CollectiveMmaINS1_40MainloopSm100ArrayTmaUmmaWarpSpecializedILi3ELi8ELi4ENS6_IJNS5_1CILi2EEENSC_ILi1EEESE_EEEEENS6_IJNSC_ILi128EEENSC_ILi256EEESH_EEENS_6half_tEPNS6_IJlSE_NSC_ILi0EEEEEESK_SN_NS5_8TiledMMAINS5_8MMA_AtomIJNS5_26SM100_MMA_F16BF16_2x1SM_SSISK_SK_fLi128ELi256ELNS5_4UMMA5MajorE0ELSS_0ELNSR_7ScaleInE0ELST_0EEEEEENS5_6LayoutINS6_IJSE_SE_SE_EEENS6_IJSL_SL_SL_EEEEENS6_IJNS5_10UnderscoreES10_S10_EEEEENS5_18SM100_TMA_2SM_LOADENS5_14ComposedLayoutINS5_7SwizzleILi3ELi4ELi3EEENS5_18smem_ptr_flag_bitsILi16EEENSW_INS6_IJNSC_ILi8EEENSC_ILi64EEEEEENS6_IJS1A_SE_EEEEEEEvNS5_8identityES13_S1E_vS1F_EENS_8epilogue10collective18CollectiveEpilogueINS1H_31Sm100PtrArrayTmaWarpSpecializedILi4ELi2ELi32ELb1ELb0EEEJNS6_IJS1A_SI_SH_EEENS6_IJNSW_IS1A_SE_EENSW_INS6_IJNSC_ILi32EEESD_EEENS6_IJSE_SH_EEEEEEEESK_PNS6_IJSE_lSL_EEESK_S1U_NS1H_6fusion15FusionCallbacksIS1L_NS1V_17LinearCombinationISK_fSK_fLNS_15FloatRoundStyleE2EEES1M_S1S_JEEENS5_5SM1004TMEM4LOAD26SM100_TMEM_LOAD_16dp256b4xENS5_13SM90_TMA_LOADENS14_IS16_S18_NSW_INS6_IJS1A_S19_EEENS6_IJSE_S1A_EEEEEEENS5_17SM75_U16x8_LDSM_TENS5_14SM90_TMA_STOREES29_NS5_17SM90_U16x8_STSM_TENS5_39AutoVectorizingCopyWithAssumedAlignmentILi128EEEEEEvvEEEEvNT_6ParamsE)
        .other          _ZN7cutlass13device_kernelINS_4gemm6kernel13GemmUniversalINS1_17GroupProblemShapeIN4cute5tupleIJiiiEEEEENS1_10collective13CollectiveMmaINS1_40MainloopSm100ArrayTmaUmmaWarpSpecializedILi3ELi8ELi4ENS6_IJNS5_1CILi2EEENSC_ILi1EEESE_EEEEENS6_IJNSC_ILi128EEENSC_ILi256EEESH_EEENS_6half_tEPNS6_IJlSE_NSC_ILi0EEEEEESK_SN_NS5_8TiledMMAINS5_8MMA_AtomIJNS5_26SM100_MMA_F16BF16_2x1SM_SSISK_SK_fLi128ELi256ELNS5_4UMMA5MajorE0ELSS_0ELNSR_7ScaleInE0ELST_0EEEEEENS5_6LayoutINS6_IJSE_SE_SE_EEENS6_IJSL_SL_SL_EEEEENS6_IJNS5_10UnderscoreES10_S10_EEEEENS5_18SM100_TMA_2SM_LOADENS5_14ComposedLayoutINS5_7SwizzleILi3ELi4ELi3EEENS5_18smem_ptr_flag_bitsILi16EEENSW_INS6_IJNSC_ILi8EEENSC_ILi64EEEEEENS6_IJS1A_SE_EEEEEEEvNS5_8identityES13_S1E_vS1F_EENS_8epilogue10collective18CollectiveEpilogueINS1H_31Sm100PtrArrayTmaWarpSpecializedILi4ELi2ELi32ELb1ELb0EEEJNS6_IJS1A_SI_SH_EEENS6_IJNSW_IS1A_SE_EENSW_INS6_IJNSC_ILi32EEESD_EEENS6_IJSE_SH_EEEEEEEESK_PNS6_IJSE_lSL_EEESK_S1U_NS1H_6fusion15FusionCallbacksIS1L_NS1V_17LinearCombinationISK_fSK_fLNS_15FloatRoundStyleE2EEES1M_S1S_JEEENS5_5SM1004TMEM4LOAD26SM100_TMEM_LOAD_16dp256b4xENS5_13SM90_TMA_LOADENS14_IS16_S18_NSW_INS6_IJS1A_S19_EEENS6_IJSE_S1A_EEEEEEENS5_17SM75_U16x8_LDSM_TENS5_14SM90_TMA_STOREES29_NS5_17SM90_U16x8_STSM_TENS5_39AutoVectorizingCopyWithAssumedAlignmentILi128EEEEEEvvEEEEvNT_6ParamsE,@"STO_CUDA_ENTRY STV_DEFAULT"
_ZN7cutlass13device_kernelINS_4gemm6kernel13GemmUniversalINS1_17GroupProblemShapeIN4cute5tupleIJiiiEEEEENS1_10collective13CollectiveMmaINS1_40MainloopSm100ArrayTmaUmmaWarpSpecializedILi3ELi8ELi4ENS6_IJNS5_1CILi2EEENSC_ILi1EEESE_EEEEENS6_IJNSC_ILi128EEENSC_ILi256EEESH_EEENS_6half_tEPNS6_IJlSE_NSC_ILi0EEEEEESK_SN_NS5_8TiledMMAINS5_8MMA_AtomIJNS5_26SM100_MMA_F16BF16_2x1SM_SSISK_SK_fLi128ELi256ELNS5_4UMMA5MajorE0ELSS_0ELNSR_7ScaleInE0ELST_0EEEEEENS5_6LayoutINS6_IJSE_SE_SE_EEENS6_IJSL_SL_SL_EEEEENS6_IJNS5_10UnderscoreES10_S10_EEEEENS5_18SM100_TMA_2SM_LOADENS5_14ComposedLayoutINS5_7SwizzleILi3ELi4ELi3EEENS5_18smem_ptr_flag_bitsILi16EEENSW_INS6_IJNSC_ILi8EEENSC_ILi64EEEEEENS6_IJS1A_SE_EEEEEEEvNS5_8identityES13_S1E_vS1F_EENS_8epilogue10collective18CollectiveEpilogueINS1H_31Sm100PtrArrayTmaWarpSpecializedILi4ELi2ELi32ELb1ELb0EEEJNS6_IJS1A_SI_SH_EEENS6_IJNSW_IS1A_SE_EENSW_INS6_IJNSC_ILi32EEESD_EEENS6_IJSE_SH_EEEEEEEESK_PNS6_IJSE_lSL_EEESK_S1U_NS1H_6fusion15FusionCallbacksIS1L_NS1V_17LinearCombinationISK_fSK_fLNS_15FloatRoundStyleE2EEES1M_S1S_JEEENS5_5SM1004TMEM4LOAD26SM100_TMEM_LOAD_16dp256b4xENS5_13SM90_TMA_LOADENS14_IS16_S18_NSW_INS6_IJS1A_S19_EEENS6_IJSE_S1A_EEEEEEENS5_17SM75_U16x8_LDSM_TENS5_14SM90_TMA_STOREES29_NS5_17SM90_U16x8_STSM_TENS5_39AutoVectorizingCopyWithAssumedAlignmentILi128EEEEEEvvEEEEvNT_6ParamsE:
[----:B------:R-:W1:Y:S01]  /*0000*/  LDC R1, c[0x0][0x37c] ;  /* 0x0000df00ff017b82 */ /* 0x000e620000000800 */
[----:B------:R-:W2:Y:S07]  /*0010*/  S2R R0, SR_TID.X ;  /* 0x0000000000007919 */ /* 0x000eae0000002100 */
[----:B------:R-:W3:Y:S01]  /*0020*/  S2UR UR35, SR_CgaCtaId ;  /* 0x00000000002379c3 */ /* 0x000ee20000008800 */
[----:B------:R-:W-:Y:S01]  /*0030*/  UMOV UR37, 0x4 ;  /* 0x0000000400257882 */ /* 0x000fe20000000000 */
[----:B------:R-:W4:Y:S01]  /*0040*/  LDCU UR34, c[0x0][0x370] ;  /* 0x00006e00ff2277ac */ /* 0x000f220008000800 */
[----:B------:R-:W-:-:S05]  /*0050*/  ELECT P2, URZ, PT ;  /* 0x0000000000ff782f */ /* 0x000fca0003840000 */
[----:B------:R-:W-:Y:S08]  /*0060*/  S2UR UR42, SR_CTAID.X ;  /* 0x00000000002a79c3 */ /* 0x000ff00000002500 */
[----:B------:R-:W4:Y:S01]  /*0070*/  S2UR UR58, SR_CTAID.Y ;  /* 0x00000000003a79c3 */ /* 0x000f220000002600 */
[----:B---3--:R-:W-:Y:S02]  /*0080*/  ULOP3.LUT UR44, UR35, 0x1, URZ, 0xc0, !UPT ;  /* 0x00000001232c7892 */ /* 0x008fe4000f8ec0ff */
[----:B------:R-:W-:Y:S01]  /*0090*/  ULOP3.LUT UR43, UR35, 0x1, URZ, 0x3c, !UPT ;  /* 0x00000001232b7892 */ /* 0x000fe2000f8e3cff */
[----:B--2---:R-:W-:-:S05]  /*00a0*/  SHF.R.U32.HI R80, RZ, 0x5, R0 ;  /* 0x00000005ff507819 */ /* 0x004fca0000011600 */
[----:B------:R-:W2:Y:S01]  /*00b0*/  SHFL.IDX PT, R2, R80, RZ, 0x1f ;  /* 0x00001fff50027589 */ /* 0x000ea200000e0000 */
[----:B----4-:R-:W-:Y:S01]  /*00c0*/  UIMAD UR16, UR58, UR34, UR42 ;  /* 0x000000223a1072a4 */ /* 0x010fe2000f8e022a */
[----:B--2---:R-:W-:-:S13]  /*00d0*/  R2UR UR21, R2 ;  /* 0x00000000021572ca */ /* 0x004fda00000e0000 */
[----:B------:R-:W-:Y:S02]  /*00e0*/  UISETP.GE.AND UP0, UPT, UR21, 0x8, UPT ;  /* 0x000000081500788c */ /* 0x000fe4000bf06270 */
[----:B------:R-:W-:Y:S02]  /*00f0*/  UISETP.GT.AND UP1, UPT, UR21, 0x3, UPT ;  /* 0x000000031500788c */ /* 0x000fe4000bf24270 */
[----:B------:R-:W-:-:S04]  /*0100*/  USEL UR37, UR37, 0x8, !UP0 ;  /* 0x0000000825257887 */ /* 0x000fc8000c000000 */
[----:B------:R-:W-:Y:S02]  /*0110*/  USEL UR37, UR37, UR21, UP1 ;  /* 0x0000001525257287 */ /* 0x000fe40008800000 */
[----:B------:R-:W-:Y:S02]  /*0120*/  ULOP3.LUT UR21, UR21, 0xfffffffc, URZ, 0xc0, !UPT ;  /* 0xfffffffc15157892 */ /* 0x000fe4000f8ec0ff */
[----:B------:R-:W-:-:S09]  /*0130*/  UISETP.NE.AND UP0, UPT, UR37, 0x2, UPT ;  /* 0x000000022500788c */ /* 0x000fd2000bf05270 */
[----:B-1----:R-:W-:Y:S05]  /*0140*/  BRA.U UP0, `(.L_x_0) ;  /* 0x0000000100f87547 */ /* 0x002fea000b800000 */
[----:B------:R-:W1:Y:S01]  /*0150*/  LDCU UR26, c[0x0][0xc1c] ;  /* 0x00018380ff1a77ac */ /* 0x000e620008000800 */
[----:B------:R-:W-:Y:S01]  /*0160*/  BSSY.RECONVERGENT B0, `(.L_x_1) ;  /* 0x000003b000007945 */ /* 0x000fe20003800200 */
[----:B------:R-:W2:Y:S01]  /*0170*/  LDCU.64 UR4, c[0x0][0x820] ;  /* 0x00010400ff0477ac */ /* 0x000ea20008000a00 */
[----:B------:R-:W-:Y:S01]  /*0180*/  ELECT P0, URZ, PT ;  /* 0x0000000000ff782f */ /* 0x000fe20003800000 */
[----:B------:R-:W-:Y:S02]  /*0190*/  UIMAD UR28, UR16, 0xd, URZ ;  /* 0x0000000d101c78a4 */ /* 0x000fe4000f8e02ff */
[----:B-1----:R-:W-:-:S04]  /*01a0*/  UIADD3 UR26, UPT, UPT, UR16, UR26, URZ ;  /* 0x0000001a101a7290 */ /* 0x002fc8000fffe0ff */
[----:B------:R-:W-:Y:S02]  /*01b0*/  UIMAD UR26, UR26, 0xd, URZ ;  /* 0x0000000d1a1a78a4 */ /* 0x000fe4000f8e02ff */
[----:B--2---:R-:W-:Y:S02]  /*01c0*/  UIMAD.WIDE.U32 UR28, UR28, 0x80, UR4 ;  /* 0x000000801c1c78a5 */ /* 0x004fe4000f8e0004 */
[----:B------:R-:W-:Y:S02]  /*01d0*/  UIMAD.WIDE.U32 UR26, UR26, 0x80, UR4 ;  /* 0x000000801a1a78a5 */ /* 0x000fe4000f8e0004 */
[----:B------:R-:W-:Y:S10]  /*01e0*/  @!P0 BRA `(.L_x_2) ;  /* 0x0000000000c88947 */ /* 0x000ff40003800000 */
[----:B------:R-:W1:Y:S01]  /*01f0*/  LDC.64 R64, c[0x0][0x400] ;  /* 0x00010000ff407b82 */ /* 0x000e620000000a00 */
[----:B------:R-:W-:Y:S02]  /*0200*/  UMOV UR4, 0x400 ;  /* 0x0000040000047882 */ /* 0x000fe40000000000 */
[----:B------:R-:W-:-:S05]  /*0210*/  ULEA UR4, UR35, UR4, 0x18 ;  /* 0x0000000423047291 */ /* 0x000fca000f8ec0ff */
[----:B------:R-:W1:Y:S08]  /*0220*/  LDC.64 R66, c[0x0][0x408] ;  /* 0x00010200ff427b82 */ /* 0x000e700000000a00 */
[----:B------:R-:W2:Y:S08]  /*0230*/  LDC.64 R60, c[0x0][0x410] ;  /* 0x00010400ff3c7b82 */ /* 0x000eb00000000a00 */
[----:B------:R-:W2:Y:S08]  /*0240*/  LDC.64 R62, c[0x0][0x418] ;  /* 0x00010600ff3e7b82 */ /* 0x000eb00000000a00 */
[----:B------:R-:W3:Y:S01]  /*0250*/  LDC.64 R56, c[0x0][0x420] ;  /* 0x00010800ff387b82 */ /* 0x000ee20000000a00 */
[----:B-1----:R1:W-:Y:S07]  /*0260*/  STS.128 [UR4+0x480], R64 ;  /* 0x00048040ff007988 */ /* 0x0023ee0008000c04 */
[----:B------:R-:W3:Y:S08]  /*0270*/  LDC.64 R58, c[0x0][0x428] ;  /* 0x00010a00ff3a7b82 */ /* 0x000ef00000000a00 */
[----:B------:R-:W4:Y:S01]  /*0280*/  LDC.64 R52, c[0x0][0x430] ;  /* 0x00010c00ff347b82 */ /* 0x000f220000000a00 */
[----:B--2---:R1:W-:Y:S07]  /*0290*/  STS.128 [UR4+0x490], R60 ;  /* 0x0004903cff007988 */ /* 0x0043ee0008000c04 */
[----:B------:R-:W4:Y:S08]  /*02a0*/  LDC.64 R54, c[0x0][0x438] ;  /* 0x00010e00ff367b82 */ /* 0x000f300000000a00 */
[----:B------:R-:W2:Y:S01]  /*02b0*/  LDC.64 R48, c[0x0][0x440] ;  /* 0x00011000ff307b82 */ /* 0x000ea20000000a00 */
[----:B---3--:R1:W-:Y:S07]  /*02c0*/  STS.128 [UR4+0x4a0], R56 ;  /* 0x0004a038ff007988 */ /* 0x0083ee0008000c04 */
[----:B------:R-:W2:Y:S08]  /*02d0*/  LDC.64 R50, c[0x0][0x448] ;  /* 0x00011200ff327b82 */ /* 0x000eb00000000a00 */
[----:B------:R-:W3:Y:S01]  /*02e0*/  LDC.64 R44, c[0x0][0x450] ;  /* 0x00011400ff2c7b82 */ /* 0x000ee20000000a00 */
[----:B----4-:R1:W-:Y:S07]  /*02f0*/  STS.128 [UR4+0x4b0], R52 ;  /* 0x0004b034ff007988 */ /* 0x0103ee0008000c04 */
        /* <DEDUP_REMOVED lines=30> */
[----:B------:R-:W4:Y:S01]  /*04e0*/  LDC.64 R6, c[0x0][0x578] ;  /* 0x00015e00ff067b82 */ /* 0x000f220000000a00 */
[----:B---3--:R1:W-:Y:S04]  /*04f0*/  STS.128 [UR4+0x560], R8 ;  /* 0x00056008ff007988 */ /* 0x0083e80008000c04 */
[----:B----4-:R1:W-:Y:S02]  /*0500*/  STS.128 [UR4+0x570], R4 ;  /* 0x00057004ff007988 */ /* 0x0103e40008000c04 */
.L_x_2:
[----:B------:R-:W-:Y:S05]  /*0510*/  BSYNC.RECONVERGENT B0 ;  /* 0x0000000000007941 */ /* 0x000fea0003800200 */
.L_x_1:
[----:B------:R-:W-:Y:S01]  /*0520*/  NOP ;  /* 0x0000000000007918 */ /* 0x000fe20000000000 */
.L_x_0:
[----:B------:R-:W-:-:S09]  /*0530*/  UISETP.NE.AND UP0, UPT, UR37, 0x3, UPT ;  /* 0x000000032500788c */ /* 0x000fd2000bf05270 */
[----:B------:R-:W-:Y:S05]  /*0540*/  BRA.U UP0, `(.L_x_3) ;  /* 0x00000001007c7547 */ /* 0x000fea000b800000 */
[----:B-1----:R-:W1:Y:S01]  /*0550*/  LDC.64 R32, c[0x0][0x900] ;  /* 0x00024000ff207b82 */ /* 0x002e620000000a00 */
[----:B------:R-:W2:Y:S01]  /*0560*/  LDCU.64 UR6, c[0x0][0xb00] ;  /* 0x00016000ff0677ac */ /* 0x000ea20008000a00 */
[----:B------:R-:W-:Y:S01]  /*0570*/  ELECT P0, URZ, PT ;  /* 0x0000000000ff782f */ /* 0x000fe20003800000 */
[----:B------:R-:W-:-:S05]  /*0580*/  UMOV UR4, 0x400 ;  /* 0x0000040000047882 */ /* 0x000fca0000000000 */
[----:B------:R-:W1:Y:S01]  /*0590*/  LDC.64 R34, c[0x0][0x908] ;  /* 0x00024200ff227b82 */ /* 0x000e620000000a00 */
[----:B------:R-:W-:Y:S02]  /*05a0*/  ULEA UR4, UR35, UR4, 0x18 ;  /* 0x0000000423047291 */ /* 0x000fe4000f8ec0ff */
[----:B------:R-:W-:-:S05]  /*05b0*/  UIMAD UR22, UR16, 0xe, URZ ;  /* 0x0000000e101678a4 */ /* 0x000fca000f8e02ff */
[----:B------:R-:W3:Y:S01]  /*05c0*/  LDC.64 R28, c[0x0][0x910] ;  /* 0x00024400ff1c7b82 */ /* 0x000ee20000000a00 */
[----:B--2---:R-:W-:-:S07]  /*05d0*/  UIMAD.WIDE.U32 UR22, UR22, 0x80, UR6 ;  /* 0x00000080161678a5 */ /* 0x004fce000f8e0006 */
[----:B------:R-:W3:Y:S08]  /*05e0*/  LDC.64 R30, c[0x0][0x918] ;  /* 0x00024600ff1e7b82 */ /* 0x000ef00000000a00 */
[----:B------:R-:W2:Y:S01]  /*05f0*/  LDC.64 R24, c[0x0][0x920] ;  /* 0x00024800ff187b82 */ /* 0x000ea20000000a00 */
[----:B-1----:R4:W-:Y:S07]  /*0600*/  @P0 STS.128 [UR4+0x380], R32 ;  /* 0x00038020ff000988 */ /* 0x0029ee0008000c04 */
[----:B------:R-:W2:Y:S08]  /*0610*/  LDC.64 R26, c[0x0][0x928] ;  /* 0x00024a00ff1a7b82 */ /* 0x000eb00000000a00 */
[----:B------:R-:W1:Y:S01]  /*0620*/  LDC.64 R20, c[0x0][0x930] ;  /* 0x00024c00ff147b82 */ /* 0x000e620000000a00 */
[----:B---3--:R4:W-:Y:S07]  /*0630*/  @P0 STS.128 [UR4+0x390], R28 ;  /* 0x0003901cff000988 */ /* 0x0089ee0008000c04 */
[----:B------:R-:W1:Y:S08]  /*0640*/  LDC.64 R22, c[0x0][0x938] ;  /* 0x00024e00ff167b82 */ /* 0x000e700000000a00 */
[----:B------:R-:W3:Y:S01]  /*0650*/  LDC.64 R16, c[0x0][0x940] ;  /* 0x00025000ff107b82 */ /* 0x000ee20000000a00 */
[----:B--2---:R4:W-:Y:S07]  /*0660*/  @P0 STS.128 [UR4+0x3a0], R24 ;  /* 0x0003a018ff000988 */ /* 0x0049ee0008000c04 */
        /* <DEDUP_REMOVED lines=9> */
[----:B------:R-:W3:Y:S01]  /*0700*/  LDC.64 R6, c[0x0][0x978] ;  /* 0x00025e00ff067b82 */ /* 0x000ee20000000a00 */
[----:B-1----:R4:W-:Y:S04]  /*0710*/  @P0 STS.128 [UR4+0x3e0], R8 ;  /* 0x0003e008ff000988 */ /* 0x0029e80008000c04 */
[----:B---3--:R4:W-:Y:S01]  /*0720*/  @P0 STS.128 [UR4+0x3f0], R4 ;  /* 0x0003f004ff000988 */ /* 0x0089e20008000c04 */
[----:B------:R-:W-:Y:S01]  /*0730*/  NOP ;  /* 0x0000000000007918 */ /* 0x000fe20000000000 */
.L_x_3:
[----:B------:R-:W2:Y:S02]  /*0740*/  SHFL.IDX PT, R2, R80, RZ, 0x1f ;  /* 0x00001fff50027589 */ /* 0x000ea400000e0000 */
[----:B--2---:R-:W-:-:S13]  /*0750*/  ISETP.NE.AND P0, PT, R2, RZ, PT ;  /* 0x000000ff0200720c */ /* 0x004fda0003f05270 */
[----:B------:R-:W-:Y:S05]  /*0760*/  @P0 BRA `(.L_x_4) ;  /* 0x00000000003c0947 */ /* 0x000fea0003800000 */
[----:B------:R-:W-:Y:S01]  /*0770*/  UMOV UR5, 0x400 ;  /* 0x0000040000057882 */ /* 0x000fe20000000000 */
[----:B------:R-:W-:Y:S01]  /*0780*/  UMOV UR4, 0x1 ;  /* 0x0000000100047882 */ /* 0x000fe20000000000 */
[----:B------:R-:W-:Y:S02]  /*0790*/  ULEA UR5, UR35, UR5, 0x18 ;  /* 0x0000000523057291 */ /* 0x000fe4000f8ec0ff */
[----:B------:R-:W-:-:S04]  /*07a0*/  UIADD3 UR6, UPT, UPT, -UR4, 0x100000, URZ ;  /* 0x0010000004067890 */ /* 0x000fc8000fffe1ff */
[----:B------:R-:W-:Y:S02]  /*07b0*/  USHF.L.U32 UR7, UR6, 0xb, URZ ;  /* 0x0000000b06077899 */ /* 0x000fe400080006ff */
[----:B------:R-:W-:Y:S01]  /*07c0*/  USHF.L.U32 UR6, UR6, 0x1, URZ ;  /* 0x0000000106067899 */ /* 0x000fe200080006ff */
[----:B------:R-:W-:Y:S01]  /*07d0*/  ELECT P0, URZ, PT ;  /* 0x0000000000ff782f */ /* 0x000fe20003800000 */
[----:B------:R-:W2:Y:S10]  /*07e0*/  FENCE.VIEW.ASYNC.S ;  /* 0x00000000000073c6 */ /* 0x000eb40000000000 */
[----:B--2---:R2:W3:Y:S01]  /*07f0*/  SYNCS.EXCH.64 URZ, [UR5], UR6 ;  /* 0x0000000605ff75b2 */ /* 0x0044e20008000100 */
[----:B------:R2:W1:Y:S01]  /*0800*/  SYNCS.EXCH.64 URZ, [UR5+0x18], UR6 ;  /* 0x0000180605ff75b2 */ /* 0x0004620008000100 */
[----:B------:R2:W1:Y:S01]  /*0810*/  SYNCS.EXCH.64 URZ, [UR5+0x8], UR6 ;  /* 0x0000080605ff75b2 */ /* 0x0004620008000100 */
[----:B------:R2:W1:Y:S01]  /*0820*/  SYNCS.EXCH.64 URZ, [UR5+0x20], UR6 ;  /* 0x0000200605ff75b2 */ /* 0x0004620008000100 */
[----:B------:R2:W1:Y:S01]  /*0830*/  SYNCS.EXCH.64 URZ, [UR5+0x10], UR6 ;  /* 0x0000100605ff75b2 */ /* 0x0004620008000100 */
[----:B------:R2:W1:Y:S01]  /*0840*/  SYNCS.EXCH.64 URZ, [UR5+0x28], UR6 ;  /* 0x0000280605ff75b2 */ /* 0x0004620008000100 */
[----:B------:R-:W-:Y:S01]  /*0850*/  NOP ;  /* 0x0000000000007918 */ /* 0x000fe20000000000 */
.L_x_4:
[----:B------:R-:W5:Y:S01]  /*0860*/  SHFL.IDX PT, R2, R80, RZ, 0x1f ;  /* 0x00001fff50027589 */ /* 0x000f6200000e0000 */
[----:B------:R-:W-:Y:S01]  /*0870*/  NOP ;  /* 0x0000000000007918 */ /* 0x000fe20000000000 */
[----:B-----5:R-:W-:-:S13]  /*0880*/  ISETP.NE.AND P0, PT, R2, 0x1, PT ;  /* 0x000000010200780c */ /* 0x020fda0003f05270 */
[----:B------:R-:W-:Y:S05]  /*0890*/  @P0 BRA `(.L_x_5) ;  /* 0x0000000000540947 */ /* 0x000fea0003800000 */
[----:B--2---:R-:W-:Y:S01]  /*08a0*/  UMOV UR6, 0x400 ;  /* 0x0000040000067882 */ /* 0x004fe20000000000 */
[----:B------:R-:W-:Y:S01]  /*08b0*/  UMOV UR5, 0x20 ;  /* 0x0000002000057882 */ /* 0x000fe20000000000 */
[----:B------:R-:W-:Y:S01]  /*08c0*/  UMOV UR4, 0x80 ;  /* 0x0000008000047882 */ /* 0x000fe20000000000 */
[----:B------:R-:W-:Y:S02]  /*08d0*/  ULEA UR6, UR35, UR6, 0x18 ;  /* 0x0000000623067291 */ /* 0x000fe4000f8ec0ff */
[----:B------:R-:W-:-:S04]  /*08e0*/  UIADD3 UR8, UPT, UPT, -UR5, 0x100000, URZ ;  /* 0x0010000005087890 */ /* 0x000fc8000fffe1ff */
[----:B------:R-:W-:Y:S02]  /*08f0*/  USHF.L.U32 UR9, UR8, 0xb, URZ ;  /* 0x0000000b08097899 */ /* 0x000fe400080006ff */
[----:B------:R-:W-:Y:S02]  /*0900*/  USHF.L.U32 UR8, UR8, 0x1, URZ ;  /* 0x0000000108087899 */ /* 0x000fe400080006ff */
[----:B------:R-:W-:-:S04]  /*0910*/  UIADD3 UR4, UPT, UPT, -UR4, 0x100000, URZ ;  /* 0x0010000004047890 */ /* 0x000fc8000fffe1ff */
[----:B------:R-:W-:Y:S02]  /*0920*/  USHF.L.U32 UR5, UR4, 0xb, URZ ;  /* 0x0000000b04057899 */ /* 0x000fe400080006ff */
[----:B------:R-:W-:Y:S01]  /*0930*/  USHF.L.U32 UR4, UR4, 0x1, URZ ;  /* 0x0000000104047899 */ /* 0x000fe200080006ff */
[----:B------:R-:W-:Y:S01]  /*0940*/  ELECT P0, URZ, PT ;  /* 0x0000000000ff782f */ /* 0x000fe20003800000 */
[----:B------:R-:W2:Y:S02]  /*0950*/  FENCE.VIEW.ASYNC.S ;  /* 0x00000000000073c6 */ /* 0x000ea40000000000 */
[----:B--2---:R2:W1:Y:S08]  /*0960*/  SYNCS.EXCH.64 URZ, [UR6+0x30], UR8 ;  /* 0x0000300806ff75b2 */ /* 0x0044700008000100 */
[----:B------:R2:W1:Y:S01]  /*0970*/  SYNCS.EXCH.64 URZ, [UR6+0x50], UR4 ;  /* 0x0000500406ff75b2 */ /* 0x0004620008000100 */
[----:B------:R2:W1:Y:S01]  /*0980*/  SYNCS.EXCH.64 URZ, [UR6+0x38], UR8 ;  /* 0x0000380806ff75b2 */ /* 0x0004620008000100 */
[----:B------:R2:W1:Y:S01]  /*0990*/  SYNCS.EXCH.64 URZ, [UR6+0x58], UR4 ;  /* 0x0000580406ff75b2 */ /* 0x0004620008000100 */
[----:B------:R2:W1:Y:S01]  /*09a0*/  SYNCS.EXCH.64 URZ, [UR6+0x40], UR8 ;  /* 0x0000400806ff75b2 */ /* 0x0004620008000100 */
[----:B------:R2:W1:Y:S01]  /*09b0*/  SYNCS.EXCH.64 URZ, [UR6+0x60], UR4 ;  /* 0x0000600406ff75b2 */ /* 0x0004620008000100 */
[----:B------:R2:W1:Y:S01]  /*09c0*/  SYNCS.EXCH.64 URZ, [UR6+0x48], UR8 ;  /* 0x0000480806ff75b2 */ /* 0x0004620008000100 */
[----:B------:R2:W1:Y:S01]  /*09d0*/  SYNCS.EXCH.64 URZ, [UR6+0x68], UR4 ;  /* 0x0000680406ff75b2 */ /* 0x0004620008000100 */
[----:B------:R-:W-:Y:S01]  /*09e0*/  NOP ;  /* 0x0000000000007918 */ /* 0x000fe20000000000 */
.L_x_5:
[----:B------:R-:W5:Y:S01]  /*09f0*/  SHFL.IDX PT, R2, R80, RZ, 0x1f ;  /* 0x00001fff50027589 */ /* 0x000f6200000e0000 */
[----:B------:R-:W-:Y:S01]  /*0a00*/  NOP ;  /* 0x0000000000007918 */ /* 0x000fe20000000000 */
[----:B-----5:R-:W-:-:S13]  /*0a10*/  ISETP.NE.AND P0, PT, R2, 0x3, PT ;  /* 0x000000030200780c */ /* 0x020fda0003f05270 */
[----:B------:R-:W-:Y:S05]  /*0a20*/  @P0 BRA `(.L_x_6) ;  /* 0x00000000002c0947 */ /* 0x000fea0003800000 */
[----:B--2---:R-:W-:Y:S01]  /*0a30*/  UMOV UR5, 0x400 ;  /* 0x0000040000057882 */ /* 0x004fe20000000000 */
[----:B------:R-:W-:Y:S01]  /*0a40*/  UMOV UR4, 0x20 ;  /* 0x0000002000047882 */ /* 0x000fe20000000000 */
[----:B------:R-:W-:Y:S02]  /*0a50*/  ULEA UR5, UR35, UR5, 0x18 ;  /* 0x0000000523057291 */ /* 0x000fe4000f8ec0ff */
[----:B------:R-:W-:-:S04]  /*0a60*/  UIADD3 UR6, UPT, UPT, -UR4, 0x100000, URZ ;  /* 0x0010000004067890 */ /* 0x000fc8000fffe1ff */
[----:B------:R-:W-:Y:S02]  /*0a70*/  USHF.L.U32 UR7, UR6, 0xb, URZ ;  /* 0x0000000b06077899 */ /* 0x000fe400080006ff */
[----:B------:R-:W-:Y:S01]  /*0a80*/  USHF.L.U32 UR6, UR6, 0x1, URZ ;  /* 0x0000000106067899 */ /* 0x000fe200080006ff */
[----:B------:R-:W-:Y:S01]  /*0a90*/  ELECT P0, URZ, PT ;  /* 0x0000000000ff782f */ /* 0x000fe20003800000 */
[----:B------:R-:W2:Y:S10]  /*0aa0*/  FENCE.VIEW.ASYNC.S ;  /* 0x00000000000073c6 */ /* 0x000eb40000000000 */
[----:B--2---:R2:W1:Y:S01]  /*0ab0*/  SYNCS.EXCH.64 URZ, [UR5+0x70], UR6 ;  /* 0x0000700605ff75b2 */ /* 0x0044620008000100 */
[----:B------:R2:W1:Y:S01]  /*0ac0*/  SYNCS.EXCH.64 URZ, [UR5+0x78], UR6 ;  /* 0x0000780605ff75b2 */ /* 0x0004620008000100 */
[----:B------:R-:W-:Y:S01]  /*0ad0*/  NOP ;  /* 0x0000000000007918 */ /* 0x000fe20000000000 */
.L_x_6:
        /* <DEDUP_REMOVED lines=31> */
[----:B------:R2:W1:Y:S02]  /*0cd0*/  SYNCS.EXCH.64 URZ, [UR6+0xf8], UR4 ;  /* 0x0000f80406ff75b2 */ /* 0x0004640008000100 */
[----:B--2---:R-:W-:Y:S01]  /*0ce0*/  NOP ;  /* 0x0000000000007918 */ /* 0x004fe20000000000 */
.L_x_7:
        /* <DEDUP_REMOVED lines=33> */
.L_x_8:
[----:B------:R-:W5:Y:S01]  /*0f00*/  SHFL.IDX PT, R2, R80, RZ, 0x1f ;  /* 0x00001fff50027589 */ /* 0x000f6200000e0000 */
[----:B------:R-:W-:Y:S01]  /*0f10*/  ISETP.NE.OR P0, PT, RZ, UR37, !P2 ;  /* 0x00000025ff007c0c */ /* 0x000fe2000d705670 */
        /* <DEDUP_REMOVED lines=24> */
.L_x_9:
[----:B------:R-:W-:Y:S01]  /*10a0*/  VOTEU.ALL UP0, P0 ;  /* 0x0000000000ff7886 */ /* 0x000fe20000000000 */
[----:B--2---:R-:W-:Y:S01]  /*10b0*/  UMOV UR4, 0x20 ;  /* 0x0000002000047882 */ /* 0x004fe20000000000 */
[----:B------:R-:W-:Y:S01]  /*10c0*/  UISETP.NE.AND UP1, UPT, UR37, 0x2, UPT ;  /* 0x000000022500788c */ /* 0x000fe2000bf25270 */
[----:B------:R-:W-:Y:S02]  /*10d0*/  NOP ;  /* 0x0000000000007918 */ /* 0x000fe40000000000 */
[----:B------:R-:W-:Y:S01]  /*10e0*/  @!UP0 UMOV UR5, 0x400 ;  /* 0x0000040000058882 */ /* 0x000fe20000000000 */
[----:B------:R-:W-:-:S04]  /*10f0*/  @!UP0 UIADD3 UR6, UPT, UPT, -UR4, 0x100000, URZ ;  /* 0x0010000004068890 */ /* 0x000fc8000fffe1ff */
[----:B------:R-:W-:Y:S02]  /*1100*/  @!UP0 USHF.L.U32 UR7, UR6, 0xb, URZ ;  /* 0x0000000b06078899 */ /* 0x000fe400080006ff */
[----:B------:R-:W-:Y:S02]  /*1110*/  @!UP0 USHF.L.U32 UR6, UR6, 0x1, URZ ;  /* 0x0000000106068899 */ /* 0x000fe400080006ff */
[----:B------:R-:W-:Y:S01]  /*1120*/  @!UP0 ULEA UR5, UR35, UR5, 0x18 ;  /* 0x0000000523058291 */ /* 0x000fe2000f8ec0ff */
[----:B------:R-:W2:Y:S01]  /*1130*/  LDCU UR4, c[0x0][0x36c] ;  /* 0x00006d80ff0477ac */ /* 0x000ea20008000800 */
[----:B------:R-:W-:Y:S01]  /*1140*/  VOTEU.ALL UP0, P0 ;  /* 0x0000000000ff7886 */ /* 0x000fe20000000000 */
[----:B------:R-:W-:Y:S02]  /*1150*/  USEL UR20, URZ, 0x1, UP1 ;  /* 0x00000001ff147887 */ /* 0x000fe40008800000 */
[----:B------:R-:W-:Y:S01]  /*1160*/  UISETP.EQ.AND UP2, UPT, UR44, URZ, !UP1 ;  /* 0x000000ff2c00728c */ /* 0x000fe2000cf42270 */
[----:B------:R-:W5:Y:S06]  /*1170*/  FENCE.VIEW.ASYNC.S ;  /* 0x00000000000073c6 */ /* 0x000f6c0000000000 */
[----:B-----5:R1:W1:Y:S01]  /*1180*/  @!UP0 SYNCS.EXCH.64 URZ, [UR5+0x150], UR6 ;  /* 0x0001500605ff85b2 */ /* 0x0202620008000100 */
[----:B------:R-:W-:Y:S01]  /*1190*/  UISETP.NE.AND UP0, UPT, UR37, URZ, UPT ;  /* 0x000000ff2500728c */ /* 0x000fe2000bf05270 */
[----:B------:R-:W-:-:S03]  /*11a0*/  PLOP3.LUT P2, PT, P2, PT, UP2, 0x80, 0x8 ;  /* 0x000000000008781c */ /* 0x000fc6000174f028 */
[----:B------:R-:W-:Y:S02]  /*11b0*/  USEL UR24, UR20, 0x2, UP0 ;  /* 0x0000000214187887 */ /* 0x000fe40008000000 */
[----:B--2---:R-:W-:-:S09]  /*11c0*/  UISETP.EQ.U32.AND UP0, UPT, UR4, 0x1, UPT ;  /* 0x000000010400788c */ /* 0x004fd2000bf02070 */
[----:B------:R-:W-:Y:S05]  /*11d0*/  BRA.U !UP0, `(.L_x_10) ;  /* 0x0000000108087547 */ /* 0x000fea000b800000 */
[----:B-1-3--:R-:W-:Y:S01]  /*11e0*/  UCGABAR_ARV ;  /* 0x00000000000079c7 */ /* 0x00afe20008000000 */
[----:B------:R-:W-:Y:S05]  /*11f0*/  BRA `(.L_x_11) ;  /* 0x0000000000047947 */ /* 0x000fea0003800000 */
.L_x_10:
[----:B-1-3--:R-:W-:Y:S01]  /*1200*/  NOP ;  /* 0x0000000000007918 */ /* 0x00afe20000000000 */
.L_x_11:
[----:B----4-:R-:W1:Y:S01]  /*1210*/  LDC.64 R4, c[0x0][0xbf0] ;  /* 0x0002fc00ff047b82 */ /* 0x010e620000000a00 */
[----:B------:R-:W1:Y:S01]  /*1220*/  LDCU.64 UR50, c[0x0][0x358] ;  /* 0x00006b00ff3277ac */ /* 0x000e620008000a00 */
[----:B------:R-:W2:Y:S01]  /*1230*/  LDCU UR33, c[0x0][0xc0c] ;  /* 0x00018180ff2177ac */ /* 0x000ea20008000800 */
[----:B------:R-:W2:Y:S01]  /*1240*/  LDCU UR4, c[0x0][0xbdc] ;  /* 0x00017b80ff0477ac */ /* 0x000ea20008000800 */
[----:B------:R-:W3:Y:S01]  /*1250*/  LDCU UR32, c[0x0][0xc10] ;  /* 0x00018200ff2077ac */ /* 0x000ee20008000800 */
[----:B------:R-:W4:Y:S01]  /*1260*/  LDCU.128 UR12, c[0x0][0xba0] ;  /* 0x00017400ff0c77ac */ /* 0x000f220008000c00 */
[----:B------:R-:W4:Y:S01]  /*1270*/  LDCU.128 UR8, c[0x0][0xbb0] ;  /* 0x00017600ff0877ac */ /* 0x000f220008000c00 */
[----:B-1----:R-:W4:Y:S01]  /*1280*/  LDG.E R9, desc[UR50][R4.64] ;  /* 0x0000003204097981 */ /* 0x002f22000c1e1900 */
[----:B------:R-:W1:Y:S03]  /*1290*/  LDCU UR45, c[0x0][0xbe8] ;  /* 0x00017d00ff2d77ac */ /* 0x000e660008000800 */
[----:B------:R1:W4:Y:S01]  /*12a0*/  LDG.E R3, desc[UR50][R4.64+0x4] ;  /* 0x0000043204037981 */ /* 0x000322000c1e1900 */
[----:B--2---:R-:W-:Y:S01]  /*12b0*/  USHF.L.U32 UR33, UR33, UR4, URZ ;  /* 0x0000000421217299 */ /* 0x004fe200080006ff */
[----:B------:R-:W-:Y:S01]  /*12c0*/  LOP3.LUT R8, R0, 0x1f, RZ, 0xc0, !PT ;  /* 0x0000001f00087812 */ /* 0x000fe200078ec0ff */
[----:B---3--:R-:W-:Y:S01]  /*12d0*/  USHF.L.U32 UR32, UR32, UR4, URZ ;  /* 0x0000000420207299 */ /* 0x008fe200080006ff */
[----:B------:R-:W-:Y:S01]  /*12e0*/  CS2R R6, SRZ ;  /* 0x0000000000067805 */ /* 0x000fe2000001ff00 */
[----:B------:R-:W2:Y:S01]  /*12f0*/  LDCU.128 UR4, c[0x0][0xbc0] ;  /* 0x00017800ff0477ac */ /* 0x000ea20008000c00 */
[----:B----4-:R-:W-:Y:S01]  /*1300*/  UISETP.NE.U32.AND UP3, UPT, UR14, URZ, UPT ;  /* 0x000000ff0e00728c */ /* 0x010fe2000bf65070 */
[----:B------:R-:W-:Y:S01]  /*1310*/  UMOV UR36, 0x400 ;  /* 0x0000040000247882 */ /* 0x000fe20000000000 */
[----:B------:R-:W-:Y:S01]  /*1320*/  UISETP.NE.AND UP5, UPT, UR37, 0x8, UPT ;  /* 0x000000082500788c */ /* 0x000fe2000bfa5270 */
[----:B------:R-:W3:Y:S01]  /*1330*/  LDCU UR40, c[0x0][0xbe0] ;  /* 0x00017c00ff2877ac */ /* 0x000ee20008000800 */
[----:B-1----:R-:W-:Y:S01]  /*1340*/  ISETP.GE.AND P0, PT, R8, UR45, PT ;  /* 0x0000002d08007c0c */ /* 0x002fe2000bf06270 */
[----:B------:R-:W-:Y:S01]  /*1350*/  UISETP.NE.AND UP1, UPT, UR37, 0x1, UPT ;  /* 0x000000012500788c */ /* 0x000fe2000bf25270 */
[----:B------:R-:W-:-:S05]  /*1360*/  CS2R.32 R21, SR_CgaSize ;  /* 0x0000000000157805 */ /* 0x000fca0000008a00 */
[----:B------:R-:W-:-:S05]  /*1370*/  IMAD R21, R21, -0xa0, RZ ;  /* 0xffffff6015157824 */ /* 0x000fca00078e02ff */
[----:B------:R-:W-:-:S14]  /*1380*/  R2UR UR39, R21 ;  /* 0x00000000152772ca */ /* 0x000fdc00000e0000 */
[----:B------:R-:W1:Y:S01]  /*1390*/  LDCU UR39, c[0x0][UR39+0x2b0] ;  /* 0x00005600272777ac */ /* 0x000e620008000800 */
[----:B------:R-:W-:-:S05]  /*13a0*/  CS2R.32 R21, SR_CgaSize ;  /* 0x0000000000157805 */ /* 0x000fca0000008a00 */
[----:B------:R-:W-:-:S05]  /*13b0*/  IMAD R21, R21, -0xa0, RZ ;  /* 0xffffff6015157824 */ /* 0x000fca00078e02ff */
[----:B------:R-:W-:-:S14]  /*13c0*/  R2UR UR30, R21 ;  /* 0x00000000151e72ca */ /* 0x000fdc00000e0000 */
[----:B------:R-:W4:Y:S01]  /*13d0*/  LDCU UR30, c[0x0][UR30+0x2b4] ;  /* 0x000056801e1e77ac */ /* 0x000f220008000800 */
[----:B------:R-:W-:Y:S02]  /*13e0*/  IMAD.U32 R5, RZ, RZ, UR33 ;  /* 0x00000021ff057e24 */ /* 0x000fe4000f8e00ff */
[----:B------:R-:W-:Y:S01]  /*13f0*/  IMAD.U32 R4, RZ, RZ, UR32 ;  /* 0x00000020ff047e24 */ /* 0x000fe2000f8e00ff */
[----:B------:R-:W-:Y:S01]  /*1400*/  UISETP.NE.AND.EX UP3, UPT, UR15, URZ, UPT, UP3 ;  /* 0x000000ff0f00728c */ /* 0x000fe2000bf65330 */
[----:B------:R-:W2:Y:S01]  /*1410*/  @!P0 LDC.64 R12, c[0x0][0xbf0] ;  /* 0x0002fc00ff0c8b82 */ /* 0x000ea20000000a00 */
[----:B------:R-:W-:Y:S01]  /*1420*/  IABS R2, R5 ;  /* 0x0000000500027213 */ /* 0x000fe20000000000 */
[----:B------:R-:W3:Y:S03]  /*1430*/  LDCU UR19, c[0x0][0x374] ;  /* 0x00006e80ff1377ac */ /* 0x000ee60008000800 */
[----:B------:R-:W-:Y:S01]  /*1440*/  R2UR UR48, R2 ;  /* 0x00000000023072ca */ /* 0x000fe200000e0000 */
[----:B------:R-:W3:Y:S01]  /*1450*/  LDCU.U8 UR17, c[0x0][0xbd8] ;  /* 0x00017b00ff1177ac */ /* 0x000ee20008000000 */
[----:B------:R-:W-:-:S04]  /*1460*/  IABS R2, R4 ;  /* 0x0000000400027213 */ /* 0x000fc80000000000 */
[----:B------:R-:W-:-:S07]  /*1470*/  R2UR UR47, R2 ;  /* 0x00000000022f72ca */ /* 0x000fce00000e0000 */
[----:B------:R-:W1:Y:S01]  /*1480*/  I2F.RP R2, UR48 ;  /* 0x0000003000027d06 */ /* 0x000e620008209400 */
[----:B------:R-:W-:Y:S01]  /*1490*/  ULEA UR36, UR35, UR36, 0x18 ;  /* 0x0000002423247291 */ /* 0x000fe2000f8ec0ff */
[----:B------:R-:W-:Y:S01]  /*14a0*/  I2FP.F32.U32 R10, UR42 ;  /* 0x0000002a000a7c45 */ /* 0x000fe20008201000 */
[----:B--2---:R-:W-:-:S05]  /*14b0*/  @!P0 IMAD.WIDE.U32 R12, R8, 0xc, R12 ;  /* 0x0000000c080c8825 */ /* 0x004fca00078e000c */
[----:B-1----:R-:W1:Y:S01]  /*14c0*/  MUFU.RCP R2, R2 ;  /* 0x0000000200027308 */ /* 0x002e620000001000 */
[----:B------:R-:W-:Y:S01]  /*14d0*/  FMUL R10, R10, UR39 ;  /* 0x000000270a0a7c20 */ /* 0x000fe20008400000 */
[----:B------:R2:W5:Y:S04]  /*14e0*/  @!P0 LDG.E R6, desc[UR50][R12.64] ;  /* 0x000000320c068981 */ /* 0x000568000c1e1900 */
[----:B------:R2:W5:Y:S01]  /*14f0*/  @!P0 LDG.E R7, desc[UR50][R12.64+0x4] ;  /* 0x000004320c078981 */ /* 0x000562000c1e1900 */
[----:B------:R-:W-:Y:S01]  /*1500*/  UMOV UR39, URZ ;  /* 0x000000ff00277c82 */ /* 0x000fe20008000000 */
[----:B------:R-:W-:Y:S01]  /*1510*/  F2I.U32.TRUNC.NTZ R10, R10 ;  /* 0x0000000a000a7305 */ /* 0x000fe2000020f000 */
[----:B------:R-:W-:-:S05]  /*1520*/  CS2R.32 R21, SR_CgaSize ;  /* 0x0000000000157805 */ /* 0x000fca0000008a00 */
[----:B------:R-:W-:-:S05]  /*1530*/  IMAD R21, R21, -0xa0, RZ ;  /* 0xffffff6015157824 */ /* 0x000fca00078e02ff */
[----:B------:R-:W-:-:S14]  /*1540*/  R2UR UR56, R21 ;  /* 0x00000000153872ca */ /* 0x000fdc00000e0000 */
[----:B------:R-:W2:Y:S01]  /*1550*/  LDCU UR56, c[0x0][UR56+0x2a0] ;  /* 0x00005400383877ac */ /* 0x000ea20008000800 */
[----:B------:R-:W-:Y:S01]  /*1560*/  LOP3.LUT R11, R11, 0xfffffffd, RZ, 0xc0, !PT ;  /* 0xfffffffd0b0b7812 */ /* 0x000fe200078ec0ff */
[----:B------:R-:W-:Y:S01]  /*1570*/  IMAD.MOV.U32 R21, RZ, RZ, RZ ;  /* 0x000000ffff157224 */ /* 0x000fe200078e00ff */
[----:B---3--:R-:W-:Y:S02]  /*1580*/  ISETP.NE.AND P3, PT, RZ, UR17, PT ;  /* 0x00000011ff007c0c */ /* 0x008fe4000bf65270 */
[----:B------:R-:W-:-:S05]  /*1590*/  CS2R.32 R17, SR_CgaSize ;  /* 0x0000000000117805 */ /* 0x000fca0000008a00 */
[----:B------:R-:W-:-:S05]  /*15a0*/  IMAD R17, R17, -0xa0, RZ ;  /* 0xffffff6011117824 */ /* 0x000fca00078e02ff */
[----:B------:R-:W-:-:S14]  /*15b0*/  R2UR UR54, R17 ;  /* 0x00000000113672ca */ /* 0x000fdc00000e0000 */
[----:B------:R-:W3:Y:S01]  /*15c0*/  LDCU UR54, c[0x0][UR54+0x2a4] ;  /* 0x00005480363677ac */ /* 0x000ee20008000800 */
[----:B------:R-:W-:Y:S02]  /*15d0*/  IMAD.MOV.U32 R17, RZ, RZ, -0x1 ;  /* 0xffffffffff117424 */ /* 0x000fe400078e00ff */
[----:B-1----:R-:W-:Y:S01]  /*15e0*/  VIADD R2, R2, 0xffffffe ;  /* 0x0ffffffe02027836 */ /* 0x002fe20000000000 */
[----:B------:R-:W-:-:S05]  /*15f0*/  UISETP.NE.AND UP0, UPT, UR37, URZ, UPT ;  /* 0x000000ff2500728c */ /* 0x000fca000bf05270 */
[----:B------:R-:W-:Y:S01]  /*1600*/  F2I.FTZ.U32.TRUNC.NTZ R2, R2 ;  /* 0x0000000200027305 */ /* 0x000fe2000021f000 */
[----:B------:R-:W-:Y:S02]  /*1610*/  R2UR UR59, R9 ;  /* 0x00000000093b72ca */ /* 0x000fe400000e0000 */
[----:B------:R-:W-:Y:S02]  /*1620*/  I2FP.F32.U32 R9, UR58 ;  /* 0x0000003a00097c45 */ /* 0x000fe40008201000 */
[----:B------:R-:W-:-:S03]  /*1630*/  R2UR UR25, R3 ;  /* 0x00000000031972ca */ /* 0x000fc600000e0000 */
[----:B------:R-:W1:Y:S01]  /*1640*/  I2F.RP R3, UR47 ;  /* 0x0000002f00037d06 */ /* 0x000e620008209400 */
[----:B----4-:R-:W-:-:S05]  /*1650*/  FMUL R9, R9, UR30 ;  /* 0x0000001e09097c20 */ /* 0x010fca0008400000 */
[----:B------:R-:W-:Y:S02]  /*1660*/  UIADD3 UR38, UP2, UPT, UR59, UR12, URZ ;  /* 0x0000000c3b267290 */ /* 0x000fe4000ff5e0ff */
[----:B------:R-:W-:Y:S02]  /*1670*/  F2I.U32.TRUNC.NTZ R9, R9 ;  /* 0x0000000900097305 */ /* 0x000fe4000020f000 */
[----:B------:R-:W-:Y:S02]  /*1680*/  ULEA.HI.X.SX32 UR59, UR59, UR13, 0x1, UP2 ;  /* 0x0000000d3b3b7291 */ /* 0x000fe400090f0eff */
[----:B------:R-:W-:Y:S02]  /*1690*/  UIADD3 UR38, UP2, UPT, UR38, -0x1, URZ ;  /* 0xffffffff26267890 */ /* 0x000fe4000ff5e0ff */
[----:B------:R-:W-:Y:S02]  /*16a0*/  UIADD3 UR31, UP4, UPT, UR25, UR10, URZ ;  /* 0x0000000a191f7290 */ /* 0x000fe4000ff9e0ff */
[----:B-1----:R-:W1:Y:S01]  /*16b0*/  MUFU.RCP R3, R3 ;  /* 0x0000000300037308 */ /* 0x002e620000001000 */
[----:B------:R-:W-:-:S02]  /*16c0*/  UIADD3.X UR59, UPT, UPT, UR59, -0x1, URZ, UP2, !UPT ;  /* 0xffffffff3b3b7890 */ /* 0x000fc400097fe4ff */
[----:B------:R-:W-:Y:S02]  /*16d0*/  UIADD3 UR18, UP6, UPT, UR38, UR9, URZ ;  /* 0x0000000926127290 */ /* 0x000fe4000ffde0ff */
[----:B------:R-:W-:Y:S02]  /*16e0*/  ULEA.HI.X.SX32 UR25, UR25, UR11, 0x1, UP4 ;  /* 0x0000000b19197291 */ /* 0x000fe4000a0f0eff */
[----:B------:R-:W-:Y:S02]  /*16f0*/  UIADD3.X UR41, UPT, UPT, URZ, UR59, URZ, UP6, !UPT ;  /* 0x0000003bff297290 */ /* 0x000fe4000b7fe4ff */
[----:B------:R-:W-:Y:S02]  /*1700*/  UIADD3 UR31, UP4, UPT, UR31, -0x1, URZ ;  /* 0xffffffff1f1f7890 */ /* 0x000fe4000ff9e0ff */
[----:B------:R-:W-:Y:S02]  /*1710*/  UIMAD.WIDE.U32 UR62, UR41, UR14, URZ ;  /* 0x0000000e293e72a5 */ /* 0x000fe4000f8e00ff */
[----:B------:R-:W-:-:S02]  /*1720*/  UIADD3.X UR25, UPT, UPT, UR25, -0x1, URZ, UP4, !UPT ;  /* 0xffffffff19197890 */ /* 0x000fc4000a7fe4ff */
[----:B------:R-:W-:Y:S02]  /*1730*/  UIADD3 UR46, UP4, UPT, UR31, UR7, URZ ;  /* 0x000000071f2e7290 */ /* 0x000fe4000ff9e0ff */
[----:B------:R-:W-:Y:S01]  /*1740*/  UIMAD.WIDE.U32 UR52, UR18, UR14, URZ ;  /* 0x0000000e123472a5 */ /* 0x000fe2000f8e00ff */
[----:B-1----:R-:W-:Y:S01]  /*1750*/  VIADD R3, R3, 0xffffffe ;  /* 0x0ffffffe03037836 */ /* 0x002fe20000000000 */
[----:B------:R-:W-:Y:S02]  /*1760*/  UIMAD.WIDE.U32 UR62, UP6, UR18, UR15, UR62 ;  /* 0x0000000f123e72a5 */ /* 0x000fe4000f8c003e */
[----:B------:R-:W-:Y:S02]  /*1770*/  UIADD3.X UR18, UPT, UPT, URZ, UR25, URZ, UP4, !UPT ;  /* 0x00000019ff127290 */ /* 0x000fe4000a7fe4ff */
[----:B------:R-:W-:Y:S01]  /*1780*/  UIADD3.X UR61, UPT, UPT, URZ, URZ, URZ, UP6, !UPT ;  /* 0x000000ffff3d7290 */ /* 0x000fe2000b7fe4ff */
[----:B------:R-:W1:Y:S01]  /*1790*/  F2I.FTZ.U32.TRUNC.NTZ R3, R3 ;  /* 0x0000000300037305 */ /* 0x000e62000021f000 */
[----:B------:R-:W-:-:S02]  /*17a0*/  UIMAD.WIDE.U32 UR64, UR18, UR4, URZ ;  /* 0x00000004124072a5 */ /* 0x000fc4000f8e00ff */
[----:B------:R-:W-:Y:S01]  /*17b0*/  UIADD3 URZ, UP6, UPT, UR53, UR62, URZ ;  /* 0x0000003e35ff7290 */ /* 0x000fe2000ffde0ff */
[----:B------:R-:W-:Y:S01]  /*17c0*/  UMOV UR60, UR63 ;  /* 0x0000003f003c7c82 */ /* 0x000fe20008000000 */
[----:B------:R-:W-:Y:S02]  /*17d0*/  UIMAD.WIDE.U32 UR52, UP4, UR46, UR5, UR64 ;  /* 0x000000052e3472a5 */ /* 0x000fe4000f880040 */
[----:B------:R-:W-:Y:S02]  /*17e0*/  UIMAD.WIDE.U32.X UR64, UR41, UR15, UR60, UP6 ;  /* 0x0000000f294072a5 */ /* 0x000fe4000b0e043c */
[----:B------:R-:W-:Y:S02]  /*17f0*/  UIMAD.WIDE.U32 UR62, UR46, UR4, URZ ;  /* 0x000000042e3e72a5 */ /* 0x000fe4000f8e00ff */
[----:B------:R-:W-:Y:S02]  /*1800*/  USEL UR38, UR38, UR64, !UP3 ;  /* 0x0000004026267287 */ /* 0x000fe4000d800000 */
[----:B------:R-:W-:Y:S01]  /*1810*/  USEL UR59, UR59, UR65, !UP3 ;  /* 0x000000413b3b7287 */ /* 0x000fe2000d800000 */
[----:B------:R-:W-:Y:S01]  /*1820*/  R2UR UR65, R2 ;  /* 0x00000000024172ca */ /* 0x000fe200000e0000 */
[----:B------:R-:W-:Y:S01]  /*1830*/  UIADD3.X UR61, UPT, UPT, URZ, URZ, URZ, UP4, !UPT ;  /* 0x000000ffff3d7290 */ /* 0x000fe2000a7fe4ff */
[----:B------:R-:W-:Y:S01]  /*1840*/  IABS R2, R5 ;  /* 0x0000000500027213 */ /* 0x000fe20000000000 */
[----:B------:R-:W-:-:S02]  /*1850*/  UISETP.NE.U32.AND UP2, UPT, UR4, URZ, UPT ;  /* 0x000000ff0400728c */ /* 0x000fc4000bf45070 */
[----:B------:R-:W-:Y:S02]  /*1860*/  UIADD3 URZ, UP4, UPT, UR63, UR52, URZ ;  /* 0x000000343fff7290 */ /* 0x000fe4000ff9e0ff */
[----:B------:R-:W-:Y:S01]  /*1870*/  USHF.R.U64 UR59, UR38, UR8, UR59 ;  /* 0x00000008263b7299 */ /* 0x000fe2000800123b */
[----:B------:R-:W-:Y:S01]  /*1880*/  IMAD.MOV R2, RZ, RZ, -R2 ;  /* 0x000000ffff027224 */ /* 0x000fe200078e0a02 */
[----:B------:R-:W-:Y:S01]  /*1890*/  UMOV UR60, UR53 ;  /* 0x00000035003c7c82 */ /* 0x000fe20008000000 */
[----:B------:R-:W-:Y:S01]  /*18a0*/  UISETP.NE.AND.EX UP2, UPT, UR5, URZ, UPT, UP2 ;  /* 0x000000ff0500728c */ /* 0x000fe2000bf45320 */
[----:B-1----:R-:W-:Y:S01]  /*18b0*/  R2UR UR53, R3 ;  /* 0x00000000033572ca */ /* 0x002fe200000e0000 */
[----:B------:R-:W-:Y:S02]  /*18c0*/  UIMAD.WIDE.U32.X UR60, UR18, UR5, UR60, UP4 ;  /* 0x00000005123c72a5 */ /* 0x000fe4000a0e043c */
[----:B------:R-:W-:Y:S02]  /*18d0*/  UIADD3 UR59, UPT, UPT, UR33, -0x1, UR59 ;  /* 0xffffffff213b7890 */ /* 0x000fe4000fffe03b */
[----:B------:R-:W-:-:S02]  /*18e0*/  USEL UR31, UR31, UR60, !UP2 ;  /* 0x0000003c1f1f7287 */ /* 0x000fc4000d000000 */
[----:B------:R-:W-:Y:S01]  /*18f0*/  USEL UR25, UR25, UR61, !UP2 ;  /* 0x0000003d19197287 */ /* 0x000fe2000d000000 */
[----:B------:R-:W-:Y:S01]  /*1900*/  R2UR UR60, R2 ;  /* 0x00000000023c72ca */ /* 0x000fe200000e0000 */
[----:B------:R-:W-:Y:S01]  /*1910*/  IMAD.U32 R3, RZ, RZ, UR59 ;  /* 0x0000003bff037e24 */ /* 0x000fe2000f8e00ff */
[----:B------:R-:W-:Y:S01]  /*1920*/  UIADD3 UR38, UPT, UPT, URZ, -UR65, URZ ;  /* 0x80000041ff267290 */ /* 0x000fe2000fffe0ff */
[----:B------:R-:W-:Y:S01]  /*1930*/  IABS R2, R4 ;  /* 0x0000000400027213 */ /* 0x000fe20000000000 */
[----:B------:R-:W-:Y:S02]  /*1940*/  USHF.R.U64 UR25, UR31, UR6, UR25 ;  /* 0x000000061f197299 */ /* 0x000fe40008001219 */
[----:B------:R-:W-:Y:S01]  /*1950*/  IABS R3, R3 ;  /* 0x0000000300037213 */ /* 0x000fe20000000000 */
[----:B------:R-:W-:Y:S01]  /*1960*/  UIMAD UR38, UR38, UR48, URZ ;  /* 0x00000030262672a4 */ /* 0x000fe2000f8e02ff */
[----:B------:R-:W-:Y:S01]  /*1970*/  IMAD.MOV R2, RZ, RZ, -R2 ;  /* 0x000000ffff027224 */ /* 0x000fe200078e0a02 */
[----:B------:R-:W-:Y:S01]  /*1980*/  UIADD3 UR57, UPT, UPT, UR32, -0x1, UR25 ;  /* 0xffffffff20397890 */ /* 0x000fe2000fffe019 */
[----:B------:R-:W-:Y:S01]  /*1990*/  R2UR UR31, R3 ;  /* 0x00000000031f72ca */ /* 0x000fe200000e0000 */
[----:B------:R-:W-:Y:S01]  /*19a0*/  UMOV UR64, URZ ;  /* 0x000000ff00407c82 */ /* 0x000fe20008000000 */
[----:B------:R-:W-:Y:S01]  /*19b0*/  UIADD3 UR25, UPT, UPT, URZ, -UR53, URZ ;  /* 0x80000035ff197290 */ /* 0x000fe2000fffe0ff */
[----:B------:R-:W-:Y:S01]  /*19c0*/  R2UR UR46, R2 ;  /* 0x00000000022e72ca */ /* 0x000fe200000e0000 */
[----:B------:R-:W-:Y:S01]  /*19d0*/  UIMAD.WIDE.U32 UR62, UR65, UR38, UR64 ;  /* 0x00000026413e72a5 */ /* 0x000fe2000f8e0040 */
[----:B------:R-:W-:Y:S01]  /*19e0*/  IMAD.U32 R3, RZ, RZ, UR57 ;  /* 0x00000039ff037e24 */ /* 0x000fe2000f8e00ff */
[----:B------:R-:W-:Y:S01]  /*19f0*/  UIMAD UR25, UR25, UR47, URZ ;  /* 0x0000002f191972a4 */ /* 0x000fe2000f8e02ff */
[----:B------:R-:W-:Y:S01]  /*1a00*/  UMOV UR52, URZ ;  /* 0x000000ff00347c82 */ /* 0x000fe20008000000 */
[----:B------:R-:W-:-:S02]  /*1a10*/  UISETP.NE.AND UP4, UPT, UR40, 0x1, UPT ;  /* 0x000000012800788c */ /* 0x000fc4000bf85270 */
[----:B------:R-:W-:Y:S01]  /*1a20*/  IABS R3, R3 ;  /* 0x0000000300037213 */ /* 0x000fe20000000000 */
[----:B------:R-:W-:Y:S01]  /*1a30*/  UMOV UR49, UR63 ;  /* 0x0000003f00317c82 */ /* 0x000fe20008000000 */
[----:B------:R-:W-:Y:S01]  /*1a40*/  UIMAD.WIDE.U32 UR52, UR53, UR25, UR52 ;  /* 0x00000019353472a5 */ /* 0x000fe2000f8e0034 */
[----:B------:R-:W-:Y:S01]  /*1a50*/  R2UR UR40, R10 ;  /* 0x000000000a2872ca */ /* 0x000fe200000e0000 */
[----:B------:R-:W-:Y:S01]  /*1a60*/  UIMAD.WIDE.U32 UR62, UR49, UR31, URZ ;  /* 0x0000001f313e72a5 */ /* 0x000fe2000f8e00ff */
[----:B------:R-:W-:Y:S01]  /*1a70*/  R2UR UR55, R3 ;  /* 0x00000000033772ca */ /* 0x000fe200000e0000 */
[----:B------:R-:W-:Y:S01]  /*1a80*/  USEL UR38, UR42, UR58, !UP4 ;  /* 0x0000003a2a267287 */ /* 0x000fe2000e000000 */
[----:B------:R-:W1:Y:S01]  /*1a90*/  LDC.64 R2, c[0x0][0xbd0] ;  /* 0x0002f400ff027b82 */ /* 0x000e620000000a00 */
[----:B------:R-:W-:Y:S01]  /*1aa0*/  ULOP3.LUT UR52, URZ, UR33, URZ, 0x33, !UPT ;  /* 0x00000021ff347292 */ /* 0x000fe2000f8e33ff */
[----:B------:R-:W-:Y:S01]  /*1ab0*/  PRMT R10, RZ, 0x7610, R10 ;  /* 0x00007610ff0a7816 */ /* 0x000fe2000000000a */
[----:B------:R-:W-:Y:S01]  /*1ac0*/  ULOP3.LUT UR49, URZ, UR32, URZ, 0x33, !UPT ;  /* 0x00000020ff317292 */ /* 0x000fe2000f8e33ff */
[----:B------:R-:W-:Y:S01]  /*1ad0*/  UMOV UR25, UR63 ;  /* 0x0000003f00197c82 */ /* 0x000fe20008000000 */
[----:B------:R-:W-:-:S02]  /*1ae0*/  UIMAD.WIDE.U32 UR62, UR34, UR19, URZ ;  /* 0x00000013223e72a5 */ /* 0x000fc4000f8e00ff */
[----:B------:R-:W-:Y:S02]  /*1af0*/  UIMAD UR60, UR25, UR60, UR31 ;  /* 0x0000003c193c72a4 */ /* 0x000fe4000f8e021f */
[----:B------:R-:W-:Y:S02]  /*1b00*/  UIADD3 UR25, UPT, UPT, UR36, 0x280, URZ ;  /* 0x0000028024197890 */ /* 0x000fe4000fffe0ff */
[----:B------:R-:W-:Y:S02]  /*1b10*/  UIMAD.WIDE.U32 UR66, UR53, UR55, URZ ;  /* 0x00000037354272a5 */ /* 0x000fe4000f8e00ff */
[----:B------:R-:W-:Y:S02]  /*1b20*/  UISETP.GT.U32.AND UP6, UPT, UR48, UR60, UPT ;  /* 0x0000003c3000728c */ /* 0x000fe4000bfc4070 */
[----:B------:R-:W-:Y:S01]  /*1b30*/  UIADD3 UR36, UPT, UPT, UR36, 0x1e0, URZ ;  /* 0x000001e024247890 */ /* 0x000fe2000fffe0ff */
[----:B------:R-:W4:Y:S03]  /*1b40*/  LDCU UR31, c[0x0][0x378] ;  /* 0x00006f00ff1f77ac */ /* 0x000f260008000800 */
[----:B------:R-:W-:-:S02]  /*1b50*/  @UP5 USEL UR36, UR36, UR25, !UP1 ;  /* 0x0000001924245287 */ /* 0x000fc4000c800000 */
[----:B------:R-:W-:Y:S01]  /*1b60*/  UISETP.GE.AND UP1, UPT, UR59, URZ, UPT ;  /* 0x000000ff3b00728c */ /* 0x000fe2000bf26270 */
[----:B------:R-:W-:Y:S02]  /*1b70*/  UMOV UR25, UR67 ;  /* 0x0000004300197c82 */ /* 0x000fe40008000000 */
[----:B------:R-:W-:Y:S02]  /*1b80*/  @!UP6 UIADD3 UR60, UPT, UPT, UR60, -UR48, URZ ;  /* 0x800000303c3ce290 */ /* 0x000fe4000fffe0ff */
[----:B------:R-:W-:Y:S02]  /*1b90*/  UIMAD UR55, UR25, UR46, UR55 ;  /* 0x0000002e193772a4 */ /* 0x000fe4000f8e0237 */
[----:B------:R-:W-:Y:S02]  /*1ba0*/  UISETP.GT.U32.AND UP6, UPT, UR48, UR60, UPT ;  /* 0x0000003c3000728c */ /* 0x000fe4000bfc4070 */
[----:B------:R-:W-:Y:S02]  /*1bb0*/  UISETP.GT.U32.AND UP5, UPT, UR47, UR55, UPT ;  /* 0x000000372f00728c */ /* 0x000fe4000bfa4070 */
[----:B------:R-:W-:-:S02]  /*1bc0*/  USEL UR25, UR58, UR42, !UP4 ;  /* 0x0000002a3a197287 */ /* 0x000fc4000e000000 */
[----:B------:R-:W-:Y:S02]  /*1bd0*/  USEL UR19, UR34, UR19, !UP4 ;  /* 0x0000001322137287 */ /* 0x000fe4000e000000 */
[----:B----4-:R-:W-:Y:S02]  /*1be0*/  UIMAD.WIDE.U32 UR34, UR62, UR31, URZ ;  /* 0x0000001f3e2272a5 */ /* 0x010fe4000f8e00ff */
[----:B------:R-:W-:Y:S02]  /*1bf0*/  UIMAD UR31, UR63, UR31, URZ ;  /* 0x0000001f3f1f72a4 */ /* 0x000fe4000f8e02ff */
[----:B------:R-:W-:Y:S02]  /*1c00*/  @!UP6 UIADD3 UR60, UPT, UPT, UR60, -UR48, URZ ;  /* 0x800000303c3ce290 */ /* 0x000fe4000fffe0ff */
[----:B------:R-:W-:Y:S02]  /*1c10*/  @!UP5 UIADD3 UR55, UPT, UPT, UR55, -UR47, URZ ;  /* 0x8000002f3737d290 */ /* 0x000fe4000fffe0ff */
[----:B------:R-:W-:Y:S01]  /*1c20*/  UIMAD.WIDE.U32 UR62, UR25, UR19, UR38 ;  /* 0x00000013193e72a5 */ /* 0x000fe2000f8e0026 */
[----:B------:R-:W-:Y:S01]  /*1c30*/  R2UR UR19, R9 ;  /* 0x00000000091372ca */ /* 0x000fe200000e0000 */
[----:B------:R-:W-:Y:S01]  /*1c40*/  UISETP.GT.U32.AND UP5, UPT, UR47, UR55, UPT ;  /* 0x000000372f00728c */ /* 0x000fe2000bfa4070 */
[----:B------:R-:W-:Y:S01]  /*1c50*/  PRMT R9, RZ, 0x7610, R9 ;  /* 0x00007610ff097816 */ /* 0x000fe20000000009 */
[----:B------:R-:W-:-:S02]  /*1c60*/  @!UP1 UIADD3 UR60, UPT, UPT, -UR60, URZ, URZ ;  /* 0x000000ff3c3c9290 */ /* 0x000fc4000fffe1ff */
[----:B------:R-:W-:Y:S01]  /*1c70*/  UISETP.GE.AND UP1, UPT, UR57, URZ, UPT ;  /* 0x000000ff3900728c */ /* 0x000fe2000bf26270 */
[----:B------:R-:W-:Y:S01]  /*1c80*/  UMOV UR30, UR62 ;  /* 0x0000003e001e7c82 */ /* 0x000fe20008000000 */
[----:B------:R-:W-:Y:S01]  /*1c90*/  UMOV UR25, UR63 ;  /* 0x0000003f00197c82 */ /* 0x000fe20008000000 */
[----:B-1----:R-:W-:Y:S01]  /*1ca0*/  ISETP.LE.U32.AND P0, PT, R2, UR30, PT ;  /* 0x0000001e02007c0c */ /* 0x002fe2000bf03070 */
[----:B------:R-:W-:Y:S01]  /*1cb0*/  IMAD.U32 R2, RZ, RZ, UR25 ;  /* 0x00000019ff027e24 */ /* 0x000fe2000f8e00ff */
[----:B------:R-:W-:Y:S02]  /*1cc0*/  UISETP.NE.AND UP6, UPT, UR33, URZ, UPT ;  /* 0x000000ff2100728c */ /* 0x000fe4000bfc5270 */
[----:B------:R-:W-:Y:S02]  /*1cd0*/  @!UP5 UIADD3 UR55, UPT, UPT, UR55, -UR47, URZ ;  /* 0x8000002f3737d290 */ /* 0x000fe4000fffe0ff */
[----:B------:R-:W-:Y:S01]  /*1ce0*/  UISETP.NE.AND UP5, UPT, UR32, URZ, UPT ;  /* 0x000000ff2000728c */ /* 0x000fe2000bfa5270 */
[----:B------:R-:W-:Y:S01]  /*1cf0*/  ISETP.GE.U32.AND.EX P1, PT, R2, R3, PT, P0 ;  /* 0x000000030200720c */ /* 0x000fe20003f26100 */
[----:B------:R-:W-:Y:S01]  /*1d00*/  @!UP1 UIADD3 UR55, UPT, UPT, -UR55, URZ, URZ ;  /* 0x000000ff37379290 */ /* 0x000fe2000fffe1ff */
[----:B------:R-:W-:Y:S01]  /*1d10*/  PLOP3.LUT P0, PT, PT, PT, PT, 0x80, 0x8 ;  /* 0x000000000008781c */ /* 0x000fe20003f0f070 */
[----:B------:R-:W-:-:S02]  /*1d20*/  USEL UR60, UR52, UR60, !UP6 ;  /* 0x0000003c343c7287 */ /* 0x000fc4000f000000 */
[----:B------:R-:W-:Y:S02]  /*1d30*/  USEL UR55, UR49, UR55, !UP5 ;  /* 0x0000003731377287 */ /* 0x000fe4000e800000 */
[----:B------:R-:W-:Y:S02]  /*1d40*/  UIADD3 UR60, UPT, UPT, UR59, -UR60, URZ ;  /* 0x8000003c3b3c7290 */ /* 0x000fe4000fffe0ff */
[----:B------:R-:W-:Y:S02]  /*1d50*/  UIADD3 UR55, UPT, UPT, UR57, -UR55, URZ ;  /* 0x8000003739377290 */ /* 0x000fe4000fffe0ff */
[----:B------:R-:W-:Y:S02]  /*1d60*/  UIADD3 UR40, UPT, UPT, -UR40, URZ, URZ ;  /* 0x000000ff28287290 */ /* 0x000fe4000fffe1ff */
[----:B------:R-:W-:Y:S02]  /*1d70*/  UIMAD UR62, UR60, UR55, URZ ;  /* 0x000000373c3e72a4 */ /* 0x000fe4000f8e02ff */
[----:B------:R-:W-:Y:S01]  /*1d80*/  USEL UR60, UR55, UR60, !UP4 ;  /* 0x0000003c373c7287 */ /* 0x000fe2000e000000 */
[----:B------:R-:W-:Y:S01]  /*1d90*/  @P0 LOP3.LUT R11, R11, 0x2, RZ, 0xfc, !PT ;  /* 0x000000020b0b0812 */ /* 0x000fe200078efcff */
[----:B------:R-:W-:Y:S01]  /*1da0*/  UIADD3 UR19, UPT, UPT, -UR19, URZ, URZ ;  /* 0x000000ff13137290 */ /* 0x000fe2000fffe1ff */
[----:B------:R-:W-:Y:S01]  /*1db0*/  UMOV UR18, 0xffffffff ;  /* 0xffffffff00127882 */ /* 0x000fe20000000000 */
[----:B------:R-:W-:Y:S01]  /*1dc0*/  UMOV UR41, URZ ;  /* 0x000000ff00297c82 */ /* 0x000fe20008000000 */
[----:B------:R-:W-:-:S02]  /*1dd0*/  UIADD3 UR31, UPT, UPT, UR35, UR31, URZ ;  /* 0x0000001f231f7290 */ /* 0x000fc4000fffe0ff */
[----:B------:R-:W-:Y:S02]  /*1de0*/  USHF.R.S32.HI UR57, URZ, 0x1f, UR62 ;  /* 0x0000001fff397899 */ /* 0x000fe4000801143e */
[----:B------:R-:W-:Y:S02]  /*1df0*/  USHF.R.S32.HI UR55, URZ, 0x1f, UR60 ;  /* 0x0000001fff377899 */ /* 0x000fe4000801143c */
[----:B--2---:R-:W-:Y:S02]  /*1e00*/  UIMAD UR40, UR56, UR40, UR42 ;  /* 0x00000028382872a4 */ /* 0x004fe4000f8e022a */
[----:B---3--:R-:W-:Y:S01]  /*1e10*/  UIMAD UR19, UR54, UR19, UR58 ;  /* 0x00000013361372a4 */ /* 0x008fe2000f8e023a */
[----:B------:R-:W-:Y:S11]  /*1e20*/  BRA.U UP0, `(.L_x_12) ;  /* 0x0000000100347547 */ /* 0x000ff6000b800000 */
[----:B------:R-:W-:Y:S02]  /*1e30*/  UISETP.NE.AND UP0, UPT, UR21, 0x4, UPT ;  /* 0x000000041500788c */ /* 0x000fe4000bf05270 */
[----:B------:R-:W-:-:S04]  /*1e40*/  UISETP.NE.AND UP1, UPT, UR19, URZ, UPT ;  /* 0x000000ff1300728c */ /* 0x000fc8000bf25270 */
[----:B------:R-:W-:Y:S01]  /*1e50*/  PLOP3.LUT P0, PT, PT, PT, UP0, 0x80, 0x8 ;  /* 0x000000000008781c */ /* 0x000fe20003f0f008 */
[----:B------:R-:W-:-:S04]  /*1e60*/  UISETP.LT.U32.OR UP1, UPT, UR40, 0x2, !UP1 ;  /* 0x000000022800788c */ /* 0x000fc8000cf21470 */
[----:B------:R-:W-:Y:S01]  /*1e70*/  @UP0 ULOP3.LUT UR40, UR40, 0xfffffffe, URZ, 0xc0, !UPT ;  /* 0xfffffffe28280892 */ /* 0x000fe2000f8ec0ff */
[----:B------:R-:W-:Y:S01]  /*1e80*/  @UP0 UMOV UR19, 0x3 ;  /* 0x0000000300130882 */ /* 0x000fe20000000000 */
[----:B------:R-:W-:Y:S02]  /*1e90*/  USEL UR56, URZ, 0x1, !UP1 ;  /* 0x00000001ff387887 */ /* 0x000fe4000c800000 */
[----:B------:R-:W-:Y:S02]  /*1ea0*/  @UP0 USHF.L.U32 UR19, UR19, UR40, URZ ;  /* 0x0000002813130299 */ /* 0x000fe400080006ff */
[----:B------:R-:W-:-:S04]  /*1eb0*/  USEL UR54, URZ, 0x2, !UP1 ;  /* 0x00000002ff367887 */ /* 0x000fc8000c800000 */
[----:B------:R-:W-:Y:S01]  /*1ec0*/  UIADD3 UR54, UPT, UPT, UR56, UR54, URZ ;  /* 0x0000003638367290 */ /* 0x000fe2000fffe0ff */
[----:B------:R-:W-:-:S05]  /*1ed0*/  @P0 IMAD.U32 R2, RZ, RZ, UR19 ;  /* 0x00000013ff020e24 */ /* 0x000fca000f8e00ff */
[----:B------:R-:W-:Y:S01]  /*1ee0*/  IMAD.U32 R10, RZ, RZ, UR54 ;  /* 0x00000036ff0a7e24 */ /* 0x000fe2000f8e00ff */
[----:B------:R-:W-:-:S07]  /*1ef0*/  @P0 PRMT R9, R2, 0x7610, R9 ;  /* 0x0000761002090816 */ /* 0x000fce0000000009 */
.L_x_12:
[----:B------:R-:W-:Y:S01]  /*1f00*/  UMOV UR63, UR57 ;  /* 0x00000039003f7c82 */ /* 0x000fe20008000000 */
[----:B------:R-:W-:Y:S01]  /*1f10*/  UMOV UR61, UR55 ;  /* 0x00000037003d7c82 */ /* 0x000fe20008000000 */
[----:B------:R-:W-:Y:S01]  /*1f20*/  IMAD.U32 R14, RZ, RZ, UR62 ;  /* 0x0000003eff0e7e24 */ /* 0x000fe2000f8e00ff */
[----:B------:R-:W-:Y:S01]  /*1f30*/  MOV R12, UR60 ;  /* 0x0000003c000c7c02 */ /* 0x000fe20008000f00 */
[----:B------:R-:W-:Y:S01]  /*1f40*/  IMAD.U32 R15, RZ, RZ, UR63 ;  /* 0x0000003fff0f7e24 */ /* 0x000fe2000f8e00ff */
[----:B------:R-:W-:Y:S01]  /*1f50*/  MOV R13, UR61 ;  /* 0x0000003d000d7c02 */ /* 0x000fe20008000f00 */
[----:B------:R-:W-:Y:S01]  /*1f60*/  UMOV UR40, URZ ;  /* 0x000000ff00287c82 */ /* 0x000fe20008000000 */
[----:B------:R-:W-:Y:S01]  /*1f70*/  UMOV UR19, 0xffffffff ;  /* 0xffffffff00137882 */ /* 0x000fe20000000000 */
[----:B------:R-:W-:Y:S05]  /*1f80*/  @P1 BRA P3, `(.L_x_13) ;  /* 0x0000001400f01947 */ /* 0x000fea0001800000 */
[----:B------:R-:W-:Y:S01]  /*1f90*/  IMAD.U32 R3, RZ, RZ, UR25 ;  /* 0x00000019ff037e24 */ /* 0x000fe2000f8e00ff */
[----:B------:R-:W-:Y:S01]  /*1fa0*/  ISETP.LE.U32.AND P0, PT, R14, UR30, PT ;  /* 0x0000001e0e007c0c */ /* 0x000fe2000bf03070 */
[----:B------:R-:W-:Y:S01]  /*1fb0*/  UMOV UR41, URZ ;  /* 0x000000ff00297c82 */ /* 0x000fe20008000000 */
[----:B------:R-:W-:Y:S01]  /*1fc0*/  UMOV UR40, URZ ;  /* 0x000000ff00287c82 */ /* 0x000fe20008000000 */
[----:B------:R-:W-:Y:S01]  /*1fd0*/  IMAD.MOV.U32 R21, RZ, RZ, RZ ;  /* 0x000000ffff157224 */ /* 0x000fe200078e00ff */
[----:B------:R-:W-:-:S13]  /*1fe0*/  ISETP.GE.U32.AND.EX P0, PT, R3, R15, PT, P0 ;  /* 0x0000000f0300720c */ /* 0x000fda0003f06100 */
[----:B------:R-:W-:Y:S05]  /*1ff0*/  @!P0 BRA `(.L_x_14) ;  /* 0x0000001000b48947 */ /* 0x000fea0003800000 */
[----:B------:R-:W-:Y:S02]  /*2000*/  VIADD R2, R8, 0x20 ;  /* 0x0000002008027836 */ /* 0x000fe40000000000 */
[----:B------:R-:W-:Y:S02]  /*2010*/  IMAD.MOV.U32 R15, RZ, RZ, R8 ;  /* 0x000000ffff0f7224 */ /* 0x000fe400078e0008 */
[----:B-----5:R-:W-:Y:S01]  /*2020*/  IMAD.MOV.U32 R16, RZ, RZ, R7 ;  /* 0x000000ffff107224 */ /* 0x020fe200078e0007 */
[----:B------:R-:W-:Y:S02]  /*2030*/  ISETP.GE.AND P0, PT, R2, UR45, PT ;  /* 0x0000002d02007c0c */ /* 0x000fe4000bf06270 */
[----:B------:R-:W-:-:S11]  /*2040*/  MOV R2, R6 ;  /* 0x0000000600027202 */ /* 0x000fd60000000f00 */
[----:B------:R-:W1:Y:S01]  /*2050*/  @!P0 LDC.64 R20, c[0x0][0xbf0] ;  /* 0x0002fc00ff148b82 */ /* 0x000e620000000a00 */
[----:B------:R-:W-:Y:S02]  /*2060*/  UIADD3 UR19, UP1, UPT, UR10, -0x1, URZ ;  /* 0xffffffff0a137890 */ /* 0x000fe4000ff3e0ff */
[----:B------:R-:W-:Y:S01]  /*2070*/  UIADD3 UR12, UP0, UPT, UR12, -0x1, URZ ;  /* 0xffffffff0c0c7890 */ /* 0x000fe2000ff1e0ff */
[----:B------:R-:W-:Y:S01]  /*2080*/  BSSY.RECONVERGENT B0, `(.L_x_15) ;  /* 0x0000051000007945 */ /* 0x000fe20003800200 */
[----:B------:R-:W-:Y:S01]  /*2090*/  UIADD3.X UR40, UPT, UPT, UR11, -0x1, URZ, UP1, !UPT ;  /* 0xffffffff0b287890 */ /* 0x000fe20008ffe4ff */
[----:B-1----:R-:W-:-:S05]  /*20a0*/  @!P0 IMAD.WIDE.U32 R20, R15, 0xc, R20 ;  /* 0x0000000c0f148825 */ /* 0x002fca00078e0014 */
[----:B------:R1:W5:Y:S04]  /*20b0*/  @!P0 LDG.E R6, desc[UR50][R20.64+0x180] ;  /* 0x0001803214068981 */ /* 0x000368000c1e1900 */
[----:B------:R1:W5:Y:S01]  /*20c0*/  @!P0 LDG.E R7, desc[UR50][R20.64+0x184] ;  /* 0x0001843214078981 */ /* 0x000362000c1e1900 */
[----:B------:R-:W-:Y:S01]  /*20d0*/  ISETP.GE.AND P0, PT, R15, UR45, PT ;  /* 0x0000002d0f007c0c */ /* 0x000fe2000bf06270 */
[----:B------:R-:W-:Y:S01]  /*20e0*/  UIADD3.X UR13, UPT, UPT, UR13, -0x1, URZ, UP0, !UPT ;  /* 0xffffffff0d0d7890 */ /* 0x000fe200087fe4ff */
[----:B------:R-:W-:Y:S01]  /*20f0*/  HFMA2 R17, -RZ, RZ, 0, 0 ;  /* 0x00000000ff117431 */ /* 0x000fe200000001ff */
[----:B------:R-:W-:-:S10]  /*2100*/  MOV R18, 0x7fffffff ;  /* 0x7fffffff00127802 */ /* 0x000fd40000000f00 */
[----:B------:R-:W-:Y:S05]  /*2110*/  @P0 BRA `(.L_x_16) ;  /* 0x00000004001c0947 */ /* 0x000fea0003800000 */
[----:B------:R-:W-:Y:S01]  /*2120*/  IADD3 R3, P1, PT, R2, UR12, RZ ;  /* 0x0000000c02037c10 */ /* 0x000fe2000ff3e0ff */
[----:B------:R-:W-:Y:S01]  /*2130*/  UIADD3 UR10, UPT, UPT, URZ, -UR65, URZ ;  /* 0x80000041ff0a7290 */ /* 0x000fe2000fffe0ff */
[----:B------:R-:W-:Y:S01]  /*2140*/  IADD3 R14, P0, PT, R16, UR19, RZ ;  /* 0x00000013100e7c10 */ /* 0x000fe2000ff1e0ff */
[----:B------:R-:W-:Y:S01]  /*2150*/  UMOV UR54, URZ ;  /* 0x000000ff00367c82 */ /* 0x000fe20008000000 */
[----:B------:R-:W-:Y:S01]  /*2160*/  LEA.HI.X.SX32 R2, R2, UR13, 0x1, P1 ;  /* 0x0000000d02027c11 */ /* 0x000fe200088f0eff */
[----:B------:R-:W-:Y:S01]  /*2170*/  UIMAD UR10, UR10, UR48, URZ ;  /* 0x000000300a0a72a4 */ /* 0x000fe2000f8e02ff */
[----:B------:R-:W-:Y:S01]  /*2180*/  IADD3 R22, P1, PT, R3, UR9, RZ ;  /* 0x0000000903167c10 */ /* 0x000fe2000ff3e0ff */
[----:B------:R-:W-:Y:S01]  /*2190*/  UMOV UR55, UR65 ;  /* 0x0000004100377c82 */ /* 0x000fe20008000000 */
[----:B------:R-:W-:Y:S01]  /*21a0*/  LEA.HI.X.SX32 R13, R16, UR40, 0x1, P0 ;  /* 0x00000028100d7c11 */ /* 0x000fe200080f0eff */
[----:B------:R-:W-:Y:S01]  /*21b0*/  UIMAD.WIDE.U32 UR10, UR65, UR10, UR54 ;  /* 0x0000000a410a72a5 */ /* 0x000fe2000f8e0036 */
[----:B------:R-:W-:Y:S01]  /*21c0*/  IADD3 R17, P0, PT, R14, UR7, RZ ;  /* 0x000000070e117c10 */ /* 0x000fe2000ff1e0ff */
[----:B------:R-:W-:-:S04]  /*21d0*/  IMAD.X R12, RZ, RZ, R2, P1 ;  /* 0x000000ffff0c7224 */ /* 0x000fc800008e0602 */
[----:B-1----:R-:W-:-:S04]  /*21e0*/  IMAD.WIDE.U32 R20, R12, UR14, RZ ;  /* 0x0000000e0c147c25 */ /* 0x002fc8000f8e00ff */
[----:B------:R-:W-:Y:S02]  /*21f0*/  IMAD.X R16, RZ, RZ, R13, P0 ;  /* 0x000000ffff107224 */ /* 0x000fe400000e060d */
[----:B------:R-:W-:-:S04]  /*2200*/  IMAD.WIDE.U32 R20, P1, R22, UR15, R20 ;  /* 0x0000000f16147c25 */ /* 0x000fc8000f820014 */
[----:B------:R-:W-:-:S04]  /*2210*/  IMAD.WIDE.U32 R18, R16, UR4, RZ ;  /* 0x0000000410127c25 */ /* 0x000fc8000f8e00ff */
[----:B------:R-:W-:-:S04]  /*2220*/  IMAD.WIDE.U32 R22, R22, UR14, RZ ;  /* 0x0000000e16167c25 */ /* 0x000fc8000f8e00ff */
[----:B------:R-:W-:-:S04]  /*2230*/  IMAD.WIDE.U32 R18, P0, R17, UR5, R18 ;  /* 0x0000000511127c25 */ /* 0x000fc8000f800012 */
[----:B------:R-:W-:-:S04]  /*2240*/  IMAD.WIDE.U32 R24, R17, UR4, RZ ;  /* 0x0000000411187c25 */ /* 0x000fc8000f8e00ff */
[----:B------:R-:W-:Y:S01]  /*2250*/  IMAD.X R27, RZ, RZ, RZ, P1 ;  /* 0x000000ffff1b7224 */ /* 0x000fe200008e06ff */
[----:B------:R-:W-:Y:S01]  /*2260*/  IADD3 RZ, P1, PT, R23, R20, RZ ;  /* 0x0000001417ff7210 */ /* 0x000fe20007f3e0ff */
[----:B------:R-:W-:Y:S02]  /*2270*/  IMAD.MOV.U32 R26, RZ, RZ, R21 ;  /* 0x000000ffff1a7224 */ /* 0x000fe400078e0015 */
[----:B------:R-:W-:Y:S01]  /*2280*/  IMAD.X R23, RZ, RZ, RZ, P0 ;  /* 0x000000ffff177224 */ /* 0x000fe200000e06ff */
[----:B------:R-:W-:Y:S01]  /*2290*/  IADD3 RZ, P0, PT, R25, R18, RZ ;  /* 0x0000001219ff7210 */ /* 0x000fe20007f1e0ff */
[----:B------:R-:W-:Y:S01]  /*22a0*/  IMAD.WIDE.U32.X R26, R12, UR15, R26, P1 ;  /* 0x0000000f0c1a7c25 */ /* 0x000fe200088e041a */
[----:B------:R-:W-:-:S03]  /*22b0*/  PLOP3.LUT P1, PT, PT, PT, UP3, 0x80, 0x8 ;  /* 0x000000000008781c */ /* 0x000fc60003f2f038 */
[----:B------:R-:W-:Y:S01]  /*22c0*/  IMAD.MOV.U32 R22, RZ, RZ, R19 ;  /* 0x000000ffff167224 */ /* 0x000fe200078e0013 */
[----:B------:R-:W-:Y:S02]  /*22d0*/  SEL R3, R3, R26, !P1 ;  /* 0x0000001a03037207 */ /* 0x000fe40004800000 */
[----:B------:R-:W-:Y:S01]  /*22e0*/  SEL R2, R2, R27, !P1 ;  /* 0x0000001b02027207 */ /* 0x000fe20004800000 */
[----:B------:R-:W-:Y:S01]  /*22f0*/  IMAD.WIDE.U32.X R16, R16, UR5, R22, P0 ;  /* 0x0000000510107c25 */ /* 0x000fe200080e0416 */
[----:B------:R-:W-:Y:S02]  /*2300*/  PLOP3.LUT P0, PT, PT, PT, UP2, 0x80, 0x8 ;  /* 0x000000000008781c */ /* 0x000fe40003f0f028 */
[----:B------:R-:W-:Y:S02]  /*2310*/  SHF.R.U64 R2, R3, UR8, R2 ;  /* 0x0000000803027c19 */ /* 0x000fe40008001202 */
[----:B------:R-:W-:Y:S02]  /*2320*/  SEL R14, R14, R16, !P0 ;  /* 0x000000100e0e7207 */ /* 0x000fe40004000000 */
[----:B------:R-:W-:-:S02]  /*2330*/  SEL R13, R13, R17, !P0 ;  /* 0x000000110d0d7207 */ /* 0x000fc40004000000 */
[----:B------:R-:W-:Y:S02]  /*2340*/  IADD3 R12, PT, PT, R5, -0x1, R2 ;  /* 0xffffffff050c7810 */ /* 0x000fe40007ffe002 */
[----:B------:R-:W-:Y:S02]  /*2350*/  SHF.R.U64 R3, R14, UR6, R13 ;  /* 0x000000060e037c19 */ /* 0x000fe4000800120d */
[----:B------:R-:W-:Y:S02]  /*2360*/  IABS R2, R5 ;  /* 0x0000000500027213 */ /* 0x000fe40000000000 */
[----:B------:R-:W-:Y:S02]  /*2370*/  IADD3 R3, PT, PT, R4, -0x1, R3 ;  /* 0xffffffff04037810 */ /* 0x000fe40007ffe003 */
[----:B------:R-:W-:Y:S01]  /*2380*/  IABS R17, R12 ;  /* 0x0000000c00117213 */ /* 0x000fe20000000000 */
[----:B------:R-:W-:Y:S01]  /*2390*/  IMAD.MOV R2, RZ, RZ, -R2 ;  /* 0x000000ffff027224 */ /* 0x000fe200078e0a02 */
[----:B------:R-:W-:-:S02]  /*23a0*/  IABS R13, R3 ;  /* 0x00000003000d7213 */ /* 0x000fc40000000000 */
[----:B------:R-:W-:Y:S01]  /*23b0*/  ISETP.GE.AND P4, PT, R12, RZ, PT ;  /* 0x000000ff0c00720c */ /* 0x000fe20003f86270 */
[----:B------:R-:W-:Y:S01]  /*23c0*/  IMAD.HI.U32 R16, R17, UR11, RZ ;  /* 0x0000000b11107c27 */ /* 0x000fe2000f8e00ff */
[----:B------:R-:W-:-:S03]  /*23d0*/  ISETP.GE.AND P3, PT, R3, RZ, PT ;  /* 0x000000ff0300720c */ /* 0x000fc60003f66270 */
[----:B------:R-:W-:-:S04]  /*23e0*/  IMAD.HI.U32 R14, R13, UR53, RZ ;  /* 0x000000350d0e7c27 */ /* 0x000fc8000f8e00ff */
[----:B------:R-:W-:Y:S02]  /*23f0*/  IMAD R2, R16, R2, R17 ;  /* 0x0000000210027224 */ /* 0x000fe400078e0211 */
[----:B------:R-:W-:Y:S02]  /*2400*/  IMAD R17, R14, UR46, R13 ;  /* 0x0000002e0e117c24 */ /* 0x000fe4000f8e020d */
[----:B------:R-:W-:Y:S01]  /*2410*/  IMAD.U32 R13, RZ, RZ, UR52 ;  /* 0x00000034ff0d7e24 */ /* 0x000fe2000f8e00ff */
[----:B------:R-:W-:Y:S02]  /*2420*/  ISETP.LT.U32.AND P1, PT, R2, UR48, PT ;  /* 0x0000003002007c0c */ /* 0x000fe4000bf21070 */
[----:B------:R-:W-:-:S11]  /*2430*/  ISETP.LT.U32.AND P0, PT, R17, UR47, PT ;  /* 0x0000002f11007c0c */ /* 0x000fd6000bf01070 */
[----:B------:R-:W-:Y:S02]  /*2440*/  @!P1 VIADD R2, R2, -UR48 ;  /* 0x8000003002029c36 */ /* 0x000fe40008000000 */
[----:B------:R-:W-:-:S03]  /*2450*/  @!P0 VIADD R17, R17, -UR47 ;  /* 0x8000002f11118c36 */ /* 0x000fc60008000000 */
[----:B------:R-:W-:Y:S02]  /*2460*/  ISETP.LT.U32.AND P1, PT, R2, UR48, PT ;  /* 0x0000003002007c0c */ /* 0x000fe4000bf21070 */
[----:B------:R-:W-:-:S11]  /*2470*/  ISETP.LT.U32.AND P0, PT, R17, UR47, PT ;  /* 0x0000002f11007c0c */ /* 0x000fd6000bf01070 */
[----:B------:R-:W-:Y:S01]  /*2480*/  @!P1 VIADD R2, R2, -UR48 ;  /* 0x8000003002029c36 */ /* 0x000fe20008000000 */
[----:B------:R-:W-:Y:S01]  /*2490*/  PLOP3.LUT P1, PT, PT, PT, UP6, 0x80, 0x8 ;  /* 0x000000000008781c */ /* 0x000fe20003f2f068 */
[----:B------:R-:W-:Y:S01]  /*24a0*/  @!P0 VIADD R17, R17, -UR47 ;  /* 0x8000002f11118c36 */ /* 0x000fe20008000000 */
[----:B------:R-:W-:Y:S01]  /*24b0*/  PLOP3.LUT P0, PT, PT, PT, UP5, 0x80, 0x8 ;  /* 0x000000000008781c */ /* 0x000fe20003f0f058 */
[----:B------:R-:W-:Y:S02]  /*24c0*/  IMAD.MOV.U32 R14, RZ, RZ, R2 ;  /* 0x000000ffff0e7224 */ /* 0x000fe400078e0002 */
[----:B------:R-:W-:Y:S02]  /*24d0*/  IMAD.U32 R2, RZ, RZ, UR49 ;  /* 0x00000031ff027e24 */ /* 0x000fe4000f8e00ff */
[----:B------:R-:W-:Y:S02]  /*24e0*/  @!P4 IMAD.MOV R14, RZ, RZ, -R14 ;  /* 0x000000ffff0ec224 */ /* 0x000fe400078e0a0e */
[----:B------:R-:W-:-:S03]  /*24f0*/  @!P3 IMAD.MOV R17, RZ, RZ, -R17 ;  /* 0x000000ffff11b224 */ /* 0x000fc600078e0a11 */
[----:B------:R-:W-:Y:S02]  /*2500*/  SEL R13, R13, R14, !P1 ;  /* 0x0000000e0d0d7207 */ /* 0x000fe40004800000 */
[----:B------:R-:W-:Y:S02]  /*2510*/  SEL R2, R2, R17, !P0 ;  /* 0x0000001102027207 */ /* 0x000fe40004000000 */
[----:B------:R-:W-:Y:S01]  /*2520*/  PLOP3.LUT P0, PT, PT, PT, UP4, 0x80, 0x8 ;  /* 0x000000000008781c */ /* 0x000fe20003f0f048 */
[----:B------:R-:W-:Y:S02]  /*2530*/  IMAD.IADD R13, R12, 0x1, -R13 ;  /* 0x000000010c0d7824 */ /* 0x000fe400078e0a0d */
[----:B------:R-:W-:-:S04]  /*2540*/  IMAD.IADD R2, R3, 0x1, -R2 ;  /* 0x0000000103027824 */ /* 0x000fc800078e0a02 */
[----:B------:R-:W-:Y:S01]  /*2550*/  IMAD R18, R13, R2, RZ ;  /* 0x000000020d127224 */ /* 0x000fe200078e02ff */
[----:B------:R-:W-:-:S04]  /*2560*/  SEL R12, R2, R13, !P0 ;  /* 0x0000000d020c7207 */ /* 0x000fc80004000000 */
[----:B------:R-:W-:Y:S02]  /*2570*/  SHF.R.S32.HI R13, RZ, 0x1f, R12 ;  /* 0x0000001fff0d7819 */ /* 0x000fe4000001140c */
[----:B------:R-:W-:Y:S02]  /*2580*/  SHF.R.S32.HI R17, RZ, 0x1f, R18 ;  /* 0x0000001fff117819 */ /* 0x000fe40000011412 */
.L_x_16:
[----:B------:R-:W-:Y:S05]  /*2590*/  BSYNC.RECONVERGENT B0 ;  /* 0x0000000000007941 */ /* 0x000fea0003800200 */
.L_x_15:
[----:B------:R-:W2:Y:S01]  /*25a0*/  SHFL.UP PT, R3, R18, 0x1, RZ ;  /* 0x0420000012037989 */ /* 0x000ea200000e00ff */
[C---:B------:R-:W-:Y:S02]  /*25b0*/  ISETP.NE.AND P6, PT, R8.reuse, RZ, PT ;  /* 0x000000ff0800720c */ /* 0x040fe40003fc5270 */
[C---:B------:R-:W-:Y:S01]  /*25c0*/  ISETP.GE.U32.AND P1, PT, R8.reuse, 0x2, PT ;  /* 0x000000020800780c */ /* 0x040fe20003f26070 */
[----:B------:R-:W3:Y:S01]  /*25d0*/  SHFL.UP PT, R2, R17, 0x1, RZ ;  /* 0x0420000011027989 */ /* 0x000ee200000e00ff */
[C---:B------:R-:W-:Y:S02]  /*25e0*/  ISETP.GE.U32.AND P3, PT, R8.reuse, 0x4, PT ;  /* 0x000000040800780c */ /* 0x040fe40003f66070 */
[C---:B------:R-:W-:Y:S02]  /*25f0*/  ISETP.GE.U32.AND P4, PT, R8.reuse, 0x8, PT ;  /* 0x000000080800780c */ /* 0x040fe40003f86070 */
[----:B------:R-:W-:Y:S02]  /*2600*/  ISETP.GE.U32.AND P5, PT, R8, 0x10, PT ;  /* 0x000000100800780c */ /* 0x000fe40003fa6070 */
[----:B--2---:R-:W-:-:S02]  /*2610*/  SEL R3, R3, RZ, P6 ;  /* 0x000000ff03037207 */ /* 0x004fc40003000000 */
[----:B---3--:R-:W-:Y:S02]  /*2620*/  SEL R2, R2, RZ, P6 ;  /* 0x000000ff02027207 */ /* 0x008fe40003000000 */
[----:B------:R-:W-:-:S05]  /*2630*/  IADD3 R3, P0, PT, R3, R18, RZ ;  /* 0x0000001203037210 */ /* 0x000fca0007f1e0ff */
[----:B------:R-:W-:Y:S01]  /*2640*/  IMAD.X R2, R2, 0x1, R17, P0 ;  /* 0x0000000102027824 */ /* 0x000fe200000e0611 */
[----:B------:R-:W2:Y:S04]  /*2650*/  SHFL.UP PT, R14, R3, 0x2, RZ ;  /* 0x04400000030e7989 */ /* 0x000ea800000e00ff */
[----:B------:R-:W3:Y:S01]  /*2660*/  SHFL.UP PT, R16, R2, 0x2, RZ ;  /* 0x0440000002107989 */ /* 0x000ee200000e00ff */
[----:B--2---:R-:W-:-:S04]  /*2670*/  SEL R14, R14, RZ, P1 ;  /* 0x000000ff0e0e7207 */ /* 0x004fc80000800000 */
[----:B------:R-:W-:Y:S02]  /*2680*/  IADD3 R14, P0, PT, R14, R3, RZ ;  /* 0x000000030e0e7210 */ /* 0x000fe40007f1e0ff */
[----:B---3--:R-:W-:-:S05]  /*2690*/  SEL R19, R16, RZ, P1 ;  /* 0x000000ff10137207 */ /* 0x008fca0000800000 */
[----:B------:R-:W-:Y:S02]  /*26a0*/  IMAD.X R16, R19, 0x1, R2, P0 ;  /* 0x0000000113107824 */ /* 0x000fe400000e0602 */
[----:B------:R-:W2:Y:S04]  /*26b0*/  SHFL.UP PT, R19, R14, 0x4, RZ ;  /* 0x048000000e137989 */ /* 0x000ea800000e00ff */
[----:B-1----:R-:W1:Y:S01]  /*26c0*/  SHFL.UP PT, R20, R16, 0x4, RZ ;  /* 0x0480000010147989 */ /* 0x002e6200000e00ff */
[----:B--2---:R-:W-:-:S04]  /*26d0*/  SEL R19, R19, RZ, P3 ;  /* 0x000000ff13137207 */ /* 0x004fc80001800000 */
[----:B------:R-:W-:Y:S02]  /*26e0*/  IADD3 R19, P0, PT, R19, R14, RZ ;  /* 0x0000000e13137210 */ /* 0x000fe40007f1e0ff */
[----:B-1----:R-:W-:-:S03]  /*26f0*/  SEL R3, R20, RZ, P3 ;  /* 0x000000ff14037207 */ /* 0x002fc60001800000 */
[----:B------:R-:W1:Y:S02]  /*2700*/  SHFL.UP PT, R20, R19, 0x8, RZ ;  /* 0x0500000013147989 */ /* 0x000e6400000e00ff */
[----:B------:R-:W-:-:S05]  /*2710*/  IMAD.X R2, R3, 0x1, R16, P0 ;  /* 0x0000000103027824 */ /* 0x000fca00000e0610 */
[----:B------:R-:W2:Y:S01]  /*2720*/  SHFL.UP PT, R3, R2, 0x8, RZ ;  /* 0x0500000002037989 */ /* 0x000ea200000e00ff */
[----:B-1----:R-:W-:-:S04]  /*2730*/  SEL R20, R20, RZ, P4 ;  /* 0x000000ff14147207 */ /* 0x002fc80002000000 */
[----:B------:R-:W-:Y:S02]  /*2740*/  IADD3 R14, P0, PT, R20, R19, RZ ;  /* 0x00000013140e7210 */ /* 0x000fe40007f1e0ff */
[----:B--2---:R-:W-:-:S03]  /*2750*/  SEL R3, R3, RZ, P4 ;  /* 0x000000ff03037207 */ /* 0x004fc60002000000 */
[----:B------:R-:W1:Y:S02]  /*2760*/  SHFL.UP PT, R21, R14, 0x10, RZ ;  /* 0x060000000e157989 */ /* 0x000e6400000e00ff */
[----:B------:R-:W-:-:S05]  /*2770*/  IMAD.X R16, R3, 0x1, R2, P0 ;  /* 0x0000000103107824 */ /* 0x000fca00000e0602 */
[----:B------:R-:W2:Y:S01]  /*2780*/  SHFL.UP PT, R3, R16, 0x10, RZ ;  /* 0x0600000010037989 */ /* 0x000ea200000e00ff */
[----:B-1----:R-:W-:-:S04]  /*2790*/  SEL R21, R21, RZ, P5 ;  /* 0x000000ff15157207 */ /* 0x002fc80002800000 */
[----:B------:R-:W-:Y:S02]  /*27a0*/  IADD3 R21, P0, PT, R21, R14, RZ ;  /* 0x0000000e15157210 */ /* 0x000fe40007f1e0ff */
[----:B--2---:R-:W-:-:S05]  /*27b0*/  SEL R3, R3, RZ, P5 ;  /* 0x000000ff03037207 */ /* 0x004fca0002800000 */
[----:B------:R-:W-:Y:S01]  /*27c0*/  IMAD.X R20, R3, 0x1, R16, P0 ;  /* 0x0000000103147824 */ /* 0x000fe200000e0610 */
[----:B------:R-:W-:Y:S01]  /*27d0*/  ISETP.LE.U32.AND P0, PT, R21, UR30, PT ;  /* 0x0000001e15007c0c */ /* 0x000fe2000bf03070 */
[----:B------:R-:W-:Y:S02]  /*27e0*/  IMAD.U32 R3, RZ, RZ, UR25 ;  /* 0x00000019ff037e24 */ /* 0x000fe4000f8e00ff */
[----:B------:R-:W-:Y:S02]  /*27f0*/  IMAD.MOV.U32 R16, RZ, RZ, R21 ;  /* 0x000000ffff107224 */ /* 0x000fe400078e0015 */
[----:B------:R-:W-:Y:S01]  /*2800*/  IMAD.MOV.U32 R19, RZ, RZ, R20 ;  /* 0x000000ffff137224 */ /* 0x000fe200078e0014 */
[----:B------:R-:W-:Y:S02]  /*2810*/  ISETP.GE.U32.AND.EX P0, PT, R3, R20, PT, P0 ;  /* 0x000000140300720c */ /* 0x000fe40003f06100 */
[----:B------:R-:W-:-:S11]  /*2820*/  CS2R R2, SRZ ;  /* 0x0000000000027805 */ /* 0x000fd6000001ff00 */
[----:B------:R-:W-:-:S04]  /*2830*/  VOTE.ANY R22, PT, !P0 ;  /* 0x0000000000167806 */ /* 0x000fc800040e0100 */
[----:B------:R-:W-:-:S13]  /*2840*/  ISETP.NE.AND P0, PT, R22, RZ, PT ;  /* 0x000000ff1600720c */ /* 0x000fda0003f05270 */
[----:B------:R-:W-:Y:S05]  /*2850*/  @P0 BRA `(.L_x_17) ;  /* 0x0000000800500947 */ /* 0x000fea0003800000 */
[----:B------:R-:W1:Y:S01]  /*2860*/  LDC R14, c[0x0][0xbe0] ;  /* 0x0002f800ff0e7b82 */ /* 0x000e620000000800 */
[----:B------:R-:W-:Y:S01]  /*2870*/  LOP3.LUT R11, R11, 0xfffffffe, RZ, 0xc0, !PT ;  /* 0xfffffffe0b0b7812 */ /* 0x000fe200078ec0ff */
[----:B------:R-:W2:Y:S01]  /*2880*/  LDCU UR45, c[0x0][0xbe8] ;  /* 0x00017d00ff2d77ac */ /* 0x000ea20008000800 */
[----:B------:R-:W3:Y:S01]  /*2890*/  LDCU.64 UR10, c[0x0][0xba8] ;  /* 0x00017500ff0a77ac */ /* 0x000ee20008000a00 */
[----:B------:R-:W4:Y:S01]  /*28a0*/  LDCU.64 UR8, c[0x0][0xbb0] ;  /* 0x00017600ff0877ac */ /* 0x000f220008000a00 */
[----:B------:R-:W1:Y:S02]  /*28b0*/  LDCU.128 UR4, c[0x0][0xbc0] ;  /* 0x00017800ff0477ac */ /* 0x000e640008000c00 */
[----:B-1----:R-:W-:-:S13]  /*28c0*/  ISETP.NE.AND P0, PT, R14, 0x1, PT ;  /* 0x000000010e00780c */ /* 0x002fda0003f05270 */
[----:B--234-:R-:W-:-:S07]  /*28d0*/  @P0 LOP3.LUT R11, R11, 0x1, RZ, 0xfc, !PT ;  /* 0x000000010b0b0812 */ /* 0x01cfce00078efcff */
.L_x_20:
[C---:B------:R-:W-:Y:S01]  /*28e0*/  VIADD R2, R15.reuse, 0x40 ;  /* 0x000000400f027836 */ /* 0x040fe20000000000 */
[----:B-----5:R-:W-:Y:S01]  /*28f0*/  MOV R19, R6 ;  /* 0x0000000600137202 */ /* 0x020fe20000000f00 */
[----:B------:R-:W-:Y:S02]  /*2900*/  VIADD R15, R15, 0x20 ;  /* 0x000000200f0f7836 */ /* 0x000fe40000000000 */
[----:B------:R-:W-:Y:S01]  /*2910*/  IMAD.MOV.U32 R16, RZ, RZ, R7 ;  /* 0x000000ffff107224 */ /* 0x000fe200078e0007 */
[----:B------:R-:W-:-:S13]  /*2920*/  ISETP.GE.AND P0, PT, R2, UR45, PT ;  /* 0x0000002d02007c0c */ /* 0x000fda000bf06270 */
[----:B------:R-:W1:Y:S01]  /*2930*/  @!P0 LDC.64 R22, c[0x0][0xbf0] ;  /* 0x0002fc00ff168b82 */ /* 0x000e620000000a00 */
[----:B------:R2:W3:Y:S01]  /*2940*/  SHFL.IDX PT, R2, R20, 0x1f, 0x1f ;  /* 0x03e01f0014027f89 */ /* 0x0004e200000e0000 */
[----:B------:R-:W-:Y:S01]  /*2950*/  BSSY.RECONVERGENT B0, `(.L_x_18) ;  /* 0x000005e000007945 */ /* 0x000fe20003800200 */
[----:B------:R-:W-:Y:S02]  /*2960*/  HFMA2 R17, -RZ, RZ, 0, 0 ;  /* 0x00000000ff117431 */ /* 0x000fe400000001ff */
[----:B------:R2:W4:Y:S01]  /*2970*/  SHFL.IDX PT, R3, R21, 0x1f, 0x1f ;  /* 0x03e01f0015037f89 */ /* 0x00052200000e0000 */
[----:B-1----:R-:W-:-:S05]  /*2980*/  @!P0 IMAD.WIDE.U32 R22, R15, 0xc, R22 ;  /* 0x0000000c0f168825 */ /* 0x002fca00078e0016 */
[----:B------:R2:W5:Y:S04]  /*2990*/  @!P0 LDG.E R6, desc[UR50][R22.64+0x180] ;  /* 0x0001803216068981 */ /* 0x000568000c1e1900 */
[----:B------:R2:W5:Y:S01]  /*29a0*/  @!P0 LDG.E R7, desc[UR50][R22.64+0x184] ;  /* 0x0001843216078981 */ /* 0x000562000c1e1900 */
[----:B------:R-:W-:Y:S02]  /*29b0*/  ISETP.GE.AND P0, PT, R15, UR45, PT ;  /* 0x0000002d0f007c0c */ /* 0x000fe4000bf06270 */
[----:B------:R-:W-:-:S11]  /*29c0*/  MOV R18, 0x7fffffff ;  /* 0x7fffffff00127802 */ /* 0x000fd60000000f00 */
[----:B---34-:R-:W-:Y:S05]  /*29d0*/  @P0 BRA `(.L_x_19) ;  /* 0x0000000400540947 */ /* 0x018fea0003800000 */
[----:B------:R-:W-:-:S04]  /*29e0*/  IADD3 R13, P0, PT, R19, UR12, RZ ;  /* 0x0000000c130d7c10 */ /* 0x000fc8000ff1e0ff */
[----:B------:R-:W-:Y:S02]  /*29f0*/  LEA.HI.X.SX32 R12, R19, UR13, 0x1, P0 ;  /* 0x0000000d130c7c11 */ /* 0x000fe400080f0eff */
[----:B------:R-:W-:-:S04]  /*2a00*/  IADD3 R19, P0, PT, R16, UR19, RZ ;  /* 0x0000001310137c10 */ /* 0x000fc8000ff1e0ff */
[----:B------:R-:W-:Y:S02]  /*2a10*/  LEA.HI.X.SX32 R18, R16, UR40, 0x1, P0 ;  /* 0x0000002810127c11 */ /* 0x000fe400080f0eff */
[----:B------:R-:W-:-:S05]  /*2a20*/  IADD3 R17, P0, PT, R13, UR9, RZ ;  /* 0x000000090d117c10 */ /* 0x000fca000ff1e0ff */
[----:B------:R-:W-:Y:S01]  /*2a30*/  IMAD.X R16, RZ, RZ, R12, P0 ;  /* 0x000000ffff107224 */ /* 0x000fe200000e060c */
[----:B--2---:R-:W-:Y:S01]  /*2a40*/  IADD3 R21, P0, PT, R19, UR7, RZ ;  /* 0x0000000713157c10 */ /* 0x004fe2000ff1e0ff */
[----:B------:R-:W-:-:S04]  /*2a50*/  IMAD.WIDE.U32 R30, R17, UR10, RZ ;  /* 0x0000000a111e7c25 */ /* 0x000fc8000f8e00ff */
[----:B------:R-:W-:-:S04]  /*2a60*/  IMAD.WIDE.U32 R28, R16, UR10, RZ ;  /* 0x0000000a101c7c25 */ /* 0x000fc8000f8e00ff */
[----:B------:R-:W-:Y:S02]  /*2a70*/  IMAD.X R20, RZ, RZ, R18, P0 ;  /* 0x000000ffff147224 */ /* 0x000fe400000e0612 */
[----:B------:R-:W-:-:S04]  /*2a80*/  IMAD.WIDE.U32 R28, P0, R17, UR11, R28 ;  /* 0x0000000b111c7c25 */ /* 0x000fc8000f80001c */
[----:B------:R-:W-:-:S04]  /*2a90*/  IMAD.WIDE.U32 R24, R20, UR4, RZ ;  /* 0x0000000414187c25 */ /* 0x000fc8000f8e00ff */
[----:B------:R-:W-:Y:S02]  /*2aa0*/  IMAD.X R27, RZ, RZ, RZ, P0 ;  /* 0x000000ffff1b7224 */ /* 0x000fe400000e06ff */
[----:B------:R-:W-:-:S04]  /*2ab0*/  IMAD.WIDE.U32 R24, P0, R21, UR5, R24 ;  /* 0x0000000515187c25 */ /* 0x000fc8000f800018 */
[----:B------:R-:W-:Y:S01]  /*2ac0*/  IMAD.X R23, RZ, RZ, RZ, P0 ;  /* 0x000000ffff177224 */ /* 0x000fe200000e06ff */
[----:B------:R-:W-:Y:S01]  /*2ad0*/  IADD3 RZ, P0, PT, R31, R28, RZ ;  /* 0x0000001c1fff7210 */ /* 0x000fe20007f1e0ff */
[----:B------:R-:W-:Y:S02]  /*2ae0*/  IMAD.MOV.U32 R26, RZ, RZ, R29 ;  /* 0x000000ffff1a7224 */ /* 0x000fe400078e001d */
[----:B------:R-:W-:Y:S02]  /*2af0*/  IMAD.MOV.U32 R22, RZ, RZ, R25 ;  /* 0x000000ffff167224 */ /* 0x000fe400078e0019 */
[----:B------:R-:W-:-:S04]  /*2b00*/  IMAD.WIDE.U32.X R16, R16, UR11, R26, P0 ;  /* 0x0000000b10107c25 */ /* 0x000fc800080e041a */
[----:B------:R-:W-:-:S05]  /*2b10*/  IMAD.WIDE.U32 R26, R21, UR4, RZ ;  /* 0x00000004151a7c25 */ /* 0x000fca000f8e00ff */
[----:B------:R-:W-:-:S05]  /*2b20*/  IADD3 RZ, P0, PT, R27, R24, RZ ;  /* 0x000000181bff7210 */ /* 0x000fca0007f1e0ff */
[----:B------:R-:W-:Y:S01]  /*2b30*/  IMAD.WIDE.U32.X R20, R20, UR5, R22, P0 ;  /* 0x0000000514147c25 */ /* 0x000fe200080e0416 */
[----:B------:R-:W-:-:S04]  /*2b40*/  ISETP.NE.U32.AND P0, PT, RZ, UR10, PT ;  /* 0x0000000aff007c0c */ /* 0x000fc8000bf05070 */
[----:B------:R-:W-:-:S04]  /*2b50*/  ISETP.NE.AND.EX P0, PT, RZ, UR11, PT, P0 ;  /* 0x0000000bff007c0c */ /* 0x000fc8000bf05300 */
[----:B------:R-:W-:Y:S02]  /*2b60*/  SEL R13, R13, R16, !P0 ;  /* 0x000000100d0d7207 */ /* 0x000fe40004000000 */
[----:B------:R-:W-:Y:S02]  /*2b70*/  SEL R12, R12, R17, !P0 ;  /* 0x000000110c0c7207 */ /* 0x000fe40004000000 */
[----:B------:R-:W-:Y:S02]  /*2b80*/  ISETP.NE.U32.AND P0, PT, RZ, UR4, PT ;  /* 0x00000004ff007c0c */ /* 0x000fe4000bf05070 */
[----:B------:R-:W-:Y:S02]  /*2b90*/  SHF.R.U64 R12, R13, UR8, R12 ;  /* 0x000000080d0c7c19 */ /* 0x000fe4000800120c */
[----:B------:R-:W-:-:S04]  /*2ba0*/  ISETP.NE.AND.EX P0, PT, RZ, UR5, PT, P0 ;  /* 0x00000005ff007c0c */ /* 0x000fc8000bf05300 */
[----:B------:R-:W-:Y:S02]  /*2bb0*/  SEL R16, R18, R21, !P0 ;  /* 0x0000001512107207 */ /* 0x000fe40004000000 */
[-C--:B------:R-:W-:Y:S02]  /*2bc0*/  IABS R18, R5.reuse ;  /* 0x0000000500127213 */ /* 0x080fe40000000000 */
[----:B------:R-:W-:Y:S02]  /*2bd0*/  SEL R19, R19, R20, !P0 ;  /* 0x0000001413137207 */ /* 0x000fe40004000000 */
[----:B------:R-:W1:Y:S01]  /*2be0*/  I2F.RP R21, R18 ;  /* 0x0000001200157306 */ /* 0x000e620000209400 */
[----:B------:R-:W-:Y:S02]  /*2bf0*/  IADD3 R20, PT, PT, R5, -0x1, R12 ;  /* 0xffffffff05147810 */ /* 0x000fe40007ffe00c */
[----:B------:R-:W-:Y:S02]  /*2c00*/  IABS R12, R5 ;  /* 0x00000005000c7213 */ /* 0x000fe40000000000 */
[----:B------:R-:W-:-:S02]  /*2c10*/  IABS R13, R20 ;  /* 0x00000014000d7213 */ /* 0x000fc40000000000 */
[----:B------:R-:W-:Y:S01]  /*2c20*/  SHF.R.U64 R19, R19, UR6, R16 ;  /* 0x0000000613137c19 */ /* 0x000fe20008001210 */
[----:B------:R-:W-:-:S03]  /*2c30*/  IMAD.MOV R12, RZ, RZ, -R12 ;  /* 0x000000ffff0c7224 */ /* 0x000fc600078e0a0c */
[----:B------:R-:W-:Y:S01]  /*2c40*/  IADD3 R19, PT, PT, R4, -0x1, R19 ;  /* 0xffffffff04137810 */ /* 0x000fe20007ffe013 */
[----:B-1----:R-:W1:Y:S02]  /*2c50*/  MUFU.RCP R22, R21 ;  /* 0x0000001500167308 */ /* 0x002e640000001000 */
[----:B-1----:R-:W-:-:S06]  /*2c60*/  VIADD R22, R22, 0xffffffe ;  /* 0x0ffffffe16167836 */ /* 0x002fcc0000000000 */
[----:B------:R-:W1:Y:S02]  /*2c70*/  F2I.FTZ.U32.TRUNC.NTZ R23, R22 ;  /* 0x0000001600177305 */ /* 0x000e64000021f000 */
[----:B-1----:R-:W-:Y:S02]  /*2c80*/  IMAD.MOV R17, RZ, RZ, -R23 ;  /* 0x000000ffff117224 */ /* 0x002fe400078e0a17 */
[----:B------:R-:W-:Y:S02]  /*2c90*/  IMAD.MOV.U32 R22, RZ, RZ, RZ ;  /* 0x000000ffff167224 */ /* 0x000fe400078e00ff */
[----:B------:R-:W-:-:S04]  /*2ca0*/  IMAD R17, R17, R18, RZ ;  /* 0x0000001211117224 */ /* 0x000fc800078e02ff */
[----:B------:R-:W-:-:S06]  /*2cb0*/  IMAD.HI.U32 R17, R23, R17, R22 ;  /* 0x0000001117117227 */ /* 0x000fcc00078e0016 */
[----:B------:R-:W-:-:S04]  /*2cc0*/  IMAD.HI.U32 R17, R17, R13, RZ ;  /* 0x0000000d11117227 */ /* 0x000fc800078e00ff */
[----:B------:R-:W-:Y:S01]  /*2cd0*/  IMAD R21, R17, R12, R13 ;  /* 0x0000000c11157224 */ /* 0x000fe200078e020d */
[----:B------:R-:W-:Y:S02]  /*2ce0*/  IABS R17, R4 ;  /* 0x0000000400117213 */ /* 0x000fe40000000000 */
[----:B------:R-:W-:Y:S02]  /*2cf0*/  IABS R13, R19 ;  /* 0x00000013000d7213 */ /* 0x000fe40000000000 */
[----:B------:R-:W1:Y:S01]  /*2d00*/  I2F.RP R24, R17 ;  /* 0x0000001100187306 */ /* 0x000e620000209400 */
[----:B------:R-:W-:-:S13]  /*2d10*/  ISETP.GT.U32.AND P0, PT, R18, R21, PT ;  /* 0x000000151200720c */ /* 0x000fda0003f04070 */
[----:B------:R-:W-:Y:S01]  /*2d20*/  @!P0 IMAD.IADD R21, R21, 0x1, -R18 ;  /* 0x0000000115158824 */ /* 0x000fe200078e0a12 */
[----:B-1----:R-:W1:Y:S02]  /*2d30*/  MUFU.RCP R22, R24 ;  /* 0x0000001800167308 */ /* 0x002e640000001000 */
[----:B-1----:R-:W-:-:S06]  /*2d40*/  VIADD R22, R22, 0xffffffe ;  /* 0x0ffffffe16167836 */ /* 0x002fcc0000000000 */
[----:B------:R-:W1:Y:S02]  /*2d50*/  F2I.FTZ.U32.TRUNC.NTZ R23, R22 ;  /* 0x0000001600177305 */ /* 0x000e64000021f000 */
[----:B-1----:R-:W-:Y:S02]  /*2d60*/  IMAD.MOV R12, RZ, RZ, -R23 ;  /* 0x000000ffff0c7224 */ /* 0x002fe400078e0a17 */
[----:B------:R-:W-:Y:S02]  /*2d70*/  IMAD.MOV.U32 R22, RZ, RZ, RZ ;  /* 0x000000ffff167224 */ /* 0x000fe400078e00ff */
[----:B------:R-:W-:Y:S01]  /*2d80*/  IMAD R16, R12, R17, RZ ;  /* 0x000000110c107224 */ /* 0x000fe200078e02ff */
[----:B------:R-:W-:-:S03]  /*2d90*/  IABS R12, R4 ;  /* 0x00000004000c7213 */ /* 0x000fc60000000000 */
[----:B------:R-:W-:-:S04]  /*2da0*/  IMAD.HI.U32 R16, R23, R16, R22 ;  /* 0x0000001017107227 */ /* 0x000fc800078e0016 */
[----:B------:R-:W-:Y:S02]  /*2db0*/  IMAD.MOV R12, RZ, RZ, -R12 ;  /* 0x000000ffff0c7224 */ /* 0x000fe400078e0a0c */
[----:B------:R-:W-:-:S04]  /*2dc0*/  IMAD.HI.U32 R16, R16, R13, RZ ;  /* 0x0000000d10107227 */ /* 0x000fc800078e00ff */
[----:B------:R-:W-:-:S05]  /*2dd0*/  IMAD R12, R16, R12, R13 ;  /* 0x0000000c100c7224 */ /* 0x000fca00078e020d */
[----:B------:R-:W-:-:S13]  /*2de0*/  ISETP.GT.U32.AND P0, PT, R17, R12, PT ;  /* 0x0000000c1100720c */ /* 0x000fda0003f04070 */
[----:B------:R-:W-:Y:S01]  /*2df0*/  @!P0 IMAD.IADD R12, R12, 0x1, -R17 ;  /* 0x000000010c0c8824 */ /* 0x000fe200078e0a11 */
[----:B------:R-:W-:-:S13]  /*2e00*/  ISETP.GT.U32.AND P0, PT, R18, R21, PT ;  /* 0x000000151200720c */ /* 0x000fda0003f04070 */
[----:B------:R-:W-:Y:S01]  /*2e10*/  @!P0 IMAD.IADD R21, R21, 0x1, -R18 ;  /* 0x0000000115158824 */ /* 0x000fe200078e0a12 */
[----:B------:R-:W-:-:S13]  /*2e20*/  ISETP.GT.U32.AND P0, PT, R17, R12, PT ;  /* 0x0000000c1100720c */ /* 0x000fda0003f04070 */
[----:B------:R-:W-:Y:S01]  /*2e30*/  @!P0 IMAD.IADD R12, R12, 0x1, -R17 ;  /* 0x000000010c0c8824 */ /* 0x000fe200078e0a11 */
[----:B------:R-:W-:-:S13]  /*2e40*/  ISETP.GE.AND P0, PT, R20, RZ, PT ;  /* 0x000000ff1400720c */ /* 0x000fda0003f06270 */
[----:B------:R-:W-:Y:S01]  /*2e50*/  @!P0 IMAD.MOV R21, RZ, RZ, -R21 ;  /* 0x000000ffff158224 */ /* 0x000fe200078e0a15 */
[----:B------:R-:W-:-:S13]  /*2e60*/  ISETP.GE.AND P0, PT, R19, RZ, PT ;  /* 0x000000ff1300720c */ /* 0x000fda0003f06270 */
[----:B------:R-:W-:Y:S01]  /*2e70*/  @!P0 IMAD.MOV R12, RZ, RZ, -R12 ;  /* 0x000000ffff0c8224 */ /* 0x000fe200078e0a0c */
[----:B------:R-:W-:-:S13]  /*2e80*/  ISETP.NE.AND P0, PT, RZ, UR33, PT ;  /* 0x00000021ff007c0c */ /* 0x000fda000bf05270 */
[----:B------:R-:W-:Y:S02]  /*2e90*/  @!P0 LOP3.LUT R21, RZ, UR33, RZ, 0x33, !PT ;  /* 0x00000021ff158c12 */ /* 0x000fe4000f8e33ff */
[----:B------:R-:W-:-:S03]  /*2ea0*/  ISETP.NE.AND P0, PT, RZ, UR32, PT ;  /* 0x00000020ff007c0c */ /* 0x000fc6000bf05270 */
[----:B------:R-:W-:-:S10]  /*2eb0*/  IMAD.IADD R18, R20, 0x1, -R21 ;  /* 0x0000000114127824 */ /* 0x000fd400078e0a15 */
[----:B------:R-:W-:Y:S02]  /*2ec0*/  @!P0 LOP3.LUT R12, RZ, UR32, RZ, 0x33, !PT ;  /* 0x00000020ff0c8c12 */ /* 0x000fe4000f8e33ff */
[----:B------:R-:W-:-:S03]  /*2ed0*/  ISETP.NE.AND P0, PT, R14, 0x1, PT ;  /* 0x000000010e00780c */ /* 0x000fc60003f05270 */
[----:B------:R-:W-:-:S05]  /*2ee0*/  IMAD.IADD R19, R19, 0x1, -R12 ;  /* 0x0000000113137824 */ /* 0x000fca00078e0a0c */
[CC--:B------:R-:W-:Y:S01]  /*2ef0*/  SEL R12, R19.reuse, R18.reuse, !P0 ;  /* 0x00000012130c7207 */ /* 0x0c0fe20004000000 */
[----:B------:R-:W-:-:S03]  /*2f00*/  IMAD R18, R19, R18, RZ ;  /* 0x0000001213127224 */ /* 0x000fc600078e02ff */
[----:B------:R-:W-:Y:S02]  /*2f10*/  SHF.R.S32.HI R13, RZ, 0x1f, R12 ;  /* 0x0000001fff0d7819 */ /* 0x000fe4000001140c */
[----:B------:R-:W-:Y:S02]  /*2f20*/  SHF.R.S32.HI R17, RZ, 0x1f, R18 ;  /* 0x0000001fff117819 */ /* 0x000fe40000011412 */
.L_x_19:
[----:B------:R-:W-:Y:S05]  /*2f30*/  BSYNC.RECONVERGENT B0 ;  /* 0x0000000000007941 */ /* 0x000fea0003800200 */
.L_x_18:
[----:B------:R-:W1:Y:S04]  /*2f40*/  SHFL.UP PT, R19, R18, 0x1, RZ ;  /* 0x0420000012137989 */ /* 0x000e6800000e00ff */
[----:B------:R-:W3:Y:S01]  /*2f50*/  SHFL.UP PT, R16, R17, 0x1, RZ ;  /* 0x0420000011107989 */ /* 0x000ee200000e00ff */
[----:B-1----:R-:W-:Y:S02]  /*2f60*/  SEL R19, R19, RZ, P6 ;  /* 0x000000ff13137207 */ /* 0x002fe40003000000 */
[----:B---3--:R-:W-:Y:S02]  /*2f70*/  SEL R16, R16, RZ, P6 ;  /* 0x000000ff10107207 */ /* 0x008fe40003000000 */
[----:B------:R-:W-:-:S05]  /*2f80*/  IADD3 R19, P0, PT, R19, R18, RZ ;  /* 0x0000001213137210 */ /* 0x000fca0007f1e0ff */
[----:B------:R-:W-:Y:S01]  /*2f90*/  IMAD.X R16, R16, 0x1, R17, P0 ;  /* 0x0000000110107824 */ /* 0x000fe200000e0611 */
[----:B--2---:R-:W1:Y:S04]  /*2fa0*/  SHFL.UP PT, R20, R19, 0x2, RZ ;  /* 0x0440000013147989 */ /* 0x004e6800000e00ff */
[----:B------:R-:W2:Y:S01]  /*2fb0*/  SHFL.UP PT, R21, R16, 0x2, RZ ;  /* 0x0440000010157989 */ /* 0x000ea200000e00ff */
[----:B-1----:R-:W-:Y:S02]  /*2fc0*/  SEL R20, R20, RZ, P1 ;  /* 0x000000ff14147207 */ /* 0x002fe40000800000 */
[----:B--2---:R-:W-:Y:S02]  /*2fd0*/  SEL R21, R21, RZ, P1 ;  /* 0x000000ff15157207 */ /* 0x004fe40000800000 */
[----:B------:R-:W-:-:S05]  /*2fe0*/  IADD3 R20, P0, PT, R20, R19, RZ ;  /* 0x0000001314147210 */ /* 0x000fca0007f1e0ff */
[----:B------:R-:W-:Y:S01]  /*2ff0*/  IMAD.X R21, R21, 0x1, R16, P0 ;  /* 0x0000000115157824 */ /* 0x000fe200000e0610 */
[----:B------:R-:W1:Y:S04]  /*3000*/  SHFL.UP PT, R23, R20, 0x4, RZ ;  /* 0x0480000014177989 */ /* 0x000e6800000e00ff */
        /* <DEDUP_REMOVED lines=9> */
[----:B------:R-:W-:Y:S01]  /*30a0*/  IADD3 R24, P0, PT, R16, R23, RZ ;  /* 0x0000001710187210 */ /* 0x000fe20007f1e0ff */
[----:B------:R-:W-:-:S04]  /*30b0*/  IMAD.U32 R23, RZ, RZ, UR25 ;  /* 0x00000019ff177e24 */ /* 0x000fc8000f8e00ff */
[----:B------:R-:W-:Y:S02]  /*30c0*/  IMAD.X R25, R19, 0x1, R22, P0 ;  /* 0x0000000113197824 */ /* 0x000fe400000e0616 */
[----:B------:R-:W1:Y:S04]  /*30d0*/  SHFL.UP PT, R19, R24, 0x10, RZ ;  /* 0x0600000018137989 */ /* 0x000e6800000e00ff */
[----:B------:R-:W2:Y:S01]  /*30e0*/  SHFL.UP PT, R20, R25, 0x10, RZ ;  /* 0x0600000019147989 */ /* 0x000ea200000e00ff */
[----:B-1----:R-:W-:Y:S02]  /*30f0*/  SEL R19, R19, RZ, P5 ;  /* 0x000000ff13137207 */ /* 0x002fe40002800000 */
[----:B--2---:R-:W-:Y:S02]  /*3100*/  SEL R20, R20, RZ, P5 ;  /* 0x000000ff14147207 */ /* 0x004fe40002800000 */
[----:B------:R-:W-:-:S05]  /*3110*/  IADD3 R16, P0, PT, R19, R24, RZ ;  /* 0x0000001813107210 */ /* 0x000fca0007f1e0ff */
[----:B------:R-:W-:Y:S01]  /*3120*/  IMAD.X R19, R20, 0x1, R25, P0 ;  /* 0x0000000114137824 */ /* 0x000fe200000e0619 */
[----:B------:R-:W-:-:S05]  /*3130*/  IADD3 R21, P0, PT, R16, R3, RZ ;  /* 0x0000000310157210 */ /* 0x000fca0007f1e0ff */
[----:B------:R-:W-:Y:S01]  /*3140*/  IMAD.X R20, R19, 0x1, R2, P0 ;  /* 0x0000000113147824 */ /* 0x000fe200000e0602 */
[----:B------:R-:W-:-:S04]  /*3150*/  ISETP.LE.U32.AND P0, PT, R21, UR30, PT ;  /* 0x0000001e15007c0c */ /* 0x000fc8000bf03070 */
[----:B------:R-:W-:-:S13]  /*3160*/  ISETP.GE.U32.AND.EX P0, PT, R23, R20, PT, P0 ;  /* 0x000000141700720c */ /* 0x000fda0003f06100 */
[----:B------:R-:W-:-:S04]  /*3170*/  VOTE.ANY R22, PT, !P0 ;  /* 0x0000000000167806 */ /* 0x000fc800040e0100 */
[----:B------:R-:W-:-:S13]  /*3180*/  ISETP.NE.AND P0, PT, R22, RZ, PT ;  /* 0x000000ff1600720c */ /* 0x000fda0003f05270 */
[----:B------:R-:W-:Y:S05]  /*3190*/  @!P0 BRA `(.L_x_20) ;  /* 0xfffffff400d08947 */ /* 0x000fea000383ffff */
.L_x_17:
[----:B------:R-:W1:Y:S08]  /*31a0*/  BREV R23, R22 ;  /* 0x0000001600177301 */ /* 0x000e700000000000 */
[----:B-1----:R-:W1:Y:S02]  /*31b0*/  FLO.U32.SH R23, R23 ;  /* 0x0000001700177300 */ /* 0x002e6400000e0400 */
[----:B-1----:R-:W1:Y:S02]  /*31c0*/  SHFL.IDX PT, R21, R15, R23, 0x1f ;  /* 0x00001f170f157589 */ /* 0x002e6400000e0000 */
[----:B-1----:R-:W-:-:S05]  /*31d0*/  IMAD.IADD R14, R8, 0x1, R21 ;  /* 0x00000001080e7824 */ /* 0x002fca00078e0215 */
[----:B------:R-:W-:-:S13]  /*31e0*/  ISETP.GE.AND P0, PT, R14, UR45, PT ;  /* 0x0000002d0e007c0c */ /* 0x000fda000bf06270 */
[----:B------:R-:W1:Y:S02]  /*31f0*/  @!P0 LDC.64 R24, c[0x0][0xbf0] ;  /* 0x0002fc00ff188b82 */ /* 0x000e640000000a00 */
[----:B-1----:R-:W-:-:S05]  /*3200*/  @!P0 IMAD.WIDE R24, R14, 0xc, R24 ;  /* 0x0000000c0e188825 */ /* 0x002fca00078e0218 */
[----:B-----5:R1:W5:Y:S04]  /*3210*/  @!P0 LDG.E R6, desc[UR50][R24.64] ;  /* 0x0000003218068981 */ /* 0x020368000c1e1900 */
[----:B------:R1:W5:Y:S01]  /*3220*/  @!P0 LDG.E R7, desc[UR50][R24.64+0x4] ;  /* 0x0000043218078981 */ /* 0x000362000c1e1900 */
[----:B------:R-:W-:-:S03]  /*3230*/  IADD3 R16, P1, P0, R3, R16, -R18 ;  /* 0x0000001003107210 */ /* 0x000fc6000783e812 */
[----:B------:R-:W-:Y:S01]  /*3240*/  SHFL.IDX PT, R15, R17, R23, 0x1f ;  /* 0x00001f17110f7589 */ /* 0x000fe200000e0000 */
[----:B------:R-:W-:-:S03]  /*3250*/  IADD3.X R2, PT, PT, R2, R19, ~R17, P1, P0 ;  /* 0x0000001302027210 */ /* 0x000fc60000fe0c11 */
[----:B------:R-:W2:Y:S04]  /*3260*/  SHFL.IDX PT, R16, R16, R23, 0x1f ;  /* 0x00001f1710107589 */ /* 0x000ea800000e0000 */
[----:B------:R-:W3:Y:S04]  /*3270*/  SHFL.IDX PT, R2, R2, R23, 0x1f ;  /* 0x00001f1702027589 */ /* 0x000ee800000e0000 */
[----:B------:R1:W4:Y:S04]  /*3280*/  SHFL.IDX PT, R14, R18, R23, 0x1f ;  /* 0x00001f17120e7589 */ /* 0x00032800000e0000 */
[----:B------:R1:W1:Y:S04]  /*3290*/  SHFL.IDX PT, R13, R13, R23, 0x1f ;  /* 0x00001f170d0d7589 */ /* 0x00026800000e0000 */
[----:B------:R1:W1:Y:S01]  /*32a0*/  SHFL.IDX PT, R12, R12, R23, 0x1f ;  /* 0x00001f170c0c7589 */ /* 0x00026200000e0000 */
[----:B--2---:R-:W-:-:S02]  /*32b0*/  R2UR UR41, R16 ;  /* 0x00000000102972ca */ /* 0x004fc400000e0000 */
[----:B---3--:R-:W-:-:S15]  /*32c0*/  R2UR UR40, R2 ;  /* 0x00000000022872ca */ /* 0x008fde00000e0000 */
.L_x_14:
[----:B------:R-:W-:Y:S01]  /*32d0*/  ISETP.GE.AND P0, PT, R21, UR45, PT ;  /* 0x0000002d15007c0c */ /* 0x000fe2000bf06270 */
[----:B------:R-:W-:Y:S01]  /*32e0*/  UMOV UR19, 0xffffffff ;  /* 0xffffffff00137882 */ /* 0x000fe20000000000 */
[----:B------:R-:W-:-:S11]  /*32f0*/  MOV R17, 0xffffffff ;  /* 0xffffffff00117802 */ /* 0x000fd60000000f00 */
[----:B------:R-:W-:Y:S05]  /*3300*/  @P0 BRA `(.L_x_13) ;  /* 0x0000000400100947 */ /* 0x000fea0003800000 */
[----:B------:R-:W2:Y:S01]  /*3310*/  LDCU UR8, c[0x0][0xb98] ;  /* 0x00017300ff0877ac */ /* 0x000ea20008000800 */
[----:B-1----:R-:W-:Y:S02]  /*3320*/  R2UR UR4, R12 ;  /* 0x000000000c0472ca */ /* 0x002fe400000e0000 */
[----:B------:R-:W-:Y:S01]  /*3330*/  R2UR UR5, R13 ;  /* 0x000000000d0572ca */ /* 0x000fe200000e0000 */
[----:B------:R-:W1:Y:S01]  /*3340*/  LDCU UR7, c[0x0][0xb88] ;  /* 0x00017100ff0777ac */ /* 0x000e620008000800 */
[----:B------:R-:W3:Y:S01]  /*3350*/  LDCU UR6, c[0x0][0xbdc] ;  /* 0x00017b80ff0677ac */ /* 0x000ee20008000800 */
[----:B------:R-:W-:-:S04]  /*3360*/  UIADD3 UR10, UP0, UPT, -UR41, UR30, URZ ;  /* 0x0000001e290a7290 */ /* 0x000fc8000ff1e1ff */
[----:B------:R-:W-:-:S04]  /*3370*/  UIADD3.X UR9, UPT, UPT, ~UR40, UR25, URZ, UP0, !UPT ;  /* 0x0000001928097290 */ /* 0x000fc800087fe5ff */
[----:B--2---:R-:W-:Y:S02]  /*3380*/  USHF.R.U32.HI UR4, URZ, UR8, UR9 ;  /* 0x00000008ff047299 */ /* 0x004fe40008011609 */
[----:B------:R-:W-:Y:S01]  /*3390*/  USHF.R.U64 UR8, UR10, UR8, UR9 ;  /* 0x000000080a087299 */ /* 0x000fe20008001209 */
[----:B-1----:R-:W-:Y:S01]  /*33a0*/  SHF.R.U64 R2, R12, UR7, R13 ;  /* 0x000000070c027c19 */ /* 0x002fe2000800120d */
[----:B------:R-:W-:Y:S02]  /*33b0*/  USHF.R.U32.HI UR11, URZ, UR7, UR4 ;  /* 0x00000007ff0b7299 */ /* 0x000fe40008011604 */
[----:B------:R-:W-:Y:S02]  /*33c0*/  USHF.R.U32.HI UR5, URZ, UR7, UR5 ;  /* 0x00000007ff057299 */ /* 0x000fe40008011605 */
[----:B---3--:R-:W-:Y:S02]  /*33d0*/  USHF.R.U32.HI UR9, URZ, UR6, UR11 ;  /* 0x00000006ff097299 */ /* 0x008fe4000801160b */
[----:B------:R-:W-:Y:S01]  /*33e0*/  USHF.R.U64 UR7, UR8, UR7, UR4 ;  /* 0x0000000708077299 */ /* 0x000fe20008001204 */
[----:B------:R-:W-:Y:S01]  /*33f0*/  R2UR UR4, R2 ;  /* 0x00000000020472ca */ /* 0x000fe200000e0000 */
[----:B------:R-:W-:-:S02]  /*3400*/  ULOP3.LUT UR10, UR9, UR5, URZ, 0xfc, !UPT ;  /* 0x00000005090a7292 */ /* 0x000fc4000f8efcff */
[----:B------:R-:W-:Y:S02]  /*3410*/  USHF.R.U64 UR6, UR7, UR6, UR11 ;  /* 0x0000000607067299 */ /* 0x000fe4000800120b */
[----:B------:R-:W-:-:S09]  /*3420*/  UISETP.NE.U32.AND UP0, UPT, UR10, URZ, UPT ;  /* 0x000000ff0a00728c */ /* 0x000fd2000bf05070 */
[----:B------:R-:W-:Y:S05]  /*3430*/  BRA.U UP0, `(.L_x_21) ;  /* 0x0000000100607547 */ /* 0x000fea000b800000 */
[----:B------:R-:W1:Y:S01]  /*3440*/  I2F.U32.RP R3, UR4 ;  /* 0x0000000400037d06 */ /* 0x000e620008209000 */
[----:B------:R-:W-:Y:S01]  /*3450*/  UMOV UR10, URZ ;  /* 0x000000ff000a7c82 */ /* 0x000fe20008000000 */
[----:B------:R-:W-:-:S06]  /*3460*/  UISETP.NE.U32.AND UP0, UPT, UR4, URZ, UPT ;  /* 0x000000ff0400728c */ /* 0x000fcc000bf05070 */
[----:B-1----:R-:W1:Y:S02]  /*3470*/  MUFU.RCP R2, R3 ;  /* 0x0000000300027308 */ /* 0x002e640000001000 */
[----:B-1----:R-:W-:-:S06]  /*3480*/  IADD3 R2, PT, PT, R2, 0xffffffe, RZ ;  /* 0x0ffffffe02027810 */ /* 0x002fcc0007ffe0ff */
[----:B------:R-:W1:Y:S02]  /*3490*/  F2I.FTZ.U32.TRUNC.NTZ R2, R2 ;  /* 0x0000000200027305 */ /* 0x000e64000021f000 */
[----:B-1----:R-:W-:-:S13]  /*34a0*/  R2UR UR11, R2 ;  /* 0x00000000020b72ca */ /* 0x002fda00000e0000 */
[----:B------:R-:W-:-:S04]  /*34b0*/  UIADD3 UR5, UPT, UPT, URZ, -UR11, URZ ;  /* 0x8000000bff057290 */ /* 0x000fc8000fffe0ff */
[----:B------:R-:W-:-:S04]  /*34c0*/  UIMAD UR5, UR5, UR4, URZ ;  /* 0x00000004050572a4 */ /* 0x000fc8000f8e02ff */
[----:B------:R-:W-:-:S07]  /*34d0*/  UIMAD.WIDE.U32 UR10, UR11, UR5, UR10 ;  /* 0x000000050b0a72a5 */ /* 0x000fce000f8e000a */
[----:B------:R-:W-:Y:S02]  /*34e0*/  UMOV UR5, UR11 ;  /* 0x0000000b00057c82 */ /* 0x000fe40008000000 */
[----:B------:R-:W-:-:S07]  /*34f0*/  UIMAD.WIDE.U32 UR12, UR5, UR6, URZ ;  /* 0x00000006050c72a5 */ /* 0x000fce000f8e00ff */
[----:B------:R-:W-:Y:S02]  /*3500*/  UMOV UR12, UR13 ;  /* 0x0000000d000c7c82 */ /* 0x000fe40008000000 */
[----:B------:R-:W-:-:S04]  /*3510*/  UIADD3 UR5, UPT, UPT, -UR12, URZ, URZ ;  /* 0x000000ff0c057290 */ /* 0x000fc8000fffe1ff */
[----:B------:R-:W-:-:S04]  /*3520*/  UIMAD UR5, UR4, UR5, UR6 ;  /* 0x00000005040572a4 */ /* 0x000fc8000f8e0206 */
[----:B------:R-:W-:-:S11]  /*3530*/  UISETP.GE.U32.AND UP2, UPT, UR5, UR4, UPT ;  /* 0x000000040500728c */ /* 0x000fd6000bf46070 */
[----:B------:R-:W-:Y:S02]  /*3540*/  @UP2 UIADD3 UR5, UPT, UPT, UR5, -UR4, URZ ;  /* 0x8000000405052290 */ /* 0x000fe4000fffe0ff */
[----:B------:R-:W-:Y:S02]  /*3550*/  @UP2 UIADD3 UR12, UPT, UPT, UR12, 0x1, URZ ;  /* 0x000000010c0c2890 */ /* 0x000fe4000fffe0ff */
[----:B------:R-:W-:-:S11]  /*3560*/  UISETP.GE.U32.AND UP1, UPT, UR5, UR4, UPT ;  /* 0x000000040500728c */ /* 0x000fd6000bf26070 */
[----:B------:R-:W-:Y:S02]  /*3570*/  @UP1 UIADD3 UR12, UPT, UPT, UR12, 0x1, URZ ;  /* 0x000000010c0c1890 */ /* 0x000fe4000fffe0ff */
[----:B------:R-:W-:-:S04]  /*3580*/  @!UP0 ULOP3.LUT UR12, URZ, UR4, URZ, 0x33, !UPT ;  /* 0x00000004ff0c8292 */ /* 0x000fc8000f8e33ff */
[----:B------:R-:W-:-:S04]  /*3590*/  UIADD3 UR11, UPT, UPT, -UR12, URZ, URZ ;  /* 0x000000ff0c0b7290 */ /* 0x000fc8000fffe1ff */
[----:B------:R-:W-:Y:S01]  /*35a0*/  UIMAD UR11, UR4, UR11, UR6 ;  /* 0x0000000b040b72a4 */ /* 0x000fe2000f8e0206 */
[----:B------:R-:W-:Y:S11]  /*35b0*/  BRA `(.L_x_22) ;  /* 0x0000000000107947 */ /* 0x000ff60003800000 */
.L_x_21:
[----:B------:R-:W-:Y:S02]  /*35c0*/  MOV R2, 0x35e0 ;  /* 0x000035e000027802 */ /* 0x000fe40000000f00 */
[----:B----45:R-:W-:Y:S05]  /*35d0*/  CALL.REL.NOINC `($__internal_3_$__cuda_sm20_div_u64) ;  /* 0x000000f000ec7944 */ /* 0x030fea0003c00000 */
[----:B------:R-:W-:-:S04]  /*35e0*/  UIADD3 UR11, UPT, UPT, -UR12, URZ, URZ ;  /* 0x000000ff0c0b7290 */ /* 0x000fc8000fffe1ff */
[----:B------:R-:W-:-:S12]  /*35f0*/  UIMAD UR11, UR4, UR11, UR6 ;  /* 0x0000000b040b72a4 */ /* 0x000fd8000f8e0206 */
.L_x_22:
[----:B------:R-:W1:Y:S01]  /*3600*/  LDCU UR4, c[0x0][0xbdc] ;  /* 0x00017b80ff0477ac */ /* 0x000e620008000800 */
[----:B------:R-:W-:Y:S01]  /*3610*/  PLOP3.LUT P0, PT, PT, PT, PT, 0x8, 0x80 ;  /* 0x000000000080781c */ /* 0x000fe20003f0e170 */
[----:B------:R-:W-:Y:S01]  /*3620*/  IMAD.MOV.U32 R17, RZ, RZ, R21 ;  /* 0x000000ffff117224 */ /* 0x000fe200078e0015 */
[----:B------:R-:W-:Y:S01]  /*3630*/  LOP3.LUT R11, R11, 0xfffffffd, RZ, 0xc0, !PT ;  /* 0xfffffffd0b0b7812 */ /* 0x000fe200078ec0ff */
[----:B------:R-:W2:Y:S01]  /*3640*/  LDCU UR6, c[0x0][0xb80] ;  /* 0x00017000ff0677ac */ /* 0x000ea20008000800 */
[----:B------:R-:W3:Y:S01]  /*3650*/  LDCU UR5, c[0x0][0xbe0] ;  /* 0x00017c00ff0577ac */ /* 0x000ee20008000800 */
[----:B------:R-:W-:Y:S01]  /*3660*/  UMOV UR10, 0xffffffff ;  /* 0xffffffff000a7882 */ /* 0x000fe20000000000 */
[----:B------:R-:W4:Y:S07]  /*3670*/  LDCU UR9, c[0x0][0xb90] ;  /* 0x00017200ff0977ac */ /* 0x000f2e0008000800 */
[----:B------:R-:W-:Y:S01]  /*3680*/  @P0 LOP3.LUT R11, R11, 0x2, RZ, 0xfc, !PT ;  /* 0x000000020b0b0812 */ /* 0x000fe200078efcff */
[----:B-1----:R-:W-:-:S02]  /*3690*/  USHF.L.U32 UR10, UR10, UR4, URZ ;  /* 0x000000040a0a7299 */ /* 0x002fc400080006ff */
[----:B------:R-:W-:Y:S02]  /*36a0*/  USHF.L.U32 UR12, UR12, UR4, URZ ;  /* 0x000000040c0c7299 */ /* 0x000fe400080006ff */
[----:B------:R-:W-:Y:S02]  /*36b0*/  ULOP3.LUT UR10, URZ, UR10, URZ, 0x33, !UPT ;  /* 0x0000000aff0a7292 */ /* 0x000fe4000f8e33ff */
[----:B--2---:R-:W-:Y:S02]  /*36c0*/  UIADD3 UR4, UPT, UPT, UR6, -0x1, URZ ;  /* 0xffffffff06047890 */ /* 0x004fe4000fffe0ff */
[----:B------:R-:W-:Y:S02]  /*36d0*/  ULOP3.LUT UR10, UR7, UR10, URZ, 0xc0, !UPT ;  /* 0x0000000a070a7292 */ /* 0x000fe4000f8ec0ff */
[----:B------:R-:W-:Y:S02]  /*36e0*/  ULOP3.LUT UR4, UR4, UR8, URZ, 0xc0, !UPT ;  /* 0x0000000804047292 */ /* 0x000fe4000f8ec0ff */
[----:B------:R-:W-:-:S02]  /*36f0*/  UIADD3 UR10, UPT, UPT, UR10, UR12, URZ ;  /* 0x0000000c0a0a7290 */ /* 0x000fc4000fffe0ff */
[----:B---3--:R-:W-:Y:S02]  /*3700*/  UISETP.NE.AND UP0, UPT, UR5, 0x1, UPT ;  /* 0x000000010500788c */ /* 0x008fe4000bf05270 */
[----:B------:R-:W-:Y:S02]  /*3710*/  UIMAD UR4, UR11, UR6, UR4 ;  /* 0x000000060b0472a4 */ /* 0x000fe4000f8e0204 */
[----:B----4-:R-:W-:-:S04]  /*3720*/  UIMAD UR9, UR10, UR9, UR38 ;  /* 0x000000090a0972a4 */ /* 0x010fc8000f8e0226 */
[----:B------:R-:W-:Y:S02]  /*3730*/  USEL UR18, UR9, UR4, !UP0 ;  /* 0x0000000409127287 */ /* 0x000fe4000c000000 */
[----:B------:R-:W-:-:S12]  /*3740*/  USEL UR19, UR4, UR9, !UP0 ;  /* 0x0000000904137287 */ /* 0x000fd8000c000000 */
.L_x_13:
[----:B------:R-:W2:Y:S02]  /*3750*/  LDCU UR4, c[0x0][0x36c] ;  /* 0x00006d80ff0477ac */ /* 0x000ea40008000800 */
[----:B--2---:R-:W-:-:S09]  /*3760*/  UISETP.EQ.U32.AND UP0, UPT, UR4, 0x1, UPT ;  /* 0x000000010400788c */ /* 0x004fd2000bf02070 */
[----:B------:R-:W-:Y:S05]  /*3770*/  BRA.U !UP0, `(.L_x_23) ;  /* 0x00000001080c7547 */ /* 0x000fea000b800000 */
[----:B------:R-:W-:Y:S01]  /*3780*/  UCGABAR_WAIT ;  /* 0x0000000000007dc7 */ /* 0x000fe20008000000 */
[----:B------:R-:W-:Y:S01]  /*3790*/  CCTL.IVALL ;  /* 0x00000000ff00798f */ /* 0x000fe20002000000 */
[----:B------:R-:W-:Y:S05]  /*37a0*/  BRA `(.L_x_24) ;  /* 0x0000000000047947 */ /* 0x000fea0003800000 */
.L_x_23:
[----:B------:R-:W-:Y:S06]  /*37b0*/  BAR.SYNC.DEFER_BLOCKING 0x0 ;  /* 0x0000000000007b1d */ /* 0x000fec0000010000 */
.L_x_24:
[----:B------:R-:W-:-:S13]  /*37c0*/  LOP3.LUT P0, RZ, R11, 0x2, RZ, 0xc0, !PT ;  /* 0x000000020bff7812 */ /* 0x000fda000780c0ff */
[----:B------:R-:W-:Y:S05]  /*37d0*/  @P0 EXIT ;  /* 0x000000000000094d */ /* 0x000fea0003800000 */
[----:B------:R-:W2:Y:S01]  /*37e0*/  S2UR UR5, SR_CgaCtaId ;  /* 0x00000000000579c3 */ /* 0x000ea20000008800 */
[----:B------:R-:W-:-:S09]  /*37f0*/  UISETP.NE.AND UP0, UPT, UR37, 0x2, UPT ;  /* 0x000000022500788c */ /* 0x000fd2000bf05270 */
[----:B------:R-:W-:Y:S05]  /*3800*/  BRA.U UP0, `(.L_x_25) ;  /* 0x0000001500607547 */ /* 0x000fea000b800000 */
[----:B------:R-:W-:Y:S02]  /*3810*/  USHF.L.U32 UR25, UR42, 0x7, URZ ;  /* 0x000000072a197899 */ /* 0x000fe400080006ff */
[----:B------:R-:W-:Y:S02]  /*3820*/  USHF.L.U32 UR42, UR42, 0x6, URZ ;  /* 0x000000062a2a7899 */ /* 0x000fe400080006ff */
[----:B------:R-:W-:-:S04]  /*3830*/  ULOP3.LUT UR25, UR25, 0x80, URZ, 0xc0, !UPT ;  /* 0x0000008019197892 */ /* 0x000fc8000f8ec0ff */
[----:B-1--45:R-:W1:-:S00]  /*3840*/  USETMAXREG.DEALLOC.CTAPOOL 0x88 ;  /* 0x00000088000079c8 */ /* 0x032e4000080e0500 */
[----:B-1----:R-:W-:Y:S01]  /*3850*/  ISETP.NE.AND P1, PT, R8, RZ, P2 ;  /* 0x000000ff0800720c */ /* 0x002fe20001725270 */
[----:B------:R-:W-:Y:S01]  /*3860*/  IMAD.MOV.U32 R16, RZ, RZ, 0x1 ;  /* 0x00000001ff107424 */ /* 0x000fe200078e00ff */
[----:B------:R-:W-:Y:S01]  /*3870*/  PLOP3.LUT P4, PT, PT, PT, PT, 0x8, 0x80 ;  /* 0x000000000080781c */ /* 0x000fe20003f8e170 */
[----:B------:R-:W-:Y:S01]  /*3880*/  IMAD.MOV.U32 R14, RZ, RZ, RZ ;  /* 0x000000ffff0e7224 */ /* 0x000fe200078e00ff */
[----:B------:R-:W-:Y:S01]  /*3890*/  PRMT R15, RZ, 0x7610, R15 ;  /* 0x00007610ff0f7816 */ /* 0x000fe2000000000f */
[----:B------:R-:W-:Y:S01]  /*38a0*/  UMOV UR23, URZ ;  /* 0x000000ff00177c82 */ /* 0x000fe20008000000 */
[----:B------:R-:W-:-:S09]  /*38b0*/  UMOV UR22, URZ ;  /* 0x000000ff00167c82 */ /* 0x000fd20008000000 */
.L_x_49:
[----:B------:R-:W1:Y:S02]  /*38c0*/  LDC.64 R22, c[0x0][0x390] ;  /* 0x0000e400ff167b82 */ /* 0x000e640000000a00 */
[----:B-1--4-:R-:W-:-:S05]  /*38d0*/  IMAD.WIDE R22, R17, 0xc, R22 ;  /* 0x0000000c11167825 */ /* 0x012fca00078e0216 */
[----:B------:R-:W3:Y:S02]  /*38e0*/  LDG.E R0, desc[UR50][R22.64+0x8] ;  /* 0x0000083216007981 */ /* 0x000ee4000c1e1900 */
[----:B---3--:R-:W-:Y:S01]  /*38f0*/  R2UR UR4, R0 ;  /* 0x00000000000472ca */ /* 0x008fe200000e0000 */
[----:B------:R-:W-:-:S14]  /*3900*/  @P4 BRA `(.L_x_26) ;  /* 0x0000000400cc4947 */ /* 0x000fdc0003800000 */
[----:B------:R-:W1:Y:S01]  /*3910*/  S2R R12, SR_LANEID ;  /* 0x00000000000c7919 */ /* 0x000e620000000000 */
[----:B------:R-:W-:Y:S02]  /*3920*/  ELECT P0, URZ, PT ;  /* 0x0000000000ff782f */ /* 0x000fe40003800000 */
[----:B------:R-:W-:Y:S01]  /*3930*/  MOV R0, 0x400 ;  /* 0x0000040000007802 */ /* 0x000fe20000000f00 */
[----:B------:R-:W-:Y:S01]  /*3940*/  BSSY.RECONVERGENT B0, `(.L_x_27) ;  /* 0x0000055000007945 */ /* 0x000fe20003800200 */
[----:B------:R-:W3:Y:S01]  /*3950*/  S2R R3, SR_CgaCtaId ;  /* 0x0000000000037919 */ /* 0x000ee20000008800 */
[----:B------:R-:W-:Y:S01]  /*3960*/  LOP3.LUT R13, R15, 0xffff, RZ, 0xc0, !PT ;  /* 0x0000ffff0f0d7812 */ /* 0x000fe200078ec0ff */
[----:B-1----:R-:W-:Y:S01]  /*3970*/  IMAD.SHL.U32 R12, R12, 0x4, RZ ;  /* 0x000000040c0c7824 */ /* 0x002fe200078e00ff */
[----:B---3--:R-:W-:-:S04]  /*3980*/  LEA R3, R3, R0, 0x18 ;  /* 0x0000000003037211 */ /* 0x008fc800078ec0ff */
[----:B------:R-:W-:Y:S02]  /*3990*/  IADD3 R0, PT, PT, R12, 0x480, R3 ;  /* 0x000004800c007810 */ /* 0x000fe40007ffe003 */
[----:B------:R-:W-:Y:S05]  /*39a0*/  @!P0 BRA `(.L_x_28) ;  /* 0x0000000400388947 */ /* 0x000fea0003800000 */
[----:B------:R-:W1:Y:S01]  /*39b0*/  LDC.64 R10, c[0x0][0x830] ;  /* 0x00020c00ff0a7b82 */ /* 0x000e620000000a00 */
[----:B------:R-:W3:Y:S04]  /*39c0*/  LDG.E R18, desc[UR50][R22.64+0x4] ;  /* 0x0000043216127981 */ /* 0x000ee8000c1e1900 */
[----:B------:R4:W5:Y:S03]  /*39d0*/  LDG.E R9, desc[UR50][R22.64] ;  /* 0x0000003216097981 */ /* 0x000966000c1e1900 */
[----:B------:R-:W2:Y:S08]  /*39e0*/  LDC.64 R6, c[0x0][0x840] ;  /* 0x00021000ff067b82 */ /* 0x000eb00000000a00 */
[----:B------:R-:W4:Y:S01]  /*39f0*/  LDC.64 R4, c[0x0][0x828] ;  /* 0x00020a00ff047b82 */ /* 0x000f220000000a00 */
[----:B-1----:R-:W-:-:S07]  /*3a00*/  IMAD.WIDE R10, R17, 0x8, R10 ;  /* 0x00000008110a7825 */ /* 0x002fce00078e020a */
[----:B------:R-:W1:Y:S01]  /*3a10*/  LDC.64 R2, c[0x0][0x838] ;  /* 0x00020e00ff027b82 */ /* 0x000e620000000a00 */
[----:B------:R-:W3:Y:S01]  /*3a20*/  LDG.E.64 R10, desc[UR50][R10.64] ;  /* 0x000000320a0a7981 */ /* 0x000ee2000c1e1b00 */
[----:B--2---:R-:W-:-:S06]  /*3a30*/  IMAD.WIDE R6, R17, 0x8, R6 ;  /* 0x0000000811067825 */ /* 0x004fcc00078e0206 */
[----:B------:R-:W2:Y:S01]  /*3a40*/  LDG.E.64 R6, desc[UR50][R6.64] ;  /* 0x0000003206067981 */ /* 0x000ea2000c1e1b00 */
[----:B----4-:R-:W-:-:S06]  /*3a50*/  IMAD.WIDE R24, R17, 0x8, R4 ;  /* 0x0000000811187825 */ /* 0x010fcc00078e0204 */
[----:B------:R-:W4:Y:S01]  /*3a60*/  LDG.E.64 R24, desc[UR50][R24.64] ;  /* 0x0000003218187981 */ /* 0x000f22000c1e1b00 */
[----:B-1----:R-:W-:-:S06]  /*3a70*/  IMAD.WIDE R20, R17, 0x8, R2 ;  /* 0x0000000811147825 */ /* 0x002fcc00078e0202 */
[----:B------:R-:W4:Y:S01]  /*3a80*/  LDG.E.64 R20, desc[UR50][R20.64] ;  /* 0x0000003214147981 */ /* 0x000f22000c1e1b00 */
[----:B------:R-:W1:Y:S01]  /*3a90*/  S2UR UR5, SR_CgaCtaId ;  /* 0x00000000000579c3 */ /* 0x000e620000008800 */
[----:B------:R-:W-:Y:S02]  /*3aa0*/  UMOV UR6, 0x400 ;  /* 0x0000040000067882 */ /* 0x000fe40000000000 */
[----:B-1----:R-:W-:-:S09]  /*3ab0*/  ULEA UR5, UR5, UR6, 0x18 ;  /* 0x0000000605057291 */ /* 0x002fd2000f8ec0ff */
[----:B------:R-:W1:Y:S04]  /*3ac0*/  LDS R5, [UR5+0x49c] ;  /* 0x00049c05ff057984 */ /* 0x000e680008000800 */
[----:B------:R-:W1:Y:S01]  /*3ad0*/  LDS R4, [UR5+0x51c] ;  /* 0x00051c05ff047984 */ /* 0x000e620008000800 */
[----:B------:R-:W-:Y:S02]  /*3ae0*/  UIADD3 UR7, UPT, UPT, UR5, 0x480, URZ ;  /* 0x0000048005077890 */ /* 0x000fe4000fffe0ff */
[----:B------:R-:W-:Y:S01]  /*3af0*/  UIADD3 UR6, UPT, UPT, UR5, 0x500, URZ ;  /* 0x0000050005067890 */ /* 0x000fe2000fffe0ff */
[----:B------:R-:W-:Y:S04]  /*3b00*/  STS [UR5+0x4b0], RZ ;  /* 0x0004b0ffff007988 */ /* 0x000fe80008000805 */
[----:B------:R-:W-:Y:S01]  /*3b10*/  STS [UR5+0x530], RZ ;  /* 0x000530ffff007988 */ /* 0x000fe20008000805 */
[----:B---3--:R-:W-:-:S04]  /*3b20*/  SHF.L.U64.HI R26, R10, 0x1, R11 ;  /* 0x000000010a1a7819 */ /* 0x008fc8000001020b */
[----:B------:R-:W-:Y:S02]  /*3b30*/  LOP3.LUT R26, R26, 0x1fffffff, RZ, 0xc0, !PT ;  /* 0x1fffffff1a1a7812 */ /* 0x000fe400078ec0ff */
[----:B--2---:R-:W-:-:S04]  /*3b40*/  SHF.L.U64.HI R17, R6, 0x1, R7 ;  /* 0x0000000106117819 */ /* 0x004fc80000010207 */
[----:B------:R-:W-:Y:S02]  /*3b50*/  LOP3.LUT R17, R17, 0x1fffffff, RZ, 0xc0, !PT ;  /* 0x1fffffff11117812 */ /* 0x000fe400078ec0ff */
[----:B------:R-:W-:Y:S02]  /*3b60*/  SHF.R.U32.HI R2, RZ, 0x4, R26 ;  /* 0x00000004ff027819 */ /* 0x000fe4000001161a */
[----:B------:R-:W-:Y:S02]  /*3b70*/  SHF.R.U32.HI R3, RZ, 0x4, R17 ;  /* 0x00000004ff037819 */ /* 0x000fe40000011611 */
[----:B-1----:R-:W-:Y:S02]  /*3b80*/  LOP3.LUT R2, R5, 0xf, R2, 0xb8, !PT ;  /* 0x0000000f05027812 */ /* 0x002fe400078eb802 */
[----:B------:R-:W-:-:S03]  /*3b90*/  LOP3.LUT R11, R4, 0xf, R3, 0xb8, !PT ;  /* 0x0000000f040b7812 */ /* 0x000fc600078eb803 */
[----:B------:R-:W-:Y:S04]  /*3ba0*/  STS [UR5+0x49c], R2 ;  /* 0x00049c02ff007988 */ /* 0x000fe80008000805 */
[----:B------:R-:W-:Y:S04]  /*3bb0*/  STS [UR5+0x51c], R11 ;  /* 0x00051c0bff007988 */ /* 0x000fe80008000805 */
[----:B------:R-:W1:Y:S04]  /*3bc0*/  LDS R4, [UR5+0x49c] ;  /* 0x00049c05ff047984 */ /* 0x000e680008000800 */
[----:B------:R-:W2:Y:S01]  /*3bd0*/  LDS R3, [UR5+0x51c] ;  /* 0x00051c05ff037984 */ /* 0x000ea20008000800 */
[----:B-1----:R-:W-:-:S02]  /*3be0*/  LOP3.LUT R7, R4, 0xf0, RZ, 0xb8, !PT ;  /* 0x000000f004077812 */ /* 0x002fc400078eb8ff */
[----:B--2---:R-:W-:-:S03]  /*3bf0*/  LOP3.LUT R8, R3, 0xf0, RZ, 0xb8, !PT ;  /* 0x000000f003087812 */ /* 0x004fc600078eb8ff */
[----:B------:R-:W-:Y:S04]  /*3c00*/  STS [UR5+0x49c], R7 ;  /* 0x00049c07ff007988 */ /* 0x000fe80008000805 */
[----:B------:R-:W-:Y:S04]  /*3c10*/  STS [UR5+0x51c], R8 ;  /* 0x00051c08ff007988 */ /* 0x000fe80008000805 */
[----:B------:R-:W1:Y:S04]  /*3c20*/  LDS R5, [UR5+0x49c] ;  /* 0x00049c05ff057984 */ /* 0x000e680008000800 */
[----:B------:R-:W2:Y:S01]  /*3c30*/  LDS R3, [UR5+0x51c] ;  /* 0x00051c05ff037984 */ /* 0x000ea20008000800 */
[----:B------:R-:W-:-:S02]  /*3c40*/  IMAD.U32 R4, RZ, RZ, UR7 ;  /* 0x00000007ff047e24 */ /* 0x000fc4000f8e00ff */
[----:B------:R-:W-:-:S03]  /*3c50*/  IMAD.U32 R2, RZ, RZ, UR6 ;  /* 0x00000006ff027e24 */ /* 0x000fc6000f8e00ff */
[----:B------:R-:W-:Y:S02]  /*3c60*/  SHF.R.U64 R4, R4, 0x4, RZ ;  /* 0x0000000404047819 */ /* 0x000fe400000012ff */
[----:B------:R-:W-:Y:S02]  /*3c70*/  SHF.R.U64 R2, R2, 0x4, RZ ;  /* 0x0000000402027819 */ /* 0x000fe400000012ff */
[----:B-1----:R-:W-:Y:S02]  /*3c80*/  LOP3.LUT R5, R5, 0xf00, RZ, 0xb8, !PT ;  /* 0x00000f0005057812 */ /* 0x002fe400078eb8ff */
[----:B--2---:R-:W-:-:S03]  /*3c90*/  LOP3.LUT R3, R3, 0xf00, RZ, 0xb8, !PT ;  /* 0x00000f0003037812 */ /* 0x004fc600078eb8ff */
[----:B------:R1:W-:Y:S04]  /*3ca0*/  STS.64 [UR5+0x498], R4 ;  /* 0x00049804ff007988 */ /* 0x0003e80008000a05 */
[----:B------:R-:W-:Y:S04]  /*3cb0*/  STS.64 [UR5+0x518], R2 ;  /* 0x00051802ff007988 */ /* 0x000fe80008000a05 */
[----:B------:R-:W2:Y:S04]  /*3cc0*/  LDS R22, [UR5+0x49c] ;  /* 0x00049c05ff167984 */ /* 0x000ea80008000800 */
[----:B------:R-:W3:Y:S01]  /*3cd0*/  LDS R19, [UR5+0x51c] ;  /* 0x00051c05ff137984 */ /* 0x000ee20008000800 */
[----:B------:R-:W-:Y:S01]  /*3ce0*/  IMAD.SHL.U32 R10, R10, 0x2, RZ ;  /* 0x000000020a0a7824 */ /* 0x000fe200078e00ff */
[----:B------:R-:W-:Y:S01]  /*3cf0*/  UIADD3 UR6, UPT, UPT, UR4, -0x1, URZ ;  /* 0xffffffff04067890 */ /* 0x000fe2000fffe0ff */
[----:B------:R-:W-:-:S03]  /*3d00*/  IMAD.SHL.U32 R23, R6, 0x2, RZ ;  /* 0x0000000206177824 */ /* 0x000fc600078e00ff */
[----:B------:R-:W-:Y:S02]  /*3d10*/  LOP3.LUT R7, R10, 0xfffffffe, RZ, 0xc0, !PT ;  /* 0xfffffffe0a077812 */ /* 0x000fe400078ec0ff */
[----:B------:R-:W-:Y:S01]  /*3d20*/  IMAD.U32 R8, RZ, RZ, UR6 ;  /* 0x00000006ff087e24 */ /* 0x000fe2000f8e00ff */
[----:B------:R-:W-:Y:S01]  /*3d30*/  STS [UR5+0x490], R4 ;  /* 0x00049004ff007988 */ /* 0x000fe20008000805 */
[----:B-1----:R-:W-:Y:S01]  /*3d40*/  VIADD R5, R18, 0xffffffff ;  /* 0xffffffff12057836 */ /* 0x002fe20000000000 */
[----:B------:R-:W-:Y:S02]  /*3d50*/  LOP3.LUT R18, R23, 0xfffffffe, RZ, 0xc0, !PT ;  /* 0xfffffffe17127812 */ /* 0x000fe400078ec0ff */
[----:B------:R1:W-:Y:S01]  /*3d60*/  STS [UR5+0x494], R4 ;  /* 0x00049404ff007988 */ /* 0x0003e20008000805 */
[----:B------:R-:W-:Y:S02]  /*3d70*/  SHF.R.U64 R26, R7, 0x4, R26 ;  /* 0x00000004071a7819 */ /* 0x000fe4000000121a */
[----:B------:R-:W-:-:S02]  /*3d80*/  CS2R R10, SRZ ;  /* 0x00000000000a7805 */ /* 0x000fc4000001ff00 */
[----:B------:R-:W-:Y:S01]  /*3d90*/  CS2R R6, SRZ ;  /* 0x0000000000067805 */ /* 0x000fe2000001ff00 */
[----:B-----5:R-:W-:Y:S01]  /*3da0*/  VIADD R9, R9, 0xffffffff ;  /* 0xffffffff09097836 */ /* 0x020fe20000000000 */
[----:B------:R-:W-:Y:S01]  /*3db0*/  SHF.R.U64 R18, R18, 0x4, R17 ;  /* 0x0000000412127819 */ /* 0x000fe20000001211 */
[----:B------:R4:W-:Y:S04]  /*3dc0*/  STS [UR5+0x510], R2 ;  /* 0x00051002ff007988 */ /* 0x0009e80008000805 */
[----:B------:R4:W-:Y:S04]  /*3dd0*/  STS [UR5+0x514], R2 ;  /* 0x00051402ff007988 */ /* 0x0009e80008000805 */
[----:B------:R4:W-:Y:S01]  /*3de0*/  STS.128 [UR5+0x4a0], R8 ;  /* 0x0004a008ff007988 */ /* 0x0009e20008000c05 */
[----:B--2---:R-:W-:Y:S01]  /*3df0*/  LOP3.LUT R22, R22, 0xf000, RZ, 0xb8, !PT ;  /* 0x0000f00016167812 */ /* 0x004fe200078eb8ff */
[----:B-1----:R-:W-:Y:S01]  /*3e00*/  IMAD.MOV.U32 R4, RZ, RZ, R8 ;  /* 0x000000ffff047224 */ /* 0x002fe200078e0008 */
[----:B---3--:R-:W-:Y:S01]  /*3e10*/  LOP3.LUT R19, R19, 0xf000, RZ, 0xb8, !PT ;  /* 0x0000f00013137812 */ /* 0x008fe200078eb8ff */
[----:B------:R1:W-:Y:S04]  /*3e20*/  STS [UR5+0x48c], R26 ;  /* 0x00048c1aff007988 */ /* 0x0003e80008000805 */
[----:B------:R1:W-:Y:S04]  /*3e30*/  STS.128 [UR5+0x520], R4 ;  /* 0x00052004ff007988 */ /* 0x0003e80008000c05 */
[----:B----4-:R1:W-:Y:S04]  /*3e40*/  STS.64 [UR5+0x480], R24 ;  /* 0x00048018ff007988 */ /* 0x0103e80008000a05 */
[----:B------:R1:W-:Y:S04]  /*3e50*/  STS.64 [UR5+0x500], R20 ;  /* 0x00050014ff007988 */ /* 0x0003e80008000a05 */
[----:B------:R1:W-:Y:S04]  /*3e60*/  STS [UR5+0x50c], R18 ;  /* 0x00050c12ff007988 */ /* 0x0003e80008000805 */
[----:B------:R1:W-:Y:S04]  /*3e70*/  STS [UR5+0x49c], R22 ;  /* 0x00049c16ff007988 */ /* 0x0003e80008000805 */
[----:B------:R1:W-:Y:S02]  /*3e80*/  STS [UR5+0x51c], R19 ;  /* 0x00051c13ff007988 */ /* 0x0003e40008000805 */
.L_x_28:
[----:B--2---:R-:W-:Y:S05]  /*3e90*/  BSYNC.RECONVERGENT B0 ;  /* 0x0000000000007941 */ /* 0x004fea0003800200 */
.L_x_27:
[----:B------:R-:W-:Y:S01]  /*3ea0*/  NOP ;  /* 0x0000000000007918 */ /* 0x000fe20000000000 */
[----:B------:R2:W3:Y:S01]  /*3eb0*/  LDS R2, [R0] ;  /* 0x0000000000027984 */ /* 0x0004e20000000800 */
[----:B------:R-:W-:Y:S01]  /*3ec0*/  IMAD R13, R13, 0x4ec5, RZ ;  /* 0x00004ec50d0d7824 */ /* 0x000fe200078e02ff */
[----:B------:R-:W-:Y:S01]  /*3ed0*/  ELECT P0, URZ, PT ;  /* 0x0000000000ff782f */ /* 0x000fe20003800000 */
[----:B------:R-:W-:Y:S01]  /*3ee0*/  BSSY.RECONVERGENT B0, `(.L_x_29) ;  /* 0x000000b000007945 */ /* 0x000fe20003800200 */
[----:B------:R2:W4:Y:S02]  /*3ef0*/  LDS R3, [R0+0x80] ;  /* 0x0000800000037984 */ /* 0x0005240000000800 */
[----:B-1----:R-:W-:-:S04]  /*3f00*/  SHF.R.U32.HI R4, RZ, 0x12, R13 ;  /* 0x00000012ff047819 */ /* 0x002fc8000001160d */
[----:B------:R-:W-:-:S05]  /*3f10*/  PRMT R4, R4, 0x9910, RZ ;  /* 0x0000991004047816 */ /* 0x000fca00000000ff */
[----:B------:R-:W-:-:S04]  /*3f20*/  IMAD R4, R4, 0xd, RZ ;  /* 0x0000000d04047824 */ /* 0x000fc800078e02ff */
[----:B------:R-:W-:-:S05]  /*3f30*/  IMAD.MOV R4, RZ, RZ, -R4 ;  /* 0x000000ffff047224 */ /* 0x000fca00078e0a04 */
[----:B------:R-:W-:-:S05]  /*3f40*/  PRMT R4, R4, 0x7710, RZ ;  /* 0x0000771004047816 */ /* 0x000fca00000000ff */
[----:B------:R-:W-:Y:S01]  /*3f50*/  IMAD.IADD R4, R4, 0x1, R15 ;  /* 0x0000000104047824 */ /* 0x000fe200078e020f */
[----:B--2---:R-:W-:Y:S05]  /*3f60*/  @!P0 BRA `(.L_x_30) ;  /* 0x0000000000088947 */ /* 0x004fea0003800000 */
[----:B------:R0:W-:Y:S01]  /*3f70*/  UTMACMDFLUSH ;  /* 0x00000000000079b7 */ /* 0x0001e20000000000 */
[----:B------:R-:W-:-:S04]  /*3f80*/  DEPBAR.LE SB0, 0x0 ;  /* 0x000080000000791a */ /* 0x000fc80000000000 */
.L_x_30:
[----:B------:R-:W-:Y:S05]  /*3f90*/  BSYNC.RECONVERGENT B0 ;  /* 0x0000000000007941 */ /* 0x000fea0003800200 */
.L_x_29:
[----:B------:R-:W-:-:S13]  /*3fa0*/  R2UR UR5, R4 ;  /* 0x00000000040572ca */ /* 0x000fda00000e0000 */
[----:B------:R-:W-:-:S04]  /*3fb0*/  ULOP3.LUT UR5, UR5, 0xffff, URZ, 0xc0, !UPT ;  /* 0x0000ffff05057892 */ /* 0x000fc8000f8ec0ff */
[----:B------:R-:W-:Y:S02]  /*3fc0*/  UIMAD.WIDE.U32 UR6, UR5, 0x80, UR28 ;  /* 0x00000080050678a5 */ /* 0x000fe4000f8e001c */
[----:B------:R-:W-:-:S04]  /*3fd0*/  UIMAD.WIDE.U32 UR8, UR5, 0x80, UR26 ;  /* 0x00000080050878a5 */ /* 0x000fc8000f8e001a */
[C---:B------:R-:W-:Y:S02]  /*3fe0*/  IADD3 R4, P3, PT, R12.reuse, UR6, RZ ;  /* 0x000000060c047c10 */ /* 0x040fe4000ff7e0ff */
[----:B------:R-:W-:-:S03]  /*3ff0*/  IADD3 R12, P0, PT, R12, UR8, RZ ;  /* 0x000000080c0c7c10 */ /* 0x000fc6000ff1e0ff */
[----:B------:R-:W-:Y:S02]  /*4000*/  IMAD.X R5, RZ, RZ, UR7, P3 ;  /* 0x00000007ff057e24 */ /* 0x000fe400098e06ff */
[----:B------:R-:W-:-:S03]  /*4010*/  IMAD.X R13, RZ, RZ, UR9, P0 ;  /* 0x00000009ff0d7e24 */ /* 0x000fc600080e06ff */
[----:B---3--:R1:W5:Y:S04]  /*4020*/  ATOMG.E.EXCH.STRONG.GPU PT, RZ, [R4], R2 ;  /* 0x0000000204ff73a8 */ /* 0x00836800041ee100 */
[----:B----4-:R1:W5:Y:S02]  /*4030*/  ATOMG.E.EXCH.STRONG.GPU PT, RZ, [R12], R3 ;  /* 0x000000030cff73a8 */ /* 0x01036400041ee100 */
.L_x_26:
[----:B------:R-:W-:Y:S01]  /*4040*/  LOP3.LUT R0, R15, 0xffff, RZ, 0xc0, !PT ;  /* 0x0000ffff0f007812 */ /* 0x000fe200078ec0ff */
[----:B------:R-:W3:Y:S01]  /*4050*/  S2UR UR21, SR_CgaCtaId ;  /* 0x00000000001579c3 */ /* 0x000ee20000008800 */
[----:B------:R-:W-:-:S03]  /*4060*/  UMOV UR20, 0x400 ;  /* 0x0000040000147882 */ /* 0x000fc60000000000 */
[----:B------:R-:W-:-:S05]  /*4070*/  IMAD R0, R0, 0x4ec5, RZ ;  /* 0x00004ec500007824 */ /* 0x000fca00078e02ff */
[----:B------:R-:W-:-:S04]  /*4080*/  SHF.R.U32.HI R0, RZ, 0x12, R0 ;  /* 0x00000012ff007819 */ /* 0x000fc80000011600 */
[----:B------:R-:W-:-:S05]  /*4090*/  PRMT R0, R0, 0x9910, RZ ;  /* 0x0000991000007816 */ /* 0x000fca00000000ff */
[----:B------:R-:W-:-:S04]  /*40a0*/  IMAD R0, R0, 0xd, RZ ;  /* 0x0000000d00007824 */ /* 0x000fc800078e02ff */
[----:B------:R-:W-:Y:S01]  /*40b0*/  IMAD.MOV R0, RZ, RZ, -R0 ;  /* 0x000000ffff007224 */ /* 0x000fe200078e0a00 */
[----:B---3--:R-:W-:-:S04]  /*40c0*/  ULEA UR20, UR21, UR20, 0x18 ;  /* 0x0000001415147291 */ /* 0x008fc8000f8ec0ff */
[----:B------:R-:W-:Y:S01]  /*40d0*/  PRMT R0, R0, 0x7710, RZ ;  /* 0x0000771000007816 */ /* 0x000fe200000000ff */
[----:B--2---:R-:W-:-:S04]  /*40e0*/  ULEA UR5, UR22, UR20, 0x3 ;  /* 0x0000001416057291 */ /* 0x004fc8000f8e18ff */
[----:B------:R-:W-:-:S05]  /*40f0*/  IMAD.IADD R0, R0, 0x1, R15 ;  /* 0x0000000100007824 */ /* 0x000fca00078e020f */
[----:B------:R-:W-:Y:S02]  /*4100*/  R2UR UR30, R0 ;  /* 0x00000000001e72ca */ /* 0x000fe400000e0000 */
[----:B------:R-:W-:-:S11]  /*4110*/  SHF.L.U32 R0, R16, 0x1f, RZ ;  /* 0x0000001f10007819 */ /* 0x000fd600000006ff */
[----:B------:R-:W-:-:S04]  /*4120*/  ULOP3.LUT UR30, UR30, 0xffff, URZ, 0xc0, !UPT ;  /* 0x0000ffff1e1e7892 */ /* 0x000fc8000f8ec0ff */
[----:B------:R-:W-:Y:S02]  /*4130*/  UIMAD.WIDE.U32 UR32, UR30, 0x80, UR28 ;  /* 0x000000801e2078a5 */ /* 0x000fe4000f8e001c */
[----:B------:R-:W-:Y:S01]  /*4140*/  UIMAD.WIDE.U32 UR30, UR30, 0x80, UR26 ;  /* 0x000000801e1e78a5 */ /* 0x000fe2000f8e001a */
[----:B------:R-:W-:Y:S11]  /*4150*/  @P4 BRA `(.L_x_31) ;  /* 0x00000000001c4947 */ /* 0x000ff60003800000 */
[----:B------:R-:W-:-:S04]  /*4160*/  DEPBAR {5,4,3,2,1,0} ;  /* 0x0000003f0000791a */ /* 0x000fc80000000000 */
[----:B------:R-:W2:Y:S02]  /*4170*/  CCTL.E.C.LDCU.IV.DEEP [UR32] ;  /* 0x0000000020007540 */ /* 0x000ea40009c08000 */
[----:B--2---:R2:W-:Y:S01]  /*4180*/  UTMACCTL.IV [UR32] ;  /* 0x00000000200079b9 */ /* 0x0045e20008000000 */
[----:B------:R-:W-:-:S04]  /*4190*/  DEPBAR {5,4,3,2,1,0} ;  /* 0x0000003f0000791a */ /* 0x000fc80000000000 */
[----:B------:R-:W3:Y:S02]  /*41a0*/  CCTL.E.C.LDCU.IV.DEEP [UR30] ;  /* 0x000000001e007540 */ /* 0x000ee40009c08000 */
[----:B---3--:R2:W-:Y:S01]  /*41b0*/  UTMACCTL.IV [UR30] ;  /* 0x000000001e0079b9 */ /* 0x0085e20008000000 */
[----:B------:R-:W-:Y:S01]  /*41c0*/  NOP ;  /* 0x0000000000007918 */ /* 0x000fe20000000000 */
.L_x_31:
[----:B------:R-:W-:Y:S01]  /*41d0*/  UIADD3 UR6, UPT, UPT, UR4, 0x7f, URZ ;  /* 0x0000007f04067890 */ /* 0x000fe2000fffe0ff */
[----:B-----5:R3:W4:Y:S01]  /*41e0*/  SYNCS.PHASECHK.TRANS64.TRYWAIT P0, [UR5+0x18], R0 ;  /* 0x00001800ff0075a7 */ /* 0x0207220008001105 */
[----:B------:R-:W-:Y:S02]  /*41f0*/  UIADD3 UR4, UPT, UPT, UR4, 0xfe, URZ ;  /* 0x000000fe04047890 */ /* 0x000fe4000fffe0ff */
[----:B------:R-:W-:Y:S02]  /*4200*/  USHF.R.S32.HI UR5, URZ, 0x1f, UR6 ;  /* 0x0000001fff057899 */ /* 0x000fe40008011406 */
[----:B------:R-:W-:Y:S02]  /*4210*/  ULEA.HI UR18, UR18, UR18, URZ, 0x1 ;  /* 0x0000001212127291 */ /* 0x000fe4000f8f08ff */
[----:B------:R-:W-:Y:S02]  /*4220*/  ULEA.HI UR35, UR5, UR6, URZ, 0x7 ;  /* 0x0000000605237291 */ /* 0x000fe4000f8f38ff */
[----:B------:R-:W-:-:S02]  /*4230*/  USHF.L.U32 UR5, UR18, 0x6, URZ ;  /* 0x0000000612057899 */ /* 0x000fc400080006ff */
[----:B------:R-:W-:Y:S02]  /*4240*/  USHF.R.S32.HI UR35, URZ, 0x7, UR35 ;  /* 0x00000007ff237899 */ /* 0x000fe40008011423 */
[----:B------:R-:W-:Y:S02]  /*4250*/  ULOP3.LUT UR5, UR5, 0xffffff80, URZ, 0xc0, !UPT ;  /* 0xffffff8005057892 */ /* 0x000fe4000f8ec0ff */
[----:B------:R-:W-:Y:S02]  /*4260*/  UISETP.LT.U32.AND UP0, UPT, UR35, 0x3, UPT ;  /* 0x000000032300788c */ /* 0x000fe4000bf01070 */
[----:B------:R-:W-:Y:S02]  /*4270*/  ULEA UR7, UR19, UR25, 0x8 ;  /* 0x0000001913077291 */ /* 0x000fe4000f8e40ff */
[----:B------:R-:W-:Y:S02]  /*4280*/  USEL UR38, UR35, 0x3, UP0 ;  /* 0x0000000323267887 */ /* 0x000fe40008000000 */
[----:B------:R-:W-:-:S02]  /*4290*/  UISETP.GE.U32.AND UP0, UPT, UR4, 0xff, UPT ;  /* 0x000000ff0400788c */ /* 0x000fc4000bf06070 */
[----:B------:R-:W-:Y:S01]  /*42a0*/  ULOP3.LUT UR19, UR5, 0x40, UR42, 0xf8, !UPT ;  /* 0x0000004005137892 */ /* 0x000fe2000f8ef82a */
[----:B------:R-:W-:-:S06]  /*42b0*/  UMOV UR34, URZ ;  /* 0x000000ff00227c82 */ /* 0x000fcc0008000000 */
[----:B---3--:R-:W-:Y:S05]  /*42c0*/  BRA.U !UP0, `(.L_x_32) ;  /* 0x0000000108d47547 */ /* 0x008fea000b800000 */
[----:B------:R-:W-:Y:S01]  /*42d0*/  UIADD3 UR39, UPT, UPT, -UR38, URZ, URZ ;  /* 0x000000ff26277290 */ /* 0x000fe2000fffe1ff */
[----:B------:R-:W-:Y:S01]  /*42e0*/  UMOV UR43, UR22 ;  /* 0x00000016002b7c82 */ /* 0x000fe20008000000 */
[----:B------:R-:W-:-:S10]  /*42f0*/  UMOV UR10, 0x40 ;  /* 0x00000040000a7882 */ /* 0x000fd40000000000 */
.L_x_38:
[----:B------:R-:W-:Y:S01]  /*4300*/  UIADD3 UR39, UPT, UPT, UR39, 0x1, URZ ;  /* 0x0000000127277890 */ /* 0x000fe2000fffe0ff */
[----:B-1-3--:R-:W-:Y:S01]  /*4310*/  @P2 MOV R2, 0x18000 ;  /* 0x0001800000022802 */ /* 0x00afe20000000f00 */
[----:B------:R-:W-:Y:S02]  /*4320*/  ULEA UR17, UR43, UR20, 0x3 ;  /* 0x000000142b117291 */ /* 0x000fe4000f8e18ff */
[----:B------:R-:W-:Y:S01]  /*4330*/  UISETP.NE.AND UP0, UPT, UR39, URZ, UPT ;  /* 0x000000ff2700728c */ /* 0x000fe2000bf05270 */
[----:B--2-4-:R-:W-:Y:S10]  /*4340*/  @P0 BRA `(.L_x_33) ;  /* 0x00000000000c0947 */ /* 0x014ff40003800000 */
[----:B------:R-:W-:-:S04]  /*4350*/  SHF.L.U32 R3, R16, 0x1f, RZ ;  /* 0x0000001f10037819 */ /* 0x000fc800000006ff */
[----:B------:R-:W1:Y:S02]  /*4360*/  SYNCS.PHASECHK.TRANS64.TRYWAIT P0, [UR17+0x18], R3 ;  /* 0x00001803ff0075a7 */ /* 0x000e640008001111 */
[----:B-1----:R-:W-:Y:S05]  /*4370*/  @!P0 BRA `(.L_x_34) ;  /* 0x000000d800188947 */ /* 0x002fea0003800000 */
.L_x_33:
[----:B------:R3:W-:Y:S01]  /*4380*/  @P2 SYNCS.ARRIVE.TRANS64 RZ, [UR17], R2 ;  /* 0x00000002ffff29a7 */ /* 0x0007e20008000011 */
[----:B------:R-:W-:-:S04]  /*4390*/  ULOP3.LUT UR4, UR24, 0x2, URZ, 0xfc, !UPT ;  /* 0x0000000218047892 */ /* 0x000fc8000f8efcff */
[----:B------:R-:W-:-:S09]  /*43a0*/  UISETP.NE.AND UP1, UPT, UR4, 0x2, UPT ;  /* 0x000000020400788c */ /* 0x000fd2000bf25270 */
[----:B------:R-:W-:Y:S05]  /*43b0*/  BRA.U UP1, `(.L_x_35) ;  /* 0x0000000101047547 */ /* 0x000fea000b800000 */
[----:B--2---:R-:W-:Y:S05]  /*43c0*/  BPT.TRAP 0x1 ;  /* 0x000000040000795c */ /* 0x004fea0000300000 */
.L_x_35:
[----:B------:R-:W-:Y:S04]  /*43d0*/  BSSY.RECONVERGENT B0, `(.L_x_36) ;  /* 0x0000003000007945 */ /* 0x000fe80003800200 */
[----:B------:R-:W-:Y:S05]  /*43e0*/  @!P1 BRA `(.L_x_37) ;  /* 0x0000000000049947 */ /* 0x000fea0003800000 */
[----:B--2---:R-:W-:Y:S05]  /*43f0*/  BPT.TRAP 0x1 ;  /* 0x000000040000795c */ /* 0x004fea0000300000 */
.L_x_37:
[----:B--2---:R-:W-:Y:S05]  /*4400*/  BSYNC.RECONVERGENT B0 ;  /* 0x0000000000007941 */ /* 0x004fea0003800200 */
.L_x_36:
[----:B------:R-:W-:Y:S02]  /*4410*/  UIADD3 UR22, UPT, UPT, UR43, 0x1, URZ ;  /* 0x000000012b167890 */ /* 0x000fe4000fffe0ff */
[----:B------:R-:W-:Y:S02]  /*4420*/  ULEA UR8, UR43, UR20, 0xe ;  /* 0x000000142b087291 */ /* 0x000fe4000f8e70ff */
[----:B------:R-:W-:Y:S02]  /*4430*/  UISETP.NE.AND UP1, UPT, UR22, 0x3, UPT ;  /* 0x000000031600788c */ /* 0x000fe4000bf25270 */
[----:B------:R-:W-:Y:S02]  /*4440*/  ULEA UR12, UR43, UR20, 0xf ;  /* 0x000000142b0c7291 */ /* 0x000fe4000f8e78ff */
[----:B------:R-:W-:Y:S02]  /*4450*/  USEL UR5, URZ, 0x1, UP1 ;  /* 0x00000001ff057887 */ /* 0x000fe40008800000 */
[----:B------:R-:W-:-:S02]  /*4460*/  USEL UR22, UR22, URZ, UP1 ;  /* 0x000000ff16167287 */ /* 0x000fc40008800000 */
[----:B------:R-:W-:Y:S02]  /*4470*/  UIADD3 UR18, UPT, UPT, UR10, -0x40, URZ ;  /* 0xffffffc00a127890 */ /* 0x000fe4000fffe0ff */
[----:B------:R-:W-:Y:S01]  /*4480*/  ULEA UR4, UR22, UR20, 0x3 ;  /* 0x0000001416047291 */ /* 0x000fe2000f8e18ff */
[----:B------:R-:W-:Y:S01]  /*4490*/  LOP3.LUT R16, R16, UR5, RZ, 0x3c, !PT ;  /* 0x0000000510107c12 */ /* 0x000fe2000f8e3cff */
[----:B------:R-:W-:Y:S02]  /*44a0*/  ULOP3.LUT UR17, UR17, 0xfefffff8, URZ, 0xc0, !UPT ;  /* 0xfefffff811117892 */ /* 0x000fe4000f8ec0ff */
[----:B------:R-:W-:Y:S01]  /*44b0*/  UIADD3 UR16, UPT, UPT, UR8, 0x9400, URZ ;  /* 0x0000940008107890 */ /* 0x000fe2000fffe0ff */
[----:B-1----:R-:W-:Y:S01]  /*44c0*/  SHF.L.U32 R0, R16, 0x1f, RZ ;  /* 0x0000001f10007819 */ /* 0x002fe200000006ff */
[----:B------:R-:W-:Y:S01]  /*44d0*/  UIADD3 UR8, UPT, UPT, UR8, 0xb400, URZ ;  /* 0x0000b40008087890 */ /* 0x000fe2000fffe0ff */
[----:B------:R-:W-:Y:S02]  /*44e0*/  UMOV UR40, 0x0 ;  /* 0x0000000000287882 */ /* 0x000fe40000000000 */
[----:B------:R1:W2:Y:S01]  /*44f0*/  SYNCS.PHASECHK.TRANS64.TRYWAIT P0, [UR4+0x18], R0 ;  /* 0x00001800ff0075a7 */ /* 0x0002a20008001104 */
[----:B------:R-:W-:-:S02]  /*4500*/  UIADD3 UR4, UPT, UPT, UR12, 0x15400, URZ ;  /* 0x000154000c047890 */ /* 0x000fc4000fffe0ff */
[----:B------:R-:W-:Y:S01]  /*4510*/  UIADD3 UR12, UPT, UPT, UR12, 0x19400, URZ ;  /* 0x000194000c0c7890 */ /* 0x000fe2000fffe0ff */
[----:B------:R-:W-:Y:S01]  /*4520*/  UMOV UR41, 0x10000000 ;  /* 0x1000000000297882 */ /* 0x000fe20000000000 */
[----:B------:R-:W-:Y:S01]  /*4530*/  UMOV UR11, UR19 ;  /* 0x00000013000b7c82 */ /* 0x000fe20008000000 */
[----:B------:R-:W-:Y:S01]  /*4540*/  UMOV UR9, UR17 ;  /* 0x0000001100097c82 */ /* 0x000fe20008000000 */
[----:B------:R-:W-:Y:S01]  /*4550*/  UMOV UR5, UR17 ;  /* 0x0000001100057c82 */ /* 0x000fe20008000000 */
[----:B------:R-:W-:Y:S01]  /*4560*/  UMOV UR6, UR18 ;  /* 0x0000001200067c82 */ /* 0x000fe20008000000 */
[----:B------:R-:W-:Y:S01]  /*4570*/  UTMALDG.2D.2CTA [UR16], [UR32], desc[UR40] ;  /* 0x00002810200075b4 */ /* 0x000fe20008209000 */
[----:B------:R-:W-:Y:S01]  /*4580*/  UMOV UR14, UR10 ;  /* 0x0000000a000e7c82 */ /* 0x000fe20008000000 */
[----:B------:R-:W-:Y:S01]  /*4590*/  UMOV UR15, UR7 ;  /* 0x00000007000f7c82 */ /* 0x000fe20008000000 */
[----:B------:R-:W-:Y:S01]  /*45a0*/  UMOV UR13, UR17 ;  /* 0x00000011000d7c82 */ /* 0x000fe20008000000 */
[----:B------:R-:W-:Y:S01]  /*45b0*/  UMOV UR34, UR38 ;  /* 0x0000002600227c82 */ /* 0x000fe20008000000 */
[----:B------:R-:W-:Y:S01]  /*45c0*/  UMOV UR43, UR22 ;  /* 0x00000016002b7c82 */ /* 0x000fe20008000000 */
[----:B------:R4:W-:Y:S01]  /*45d0*/  UTMALDG.2D.2CTA [UR8], [UR32], desc[UR40] ;  /* 0x00002808200075b4 */ /* 0x0009e20008209000 */
[----:B------:R1:W-:Y:S01]  /*45e0*/  UTMALDG.2D.2CTA [UR4], [UR30], desc[UR40] ;  /* 0x000028041e0075b4 */ /* 0x0003e20008209000 */
[----:B------:R1:W-:Y:S01]  /*45f0*/  UTMALDG.2D.2CTA [UR12], [UR30], desc[UR40] ;  /* 0x0000280c1e0075b4 */ /* 0x0003e20008209000 */
[----:B----4-:R-:W-:Y:S01]  /*4600*/  UIADD3 UR10, UPT, UPT, UR10, 0x80, URZ ;  /* 0x000000800a0a7890 */ /* 0x010fe2000fffe0ff */
[----:B------:R-:W-:Y:S11]  /*4610*/  BRA.U UP0, `(.L_x_38) ;  /* 0xfffffffd00387547 */ /* 0x000ff6000b83ffff */
.L_x_32:
[----:B-1----:R-:W-:Y:S01]  /*4620*/  ULEA UR4, UR22, UR20, 0x3 ;  /* 0x0000001416047291 */ /* 0x002fe2000f8e18ff */
[----:B------:R-:W-:Y:S01]  /*4630*/  SHF.L.U32 R0, R16, 0x1f, RZ ;  /* 0x0000001f10007819 */ /* 0x000fe200000006ff */
[----:B------:R-:W-:Y:S01]  /*4640*/  @!P4 SYNCS.ARRIVE.TRANS64.A1T0 RZ, [UR20+0x78], RZ ;  /* 0x000078ffffffc9a7 */ /* 0x000fe20008100014 */
[----:B------:R-:W-:-:S06]  /*4650*/  UISETP.GT.AND UP0, UPT, UR35, UR38, UPT ;  /* 0x000000262300728c */ /* 0x000fcc000bf04270 */
[----:B--2-4-:R1:W2:Y:S03]  /*4660*/  SYNCS.PHASECHK.TRANS64.TRYWAIT P0, [UR4+0x18], R0 ;  /* 0x00001800ff0075a7 */ /* 0x0142a60008001104 */
[----:B------:R-:W-:Y:S05]  /*4670*/  BRA.U !UP0, `(.L_x_39) ;  /* 0x0000000108cc7547 */ /* 0x000fea000b800000 */
[----:B------:R-:W-:Y:S01]  /*4680*/  UIADD3 UR35, UPT, UPT, -UR38, UR34, UR35 ;  /* 0x0000002226237290 */ /* 0x000fe2000fffe123 */
[----:B------:R-:W-:-:S11]  /*4690*/  UMOV UR40, UR22 ;  /* 0x0000001600287c82 */ /* 0x000fd60008000000 */
.L_x_45:
[----:B------:R-:W-:Y:S01]  /*46a0*/  ULEA UR9, UR40, UR20, 0x3 ;  /* 0x0000001428097291 */ /* 0x000fe2000f8e18ff */
[----:B--23--:R-:W-:Y:S01]  /*46b0*/  @P2 MOV R2, 0x18000 ;  /* 0x0001800000022802 */ /* 0x00cfe20000000f00 */
[----:B-12---:R-:W-:Y:S10]  /*46c0*/  @P0 BRA `(.L_x_40) ;  /* 0x00000000000c0947 */ /* 0x006ff40003800000 */
[----:B------:R-:W-:-:S04]  /*46d0*/  SHF.L.U32 R3, R16, 0x1f, RZ ;  /* 0x0000001f10037819 */ /* 0x000fc800000006ff */
[----:B------:R-:W2:Y:S02]  /*46e0*/  SYNCS.PHASECHK.TRANS64.TRYWAIT P0, [UR9+0x18], R3 ;  /* 0x00001803ff0075a7 */ /* 0x000ea40008001109 */
[----:B--2---:R-:W-:Y:S05]  /*46f0*/  @!P0 BRA `(.L_x_41) ;  /* 0x000000d400508947 */ /* 0x004fea0003800000 */
.L_x_40:
[----:B------:R2:W-:Y:S01]  /*4700*/  @P2 SYNCS.ARRIVE.TRANS64 RZ, [UR9], R2 ;  /* 0x00000002ffff29a7 */ /* 0x0005e20008000009 */
[----:B------:R-:W-:-:S04]  /*4710*/  ULOP3.LUT UR4, UR24, 0x2, URZ, 0xfc, !UPT ;  /* 0x0000000218047892 */ /* 0x000fc8000f8efcff */
[----:B------:R-:W-:-:S09]  /*4720*/  UISETP.NE.AND UP0, UPT, UR4, 0x2, UPT ;  /* 0x000000020400788c */ /* 0x000fd2000bf05270 */
[----:B------:R-:W-:Y:S05]  /*4730*/  BRA.U UP0, `(.L_x_42) ;  /* 0x0000000100047547 */ /* 0x000fea000b800000 */
[----:B------:R-:W-:Y:S05]  /*4740*/  BPT.TRAP 0x1 ;  /* 0x000000040000795c */ /* 0x000fea0000300000 */
.L_x_42:
[----:B------:R-:W-:Y:S04]  /*4750*/  BSSY.RECONVERGENT B0, `(.L_x_43) ;  /* 0x0000003000007945 */ /* 0x000fe80003800200 */
[----:B------:R-:W-:Y:S05]  /*4760*/  @!P1 BRA `(.L_x_44) ;  /* 0x0000000000049947 */ /* 0x000fea0003800000 */
[----:B------:R-:W-:Y:S05]  /*4770*/  BPT.TRAP 0x1 ;  /* 0x000000040000795c */ /* 0x000fea0000300000 */
.L_x_44:
[----:B------:R-:W-:Y:S05]  /*4780*/  BSYNC.RECONVERGENT B0 ;  /* 0x0000000000007941 */ /* 0x000fea0003800200 */
.L_x_43:
[----:B------:R-:W-:Y:S02]  /*4790*/  UIADD3 UR22, UPT, UPT, UR40, 0x1, URZ ;  /* 0x0000000128167890 */ /* 0x000fe4000fffe0ff */
[----:B------:R-:W-:Y:S02]  /*47a0*/  ULEA UR16, UR40, UR20, 0xe ;  /* 0x0000001428107291 */ /* 0x000fe4000f8e70ff */
[----:B------:R-:W-:Y:S02]  /*47b0*/  UISETP.NE.AND UP0, UPT, UR22, 0x3, UPT ;  /* 0x000000031600788c */ /* 0x000fe4000bf05270 */
[----:B------:R-:W-:Y:S02]  /*47c0*/  USHF.L.U32 UR10, UR34, 0x7, URZ ;  /* 0x00000007220a7899 */ /* 0x000fe400080006ff */
[----:B------:R-:W-:Y:S02]  /*47d0*/  USEL UR5, URZ, 0x1, UP0 ;  /* 0x00000001ff057887 */ /* 0x000fe40008000000 */
[----:B------:R-:W-:-:S02]  /*47e0*/  USEL UR22, UR22, URZ, UP0 ;  /* 0x000000ff16167287 */ /* 0x000fc40008000000 */
[----:B------:R-:W-:Y:S02]  /*47f0*/  ULEA UR12, UR40, UR20, 0xf ;  /* 0x00000014280c7291 */ /* 0x000fe4000f8e78ff */
[----:B------:R-:W-:Y:S01]  /*4800*/  ULEA UR4, UR22, UR20, 0x3 ;  /* 0x0000001416047291 */ /* 0x000fe2000f8e18ff */
[----:B------:R-:W-:Y:S01]  /*4810*/  LOP3.LUT R16, R16, UR5, RZ, 0x3c, !PT ;  /* 0x0000000510107c12 */ /* 0x000fe2000f8e3cff */
[----:B------:R-:W-:Y:S02]  /*4820*/  ULOP3.LUT UR9, UR9, 0xfefffff8, URZ, 0xc0, !UPT ;  /* 0xfefffff809097892 */ /* 0x000fe4000f8ec0ff */
[----:B------:R-:W-:Y:S01]  /*4830*/  UIADD3 UR8, UPT, UPT, UR16, 0x9400, URZ ;  /* 0x0000940010087890 */ /* 0x000fe2000fffe0ff */
[----:B-1----:R-:W-:Y:S01]  /*4840*/  SHF.L.U32 R0, R16, 0x1f, RZ ;  /* 0x0000001f10007819 */ /* 0x002fe200000006ff */
[----:B------:R-:W-:Y:S02]  /*4850*/  UIADD3 UR18, UPT, UPT, UR10, 0x40, URZ ;  /* 0x000000400a127890 */ /* 0x000fe4000fffe0ff */
[----:B------:R-:W-:Y:S01]  /*4860*/  UIADD3 UR16, UPT, UPT, UR16, 0xb400, URZ ;  /* 0x0000b40010107890 */ /* 0x000fe2000fffe0ff */
[----:B------:R4:W1:Y:S01]  /*4870*/  SYNCS.PHASECHK.TRANS64.TRYWAIT P0, [UR4+0x18], R0 ;  /* 0x00001800ff0075a7 */ /* 0x0008620008001104 */
[----:B------:R-:W-:-:S02]  /*4880*/  UIADD3 UR4, UPT, UPT, UR12, 0x15400, URZ ;  /* 0x000154000c047890 */ /* 0x000fc4000fffe0ff */
[----:B------:R-:W-:Y:S01]  /*4890*/  UIADD3 UR12, UPT, UPT, UR12, 0x19400, URZ ;  /* 0x000194000c0c7890 */ /* 0x000fe2000fffe0ff */
[----:B------:R-:W-:Y:S01]  /*48a0*/  UMOV UR38, 0x0 ;  /* 0x0000000000267882 */ /* 0x000fe20000000000 */
[----:B------:R-:W-:Y:S01]  /*48b0*/  UMOV UR39, 0x10000000 ;  /* 0x1000000000277882 */ /* 0x000fe20000000000 */
[----:B------:R-:W-:Y:S01]  /*48c0*/  UMOV UR11, UR19 ;  /* 0x00000013000b7c82 */ /* 0x000fe20008000000 */
[----:B------:R-:W-:Y:S01]  /*48d0*/  UMOV UR17, UR9 ;  /* 0x0000000900117c82 */ /* 0x000fe20008000000 */
[----:B------:R-:W-:Y:S01]  /*48e0*/  UMOV UR5, UR9 ;  /* 0x0000000900057c82 */ /* 0x000fe20008000000 */
[----:B------:R-:W-:Y:S01]  /*48f0*/  UMOV UR6, UR10 ;  /* 0x0000000a00067c82 */ /* 0x000fe20008000000 */
[----:B------:R4:W-:Y:S01]  /*4900*/  UTMALDG.2D.2CTA [UR8], [UR32], desc[UR38] ;  /* 0x00002608200075b4 */ /* 0x0009e20008209000 */
[----:B------:R-:W-:Y:S01]  /*4910*/  UMOV UR15, UR7 ;  /* 0x00000007000f7c82 */ /* 0x000fe20008000000 */
[----:B------:R-:W-:Y:S01]  /*4920*/  UMOV UR13, UR9 ;  /* 0x00000009000d7c82 */ /* 0x000fe20008000000 */
[----:B------:R-:W-:Y:S01]  /*4930*/  UMOV UR14, UR18 ;  /* 0x00000012000e7c82 */ /* 0x000fe20008000000 */
[----:B------:R-:W-:Y:S01]  /*4940*/  UIADD3 UR34, UPT, UPT, UR34, 0x1, URZ ;  /* 0x0000000122227890 */ /* 0x000fe2000fffe0ff */
[----:B------:R-:W-:Y:S01]  /*4950*/  UMOV UR40, UR22 ;  /* 0x0000001600287c82 */ /* 0x000fe20008000000 */
[----:B------:R4:W-:Y:S02]  /*4960*/  UTMALDG.2D.2CTA [UR16], [UR32], desc[UR38] ;  /* 0x00002610200075b4 */ /* 0x0009e40008209000 */
[----:B------:R-:W-:Y:S01]  /*4970*/  UISETP.NE.AND UP0, UPT, UR34, UR35, UPT ;  /* 0x000000232200728c */ /* 0x000fe2000bf05270 */
[----:B------:R4:W-:Y:S01]  /*4980*/  UTMALDG.2D.2CTA [UR4], [UR30], desc[UR38] ;  /* 0x000026041e0075b4 */ /* 0x0009e20008209000 */
[----:B------:R4:W-:Y:S07]  /*4990*/  UTMALDG.2D.2CTA [UR12], [UR30], desc[UR38] ;  /* 0x0000260c1e0075b4 */ /* 0x0009ee0008209000 */
[----:B----4-:R-:W-:Y:S05]  /*49a0*/  BRA.U UP0, `(.L_x_45) ;  /* 0xfffffffd003c7547 */ /* 0x010fea000b83ffff */
.L_x_39:
[----:B------:R-:W-:Y:S01]  /*49b0*/  UISETP.NE.AND UP0, UPT, UR37, 0x8, UPT ;  /* 0x000000082500788c */ /* 0x000fe2000bf05270 */
[----:B------:R-:W-:-:S08]  /*49c0*/  NOP ;  /* 0x0000000000007918 */ /* 0x000fd00000000000 */
[----:B------:R-:W-:Y:S05]  /*49d0*/  BRA.U UP0, `(.L_x_46) ;  /* 0x0000000100047547 */ /* 0x000fea000b800000 */
[----:B------:R-:W-:Y:S05]  /*49e0*/  BPT.TRAP 0x1 ;  /* 0x000000040000795c */ /* 0x000fea0000300000 */
.L_x_46:
[----:B------:R-:W-:Y:S01]  /*49f0*/  ULEA UR4, UR23, UR20, 0x3 ;  /* 0x0000001417047291 */ /* 0x000fe2000f8e18ff */
[----:B------:R-:W-:-:S08]  /*4a00*/  SHF.L.U32 R3, R14, 0x1f, RZ ;  /* 0x0000001f0e037819 */ /* 0x000fd000000006ff */
[----:B-12---:R-:W1:Y:S02]  /*4a10*/  SYNCS.PHASECHK.TRANS64.TRYWAIT P0, [UR4+0x160], R3 ;  /* 0x00016003ff0075a7 */ /* 0x006e640008001104 */
[----:B-1----:R-:W-:Y:S05]  /*4a20*/  @!P0 BRA `(.L_x_47) ;  /* 0x000000d0009c8947 */ /* 0x002fea0003800000 */
.L_x_241:
[----:B------:R-:W-:-:S09]  /*4a30*/  UIMAD UR5, UR23, 0x14, UR36 ;  /* 0x00000014170578a4 */ /* 0x000fd2000f8e0224 */
[----:B-1----:R-:W1:Y:S04]  /*4a40*/  LDS R3, [UR5] ;  /* 0x00000005ff037984 */ /* 0x002e680008000800 */
[----:B---3--:R-:W2:Y:S04]  /*4a50*/  LDS R2, [UR5+0x4] ;  /* 0x00000405ff027984 */ /* 0x008ea80008000800 */
[----:B------:R-:W3:Y:S04]  /*4a60*/  LDS.U16 R15, [UR5+0x12] ;  /* 0x00001205ff0f7984 */ /* 0x000ee80008000400 */
[----:B------:R-:W4:Y:S04]  /*4a70*/  LDS R17, [UR5+0x8] ;  /* 0x00000805ff117984 */ /* 0x000f280008000800 */
[----:B------:R-:W3:Y:S01]  /*4a80*/  LDS R0, [UR5+0xc] ;  /* 0x00000c05ff007984 */ /* 0x000ee20008000800 */
[----:B------:R-:W-:Y:S01]  /*4a90*/  @!PT LDS RZ, [RZ] ;  /* 0x00000000fffff984 */ /* 0x000fe20000000800 */
[----:B------:R-:W-:Y:S01]  /*4aa0*/  @!PT LDS RZ, [RZ] ;  /* 0x00000000fffff984 */ /* 0x000fe20000000800 */
[----:B------:R-:W-:Y:S01]  /*4ab0*/  @!PT LDS RZ, [RZ] ;  /* 0x00000000fffff984 */ /* 0x000fe20000000800 */
[----:B------:R-:W-:Y:S01]  /*4ac0*/  @!PT LDS RZ, [RZ] ;  /* 0x00000000fffff984 */ /* 0x000fe20000000800 */
[----:B------:R5:W-:Y:S06]  /*4ad0*/  MEMBAR.ALL.CTA ;  /* 0x0000000000007992 */ /* 0x000bec0000008000 */
[----:B-----5:R-:W3:Y:S01]  /*4ae0*/  FENCE.VIEW.ASYNC.S ;  /* 0x00000000000073c6 */ /* 0x020ee20000000000 */
[----:B-1----:R-:W-:-:S02]  /*4af0*/  R2UR UR18, R3 ;  /* 0x00000000031272ca */ /* 0x002fc400000e0000 */
[----:B--2---:R-:W-:Y:S01]  /*4b00*/  R2UR UR19, R2 ;  /* 0x00000000021372ca */ /* 0x004fe200000e0000 */
[----:B------:R-:W-:-:S14]  /*4b10*/  BRA.U UP0, `(.L_x_48) ;  /* 0x0000000100047547 */ /* 0x000fdc000b800000 */
[----:B------:R-:W-:Y:S05]  /*4b20*/  BPT.TRAP 0x1 ;  /* 0x000000040000795c */ /* 0x000fea0000300000 */
.L_x_48:
[----:B------:R-:W-:Y:S01]  /*4b30*/  UIADD3 UR4, UPT, UPT, UR4, 0x1a0, URZ ;  /* 0x000001a004047890 */ /* 0x000fe2000fffe0ff */
[----:B---3--:R-:W-:Y:S01]  /*4b40*/  ISETP.NE.AND P0, PT, R0, RZ, PT ;  /* 0x000000ff0000720c */ /* 0x008fe20003f05270 */
[----:B------:R-:W-:Y:S01]  /*4b50*/  UIADD3 UR23, UPT, UPT, UR23, 0x1, URZ ;  /* 0x0000000117177890 */ /* 0x000fe2000fffe0ff */
[----:B------:R-:W-:Y:S01]  /*4b60*/  PLOP3.LUT P4, PT, PT, PT, PT, 0x80, 0x8 ;  /* 0x000000000008781c */ /* 0x000fe20003f8f070 */
[----:B------:R-:W-:Y:S02]  /*4b70*/  UPRMT UR4, UR21, 0x654, UR4 ;  /* 0x0000065415047896 */ /* 0x000fe40008000004 */
[----:B------:R-:W-:-:S04]  /*4b80*/  UISETP.NE.AND UP0, UPT, UR23, 0x8, UPT ;  /* 0x000000081700788c */ /* 0x000fc8000bf05270 */
[----:B------:R-:W-:-:S03]  /*4b90*/  USEL UR23, UR23, URZ, UP0 ;  /* 0x000000ff17177287 */ /* 0x000fc60008000000 */
[----:B------:R-:W-:Y:S01]  /*4ba0*/  SYNCS.ARRIVE.TRANS64.RED.A1T0 RZ, [UR4], RZ ;  /* 0x000000ffffff79a7 */ /* 0x000fe20008100404 */
[----:B------:R-:W-:-:S06]  /*4bb0*/  USEL UR4, URZ, 0x1, UP0 ;  /* 0x00000001ff047887 */ /* 0x000fcc0008000000 */
[----:B------:R-:W-:Y:S01]  /*4bc0*/  LOP3.LUT R14, R14, UR4, RZ, 0x3c, !PT ;  /* 0x000000040e0e7c12 */ /* 0x000fe2000f8e3cff */
[----:B------:R-:W-:Y:S06]  /*4bd0*/  @P0 BRA `(.L_x_49) ;  /* 0xffffffec00380947 */ /* 0x000fec000383ffff */
[----:B------:R-:W-:Y:S01]  /*4be0*/  UIADD3 UR20, UPT, UPT, UR20, 0x18, URZ ;  /* 0x0000001814147890 */ /* 0x000fe2000fffe0ff */
[----:B------:R-:W-:-:S03]  /*4bf0*/  SHF.L.U32 R3, R16, 0x1f, RZ ;  /* 0x0000001f10037819 */ /* 0x000fc600000006ff */
[----:B------:R-:W-:-:S09]  /*4c00*/  ULEA UR4, UR22, UR20, 0x3 ;  /* 0x0000001416047291 */ /* 0x000fd2000f8e18ff */
[----:B------:R-:W1:Y:S02]  /*4c10*/  SYNCS.PHASECHK.TRANS64.TRYWAIT P0, [UR4], R3 ;  /* 0x00000003ff0075a7 */ /* 0x000e640008001104 */
[----:B-1----:R-:W-:Y:S05]  /*4c20*/  @!P0 BRA `(.L_x_50) ;  /* 0x000000d000348947 */ /* 0x002fea0003800000 */
.L_x_243:
[----:B------:R-:W-:-:S04]  /*4c30*/  UIADD3 UR5, UPT, UPT, UR22, 0x1, URZ ;  /* 0x0000000116057890 */ /* 0x000fc8000fffe0ff */
[----:B------:R-:W-:-:S04]  /*4c40*/  UISETP.NE.AND UP0, UPT, UR5, 0x3, UPT ;  /* 0x000000030500788c */ /* 0x000fc8000bf05270 */
[----:B------:R-:W-:Y:S02]  /*4c50*/  USEL UR6, URZ, 0x1, UP0 ;  /* 0x00000001ff067887 */ /* 0x000fe40008000000 */
[----:B------:R-:W-:-:S04]  /*4c60*/  USEL UR5, UR5, URZ, UP0 ;  /* 0x000000ff05057287 */ /* 0x000fc80008000000 */
[----:B------:R-:W-:Y:S01]  /*4c70*/  ULEA UR4, UR5, UR20, 0x3 ;  /* 0x0000001405047291 */ /* 0x000fe2000f8e18ff */
[----:B------:R-:W-:-:S04]  /*4c80*/  LOP3.LUT R2, R16, UR6, RZ, 0x3c, !PT ;  /* 0x0000000610027c12 */ /* 0x000fc8000f8e3cff */
[----:B-1----:R-:W-:-:S04]  /*4c90*/  SHF.L.U32 R3, R2, 0x1f, RZ ;  /* 0x0000001f02037819 */ /* 0x002fc800000006ff */
[----:B------:R-:W1:Y:S02]  /*4ca0*/  SYNCS.PHASECHK.TRANS64.TRYWAIT P0, [UR4], R3 ;  /* 0x00000003ff0075a7 */ /* 0x000e640008001104 */
[----:B-1----:R-:W-:Y:S05]  /*4cb0*/  @!P0 BRA `(.L_x_51) ;  /* 0x000000d000288947 */ /* 0x002fea0003800000 */
.L_x_245:
[----:B------:R-:W-:-:S04]  /*4cc0*/  UIADD3 UR5, UPT, UPT, UR5, 0x1, URZ ;  /* 0x0000000105057890 */ /* 0x000fc8000fffe0ff */
[----:B------:R-:W-:-:S04]  /*4cd0*/  UISETP.NE.AND UP0, UPT, UR5, 0x3, UPT ;  /* 0x000000030500788c */ /* 0x000fc8000bf05270 */
[----:B------:R-:W-:Y:S02]  /*4ce0*/  USEL UR4, URZ, 0x1, UP0 ;  /* 0x00000001ff047887 */ /* 0x000fe40008000000 */
[----:B------:R-:W-:-:S04]  /*4cf0*/  USEL UR5, UR5, URZ, UP0 ;  /* 0x000000ff05057287 */ /* 0x000fc80008000000 */
[----:B------:R-:W-:Y:S01]  /*4d00*/  LOP3.LUT R2, R2, UR4, RZ, 0x3c, !PT ;  /* 0x0000000402027c12 */ /* 0x000fe2000f8e3cff */
[----:B------:R-:W-:-:S12]  /*4d10*/  ULEA UR5, UR5, UR20, 0x3 ;  /* 0x0000001405057291 */ /* 0x000fd8000f8e18ff */
.L_x_52:
[----:B-1----:R-:W-:Y:S02]  /*4d20*/  SHF.L.U32 R3, R2, 0x1f, RZ ;  /* 0x0000001f02037819 */ /* 0x002fe400000006ff */
[----:B------:R-:W-:-:S04]  /*4d30*/  MOV R0, UR5 ;  /* 0x0000000500007c02 */ /* 0x000fc80008000f00 */
[----:B------:R1:W2:Y:S03]  /*4d40*/  SYNCS.PHASECHK.TRANS64.TRYWAIT P0, [R0+URZ], R3 ;  /* 0x00000003000075a7 */ /* 0x0002a600080011ff */
[----:B--2---:R-:W-:Y:S05]  /*4d50*/  @!P0 NANOSLEEP.SYNCS 0x989680 ;  /* 0x009896800000895d */ /* 0x004fea0003900000 */
[----:B------:R-:W2:Y:S02]  /*4d60*/  @!P0 SYNCS.PHASECHK.TRANS64 P0, [R0+URZ], R3 ;  /* 0x00000003000085a7 */ /* 0x000ea400080010ff */
[----:B--2---:R-:W-:Y:S05]  /*4d70*/  @P0 EXIT ;  /* 0x000000000000094d */ /* 0x004fea0003800000 */
[----:B------:R-:W-:Y:S05]  /*4d80*/  BRA `(.L_x_52) ;  /* 0xfffffffc00e47947 */ /* 0x000fea000383ffff */
.L_x_25:
[----:B------:R-:W-:-:S04]  /*4d90*/  UISETP.LT.U32.AND UP0, UPT, UR37, 0x9, UPT ;  /* 0x000000092500788c */ /* 0x000fc8000bf01070 */
[----:B------:R-:W-:-:S04]  /*4da0*/  USEL UR4, UR37, 0x9, UP0 ;  /* 0x0000000925047887 */ /* 0x000fc80008000000 */
[----:B------:R-:W-:-:S12]  /*4db0*/  USHF.L.U32 UR4, UR4, 0x2, URZ ;  /* 0x0000000204047899 */ /* 0x000fd800080006ff */
[----:B------:R-:W3:Y:S02]  /*4dc0*/  LDCU UR6, c[0x2][UR4] ;  /* 0x00800000040677ac */ /* 0x000ee40008000800 */
[----:B---3--:R-:W-:-:S10]  /*4dd0*/  USHF.R.S32.HI UR7, URZ, 0x1f, UR6 ;  /* 0x0000001fff077899 */ /* 0x008fd40008011406 */
.L_x_291:
[----:B--2---:R-:W-:Y:S05]  /*4de0*/  BRXU UR6 -0x4df0                                                                                                                                                                                                                                                                                                                                                                                                                                                                                                                                                                                                                                                                                                                                                                                                                                                                                                                                                                                                                                                                                                                                                                                                                                                                                                                                                                                    (*"BRANCH_TARGETS .L_x_292,.L_x_293,.L_x_300"*) ;  /* 0xffffffb006847958 */ /* 0x004fea000b83ffff */
.L_x_293:
[----:B------:R-:W-:-:S09]  /*4df0*/  UISETP.NE.AND UP0, UPT, UR37, 0x1, UPT ;  /* 0x000000012500788c */ /* 0x000fd2000bf05270 */
[----:B------:R-:W-:Y:S05]  /*4e00*/  BRA.U UP0, `(.L_x_53) ;  /* 0x0000003900487547 */ /* 0x000fea000b800000 */
[----:B------:R-:W-:-:S08]  /*4e10*/  NOP ;  /* 0x0000000000007918 */ /* 0x000fd00000000000 */
[----:B-1--45:R-:W1:-:S00]  /*4e20*/  USETMAXREG.DEALLOC.CTAPOOL 0x88 ;  /* 0x00000088000079c8 */ /* 0x032e4000080e0500 */
[----:B------:R-:W2:Y:S01]  /*4e30*/  LDCU.64 UR14, c[0x0][0xba0] ;  /* 0x00017400ff0e77ac */ /* 0x000ea20008000a00 */
[----:B-1----:R-:W-:Y:S01]  /*4e40*/  HFMA2 R0, -RZ, RZ, 0, 5.9604644775390625e-08 ;  /* 0x00000001ff007431 */ /* 0x002fe200000001ff */
[----:B------:R-:W-:Y:S01]  /*4e50*/  PRMT R9, RZ, 0x7610, R9 ;  /* 0x00007610ff097816 */ /* 0x000fe20000000009 */
[----:B------:R-:W1:Y:S01]  /*4e60*/  LDCU.64 UR12, c[0x0][0xbb8] ;  /* 0x00017700ff0c77ac */ /* 0x000e620008000a00 */
[----:B------:R-:W3:Y:S01]  /*4e70*/  LDCU UR4, c[0x0][0xbdc] ;  /* 0x00017b80ff0477ac */ /* 0x000ee20008000800 */
[----:B------:R-:W4:Y:S01]  /*4e80*/  LDCU UR18, c[0x0][0xb80] ;  /* 0x00017000ff1277ac */ /* 0x000f220008000800 */
[----:B------:R-:W-:Y:S01]  /*4e90*/  UMOV UR5, 0xffffffff ;  /* 0xffffffff00057882 */ /* 0x000fe20000000000 */
[----:B------:R-:W-:Y:S01]  /*4ea0*/  UMOV UR19, URZ ;  /* 0x000000ff00137c82 */ /* 0x000fe20008000000 */
[----:B--2---:R-:W-:-:S04]  /*4eb0*/  UIADD3 UR16, UP0, UPT, UR14, -0x1, URZ ;  /* 0xffffffff0e107890 */ /* 0x004fc8000ff1e0ff */
[----:B------:R-:W-:Y:S02]  /*4ec0*/  UIADD3.X UR15, UPT, UPT, UR15, -0x1, URZ, UP0, !UPT ;  /* 0xffffffff0f0f7890 */ /* 0x000fe400087fe4ff */
[----:B-1----:R-:W-:Y:S02]  /*4ed0*/  UIADD3 UR14, UP0, UPT, UR12, -0x1, URZ ;  /* 0xffffffff0c0e7890 */ /* 0x002fe4000ff1e0ff */
[----:B---3--:R-:W-:Y:S02]  /*4ee0*/  USHF.L.U32 UR4, UR5, UR4, URZ ;  /* 0x0000000405047299 */ /* 0x008fe400080006ff */
[----:B------:R-:W-:Y:S02]  /*4ef0*/  UIADD3.X UR13, UPT, UPT, UR13, -0x1, URZ, UP0, !UPT ;  /* 0xffffffff0d0d7890 */ /* 0x000fe400087fe4ff */
[----:B----4-:R-:W-:Y:S02]  /*4f00*/  UIADD3 UR18, UPT, UPT, UR18, -0x1, URZ ;  /* 0xffffffff12127890 */ /* 0x010fe4000fffe0ff */
[----:B------:R-:W-:-:S12]  /*4f10*/  ULOP3.LUT UR12, URZ, UR4, URZ, 0x33, !UPT ;  /* 0x00000004ff0c7292 */ /* 0x000fd8000f8e33ff */
.L_x_70:
[----:B-1----:R-:W1:Y:S01]  /*4f20*/  LDC.64 R2, c[0x0][0xbd0] ;  /* 0x0002f400ff027b82 */ /* 0x002e620000000a00 */
[----:B------:R-:W-:Y:S01]  /*4f30*/  UIADD3 UR30, UP0, UPT, UR30, UR34, URZ ;  /* 0x000000221e1e7290 */ /* 0x000fe2000ff1e0ff */
[----:B------:R-:W-:Y:S01]  /*4f40*/  ISETP.NE.AND P1, PT, RZ, UR17, PT ;  /* 0x00000011ff007c0c */ /* 0x000fe2000bf25270 */
[----:B------:R-:W-:Y:S01]  /*4f50*/  IMAD.MOV.U32 R18, RZ, RZ, -0x1 ;  /* 0xffffffffff127424 */ /* 0x000fe200078e00ff */
[----:B------:R-:W-:Y:S01]  /*4f60*/  PLOP3.LUT P2, PT, PT, PT, PT, 0x80, 0x8 ;  /* 0x000000000008781c */ /* 0x000fe20003f4f070 */
[----:B------:R-:W-:Y:S01]  /*4f70*/  UIADD3.X UR25, UPT, UPT, UR25, UR31, URZ, UP0, !UPT ;  /* 0x0000001f19197290 */ /* 0x000fe200087fe4ff */
[----:B------:R-:W-:Y:S02]  /*4f80*/  IMAD.MOV.U32 R10, RZ, RZ, -0x1 ;  /* 0xffffffffff0a7424 */ /* 0x000fe400078e00ff */
[----:B------:R-:W-:Y:S02]  /*4f90*/  P2R R11, PR, RZ, 0x4 ;  /* 0x00000004ff0b7803 */ /* 0x000fe40000000000 */
[----:B-1----:R-:W-:Y:S01]  /*4fa0*/  ISETP.LE.U32.AND P0, PT, R2, UR30, PT ;  /* 0x0000001e02007c0c */ /* 0x002fe2000bf03070 */
[----:B------:R-:W-:-:S05]  /*4fb0*/  IMAD.U32 R2, RZ, RZ, UR25 ;  /* 0x00000019ff027e24 */ /* 0x000fca000f8e00ff */
[----:B------:R-:W-:Y:S01]  /*4fc0*/  ISETP.GE.U32.AND.EX P0, PT, R2, R3, PT, P0 ;  /* 0x000000030200720c */ /* 0x000fe20003f06100 */
[----:B------:R-:W-:Y:S02]  /*4fd0*/  IMAD.MOV.U32 R3, RZ, RZ, RZ ;  /* 0x000000ffff037224 */ /* 0x000fe400078e00ff */
[----:B------:R-:W-:-:S10]  /*4fe0*/  IMAD.MOV.U32 R2, RZ, RZ, -0x1 ;  /* 0xffffffffff027424 */ /* 0x000fd400078e00ff */
[----:B----45:R-:W-:Y:S05]  /*4ff0*/  @P0 BRA P1, `(.L_x_54) ;  /* 0x00000018000c0947 */ /* 0x030fea0000800000 */
[----:B------:R-:W-:Y:S01]  /*5000*/  IADD3 R16, P1, PT, R14, UR41, RZ ;  /* 0x000000290e107c10 */ /* 0x000fe2000ff3e0ff */
[----:B------:R-:W-:-:S03]  /*5010*/  IMAD.U32 R10, RZ, RZ, UR25 ;  /* 0x00000019ff0a7e24 */ /* 0x000fc6000f8e00ff */
[----:B------:R-:W-:Y:S02]  /*5020*/  ISETP.LE.U32.AND P0, PT, R16, UR30, PT ;  /* 0x0000001e10007c0c */ /* 0x000fe4000bf03070 */
[----:B------:R-:W-:-:S04]  /*5030*/  IADD3.X R19, PT, PT, R15, UR40, RZ, P1, !PT ;  /* 0x000000280f137c10 */ /* 0x000fc80008ffe4ff */
[----:B------:R-:W-:-:S13]  /*5040*/  ISETP.GE.U32.AND.EX P0, PT, R10, R19, PT, P0 ;  /* 0x000000130a00720c */ /* 0x000fda0003f06100 */
[----:B------:R-:W-:Y:S05]  /*5050*/  @!P0 BRA `(.L_x_55) ;  /* 0x0000001000f08947 */ /* 0x000fea0003800000 */
[----:B------:R-:W1:Y:S01]  /*5060*/  LDCU UR20, c[0x0][0xbe8] ;  /* 0x00017d00ff1477ac */ /* 0x000e620008000800 */
[----:B------:R-:W-:Y:S01]  /*5070*/  IMAD.IADD R23, R8, 0x1, R21 ;  /* 0x0000000108177824 */ /* 0x000fe200078e0215 */
[----:B------:R-:W-:Y:S01]  /*5080*/  MOV R14, R6 ;  /* 0x00000006000e7202 */ /* 0x000fe20000000f00 */
[----:B------:R-:W-:Y:S02]  /*5090*/  IMAD.MOV.U32 R16, RZ, RZ, R7 ;  /* 0x000000ffff107224 */ /* 0x000fe400078e0007 */
[----:B------:R-:W-:-:S05]  /*50a0*/  VIADD R10, R23, 0x20 ;  /* 0x00000020170a7836 */ /* 0x000fca0000000000 */
[----:B-1----:R-:W-:-:S13]  /*50b0*/  ISETP.GE.AND P0, PT, R10, UR20, PT ;  /* 0x000000140a007c0c */ /* 0x002fda000bf06270 */
[----:B------:R-:W1:Y:S01]  /*50c0*/  @!P0 LDC.64 R20, c[0x0][0xbf0] ;  /* 0x0002fc00ff148b82 */ /* 0x000e620000000a00 */
[----:B------:R-:W-:Y:S01]  /*50d0*/  BSSY.RECONVERGENT B0, `(.L_x_56) ;  /* 0x0000062000007945 */ /* 0x000fe20003800200 */
[----:B------:R-:W-:Y:S01]  /*50e0*/  HFMA2 R15, -RZ, RZ, 0, 0 ;  /* 0x00000000ff0f7431 */ /* 0x000fe200000001ff */
[----:B------:R-:W-:Y:S01]  /*50f0*/  MOV R18, 0x7fffffff ;  /* 0x7fffffff00127802 */ /* 0x000fe20000000f00 */
[----:B-1----:R-:W-:-:S05]  /*5100*/  @!P0 IMAD.WIDE R20, R23, 0xc, R20 ;  /* 0x0000000c17148825 */ /* 0x002fca00078e0214 */
[----:B------:R1:W5:Y:S04]  /*5110*/  @!P0 LDG.E R6, desc[UR50][R20.64+0x180] ;  /* 0x0001803214068981 */ /* 0x000368000c1e1900 */
[----:B------:R1:W5:Y:S01]  /*5120*/  @!P0 LDG.E R7, desc[UR50][R20.64+0x184] ;  /* 0x0001843214078981 */ /* 0x000362000c1e1900 */
[----:B------:R-:W-:-:S13]  /*5130*/  ISETP.GE.AND P0, PT, R23, UR20, PT ;  /* 0x0000001417007c0c */ /* 0x000fda000bf06270 */
[----:B------:R-:W-:Y:S05]  /*5140*/  @P0 BRA `(.L_x_57) ;  /* 0x0000000400680947 */ /* 0x000fea0003800000 */
[----:B------:R-:W-:Y:S01]  /*5150*/  IABS R13, R5 ;  /* 0x00000005000d7213 */ /* 0x000fe20000000000 */
[----:B------:R-:W2:Y:S01]  /*5160*/  LDCU.128 UR4, c[0x0][0xbc0] ;  /* 0x00017800ff0477ac */ /* 0x000ea20008000c00 */
[----:B------:R-:W-:Y:S02]  /*5170*/  IABS R12, R4 ;  /* 0x00000004000c7213 */ /* 0x000fe40000000000 */
[----:B------:R-:W3:Y:S01]  /*5180*/  I2F.RP R24, R13 ;  /* 0x0000000d00187306 */ /* 0x000ee20000209400 */
[----:B------:R-:W4:Y:S01]  /*5190*/  LDCU.64 UR8, c[0x0][0xbb0] ;  /* 0x00017600ff0877ac */ /* 0x000f220008000a00 */
[----:B-1----:R-:W-:Y:S02]  /*51a0*/  IADD3 R20, P2, PT, R16, UR14, RZ ;  /* 0x0000000e10147c10 */ /* 0x002fe4000ff5e0ff */
[----:B------:R-:W-:Y:S01]  /*51b0*/  IADD3 R15, P0, PT, R14, UR16, RZ ;  /* 0x000000100e0f7c10 */ /* 0x000fe2000ff1e0ff */
[----:B------:R-:W1:Y:S01]  /*51c0*/  LDCU.64 UR10, c[0x0][0xba8] ;  /* 0x00017500ff0a77ac */ /* 0x000e620008000a00 */
[----:B------:R-:W-:-:S02]  /*51d0*/  LEA.HI.X.SX32 R19, R16, UR13, 0x1, P2 ;  /* 0x0000000d10137c11 */ /* 0x000fc400090f0eff */
[----:B------:R-:W1:Y:S01]  /*51e0*/  I2F.RP R10, R12 ;  /* 0x0000000c000a7306 */ /* 0x000e620000209400 */
[----:B------:R-:W-:Y:S02]  /*51f0*/  LEA.HI.X.SX32 R14, R14, UR15, 0x1, P0 ;  /* 0x0000000f0e0e7c11 */ /* 0x000fe400080f0eff */
[----:B--2---:R-:W-:-:S05]  /*5200*/  IADD3 R22, P1, PT, R20, UR7, RZ ;  /* 0x0000000714167c10 */ /* 0x004fca000ff3e0ff */
[----:B---3--:R-:W2:Y:S01]  /*5210*/  MUFU.RCP R24, R24 ;  /* 0x0000001800187308 */ /* 0x008ea20000001000 */
[----:B----4-:R-:W-:Y:S01]  /*5220*/  IADD3 R18, P0, PT, R15, UR9, RZ ;  /* 0x000000090f127c10 */ /* 0x010fe2000ff1e0ff */
[----:B------:R-:W-:Y:S02]  /*5230*/  IMAD.X R21, RZ, RZ, R19, P1 ;  /* 0x000000ffff157224 */ /* 0x000fe400008e0613 */
[----:B------:R-:W-:-:S04]  /*5240*/  IMAD.WIDE.U32 R36, R22, UR4, RZ ;  /* 0x0000000416247c25 */ /* 0x000fc8000f8e00ff */
[----:B-1----:R-:W1:Y:S01]  /*5250*/  MUFU.RCP R10, R10 ;  /* 0x0000000a000a7308 */ /* 0x002e620000001000 */
[----:B------:R-:W-:Y:S02]  /*5260*/  IMAD.X R16, RZ, RZ, R14, P0 ;  /* 0x000000ffff107224 */ /* 0x000fe400000e060e */
[----:B------:R-:W-:-:S04]  /*5270*/  IMAD.WIDE.U32 R26, R21, UR4, RZ ;  /* 0x00000004151a7c25 */ /* 0x000fc8000f8e00ff */
[----:B------:R-:W-:-:S04]  /*5280*/  IMAD.WIDE.U32 R28, R16, UR10, RZ ;  /* 0x0000000a101c7c25 */ /* 0x000fc8000f8e00ff */
[----:B--2---:R-:W-:Y:S02]  /*5290*/  VIADD R24, R24, 0xffffffe ;  /* 0x0ffffffe18187836 */ /* 0x004fe40000000000 */
[----:B------:R-:W-:Y:S02]  /*52a0*/  IMAD.WIDE.U32 R26, P0, R22, UR5, R26 ;  /* 0x00000005161a7c25 */ /* 0x000fe4000f80001a */
[----:B------:R-:W2:Y:S02]  /*52b0*/  F2I.FTZ.U32.TRUNC.NTZ R25, R24 ;  /* 0x0000001800197305 */ /* 0x000ea4000021f000 */
[----:B------:R-:W-:Y:S01]  /*52c0*/  IMAD.WIDE.U32 R28, P1, R18, UR11, R28 ;  /* 0x0000000b121c7c25 */ /* 0x000fe2000f82001c */
[----:B------:R-:W-:-:S03]  /*52d0*/  IADD3 RZ, P2, PT, R37, R26, RZ ;  /* 0x0000001a25ff7210 */ /* 0x000fc60007f5e0ff */
[----:B------:R-:W-:-:S04]  /*52e0*/  IMAD.WIDE.U32 R34, R18, UR10, RZ ;  /* 0x0000000a12227c25 */ /* 0x000fc8000f8e00ff */
[----:B-1----:R-:W-:Y:S02]  /*52f0*/  VIADD R10, R10, 0xffffffe ;  /* 0x0ffffffe0a0a7836 */ /* 0x002fe40000000000 */
[----:B------:R-:W-:Y:S01]  /*5300*/  IMAD.X R33, RZ, RZ, RZ, P1 ;  /* 0x000000ffff217224 */ /* 0x000fe200008e06ff */
[----:B------:R-:W-:Y:S01]  /*5310*/  IADD3 RZ, P1, PT, R35, R28, RZ ;  /* 0x0000001c23ff7210 */ /* 0x000fe20007f3e0ff */
[----:B------:R-:W-:Y:S02]  /*5320*/  IMAD.MOV.U32 R30, RZ, RZ, R27 ;  /* 0x000000ffff1e7224 */ /* 0x000fe400078e001b */
[----:B------:R-:W1:Y:S01]  /*5330*/  F2I.FTZ.U32.TRUNC.NTZ R27, R10 ;  /* 0x0000000a001b7305 */ /* 0x000e62000021f000 */
[----:B------:R-:W-:Y:S02]  /*5340*/  IMAD.MOV.U32 R32, RZ, RZ, R29 ;  /* 0x000000ffff207224 */ /* 0x000fe400078e001d */
[----:B------:R-:W-:Y:S01]  /*5350*/  IMAD.X R31, RZ, RZ, RZ, P0 ;  /* 0x000000ffff1f7224 */ /* 0x000fe200000e06ff */
[----:B------:R-:W-:Y:S01]  /*5360*/  ISETP.NE.U32.AND P0, PT, RZ, UR10, PT ;  /* 0x0000000aff007c0c */ /* 0x000fe2000bf05070 */
[----:B------:R-:W-:Y:S01]  /*5370*/  IMAD.WIDE.U32.X R32, R16, UR11, R32, P1 ;  /* 0x0000000b10207c25 */ /* 0x000fe200088e0420 */
[----:B------:R-:W-:-:S02]  /*5380*/  ISETP.NE.U32.AND P1, PT, RZ, UR4, PT ;  /* 0x00000004ff007c0c */ /* 0x000fc4000bf25070 */
[----:B------:R-:W-:Y:S01]  /*5390*/  ISETP.NE.AND.EX P0, PT, RZ, UR11, PT, P0 ;  /* 0x0000000bff007c0c */ /* 0x000fe2000bf05300 */
[----:B--2---:R-:W-:Y:S01]  /*53a0*/  IMAD.MOV R18, RZ, RZ, -R25 ;  /* 0x000000ffff127224 */ /* 0x004fe200078e0a19 */
[----:B------:R-:W-:Y:S01]  /*53b0*/  ISETP.NE.AND.EX P1, PT, RZ, UR5, PT, P1 ;  /* 0x00000005ff007c0c */ /* 0x000fe2000bf25310 */
[----:B------:R-:W-:Y:S01]  /*53c0*/  IMAD.WIDE.U32.X R30, R21, UR5, R30, P2 ;  /* 0x00000005151e7c25 */ /* 0x000fe200090e041e */
[----:B------:R-:W-:Y:S02]  /*53d0*/  SEL R15, R15, R32, !P0 ;  /* 0x000000200f0f7207 */ /* 0x000fe40004000000 */
[----:B------:R-:W-:Y:S01]  /*53e0*/  SEL R14, R14, R33, !P0 ;  /* 0x000000210e0e7207 */ /* 0x000fe20004000000 */
[----:B------:R-:W-:Y:S01]  /*53f0*/  IMAD R21, R18, R13, RZ ;  /* 0x0000000d12157224 */ /* 0x000fe200078e02ff */
[----:B------:R-:W-:Y:S01]  /*5400*/  SEL R20, R20, R30, !P1 ;  /* 0x0000001e14147207 */ /* 0x000fe20004800000 */
[----:B------:R-:W-:Y:S01]  /*5410*/  IMAD.MOV.U32 R24, RZ, RZ, RZ ;  /* 0x000000ffff187224 */ /* 0x000fe200078e00ff */
[----:B------:R-:W-:Y:S01]  /*5420*/  SEL R19, R19, R31, !P1 ;  /* 0x0000001f13137207 */ /* 0x000fe20004800000 */
[----:B-1----:R-:W-:Y:S01]  /*5430*/  IMAD.MOV R10, RZ, RZ, -R27 ;  /* 0x000000ffff0a7224 */ /* 0x002fe200078e0a1b */
[----:B------:R-:W-:Y:S01]  /*5440*/  SHF.R.U64 R14, R15, UR8, R14 ;  /* 0x000000080f0e7c19 */ /* 0x000fe2000800120e */
[----:B------:R-:W-:Y:S01]  /*5450*/  IMAD.HI.U32 R21, R25, R21, R24 ;  /* 0x0000001519157227 */ /* 0x000fe200078e0018 */
[----:B------:R-:W-:-:S02]  /*5460*/  SHF.R.U64 R25, R20, UR6, R19 ;  /* 0x0000000614197c19 */ /* 0x000fc40008001213 */
[----:B------:R-:W-:Y:S01]  /*5470*/  IADD3 R20, PT, PT, R5, -0x1, R14 ;  /* 0xffffffff05147810 */ /* 0x000fe20007ffe00e */
[----:B------:R-:W-:Y:S01]  /*5480*/  IMAD.MOV.U32 R19, RZ, RZ, R10 ;  /* 0x000000ffff137224 */ /* 0x000fe200078e000a */
[----:B------:R-:W-:Y:S01]  /*5490*/  IABS R15, R5 ;  /* 0x00000005000f7213 */ /* 0x000fe20000000000 */
[----:B------:R-:W-:Y:S01]  /*54a0*/  IMAD.MOV.U32 R26, RZ, RZ, RZ ;  /* 0x000000ffff1a7224 */ /* 0x000fe200078e00ff */
[----:B------:R-:W-:Y:S01]  /*54b0*/  IADD3 R18, PT, PT, R4, -0x1, R25 ;  /* 0xffffffff04127810 */ /* 0x000fe20007ffe019 */
[----:B------:R-:W-:Y:S01]  /*54c0*/  IMAD R19, R19, R12, RZ ;  /* 0x0000000c13137224 */ /* 0x000fe200078e02ff */
[----:B------:R-:W-:Y:S01]  /*54d0*/  IABS R16, R20 ;  /* 0x0000001400107213 */ /* 0x000fe20000000000 */
[----:B------:R-:W-:Y:S01]  /*54e0*/  IMAD.MOV R15, RZ, RZ, -R15 ;  /* 0x000000ffff0f7224 */ /* 0x000fe200078e0a0f */
[----:B------:R-:W-:Y:S01]  /*54f0*/  IABS R10, R4 ;  /* 0x00000004000a7213 */ /* 0x000fe20000000000 */
[----:B------:R-:W-:Y:S01]  /*5500*/  IMAD.HI.U32 R19, R27, R19, R26 ;  /* 0x000000131b137227 */ /* 0x000fe200078e001a */
[----:B------:R-:W-:-:S02]  /*5510*/  IABS R14, R18 ;  /* 0x00000012000e7213 */ /* 0x000fc40000000000 */
[----:B------:R-:W-:Y:S01]  /*5520*/  ISETP.GE.AND P4, PT, R20, RZ, PT ;  /* 0x000000ff1400720c */ /* 0x000fe20003f86270 */
[----:B------:R-:W-:Y:S01]  /*5530*/  IMAD.HI.U32 R21, R21, R16, RZ ;  /* 0x0000001015157227 */ /* 0x000fe200078e00ff */
[----:B------:R-:W-:-:S03]  /*5540*/  ISETP.GE.AND P2, PT, R18, RZ, PT ;  /* 0x000000ff1200720c */ /* 0x000fc60003f46270 */
[----:B------:R-:W-:Y:S02]  /*5550*/  IMAD.MOV R10, RZ, RZ, -R10 ;  /* 0x000000ffff0a7224 */ /* 0x000fe400078e0a0a */
[----:B------:R-:W-:-:S04]  /*5560*/  IMAD.HI.U32 R19, R19, R14, RZ ;  /* 0x0000000e13137227 */ /* 0x000fc800078e00ff */
[----:B------:R-:W-:Y:S02]  /*5570*/  IMAD R16, R21, R15, R16 ;  /* 0x0000000f15107224 */ /* 0x000fe400078e0210 */
[----:B------:R-:W-:Y:S02]  /*5580*/  IMAD R19, R19, R10, R14 ;  /* 0x0000000a13137224 */ /* 0x000fe400078e020e */
[----:B------:R-:W1:Y:S01]  /*5590*/  LDC R10, c[0x0][0xbe0] ;  /* 0x0002f800ff0a7b82 */ /* 0x000e620000000800 */
[----:B------:R-:W-:Y:S02]  /*55a0*/  ISETP.GT.U32.AND P1, PT, R13, R16, PT ;  /* 0x000000100d00720c */ /* 0x000fe40003f24070 */
[----:B------:R-:W-:-:S11]  /*55b0*/  ISETP.GT.U32.AND P0, PT, R12, R19, PT ;  /* 0x000000130c00720c */ /* 0x000fd60003f04070 */
[----:B------:R-:W-:Y:S01]  /*55c0*/  @!P1 IMAD.IADD R16, R16, 0x1, -R13 ;  /* 0x0000000110109824 */ /* 0x000fe200078e0a0d */
[----:B------:R-:W-:Y:S01]  /*55d0*/  ISETP.NE.AND P1, PT, RZ, UR33, PT ;  /* 0x00000021ff007c0c */ /* 0x000fe2000bf25270 */
[----:B------:R-:W-:-:S03]  /*55e0*/  @!P0 IMAD.IADD R19, R19, 0x1, -R12 ;  /* 0x0000000113138824 */ /* 0x000fc600078e0a0c */
[----:B------:R-:W-:Y:S02]  /*55f0*/  ISETP.GT.U32.AND P0, PT, R13, R16, PT ;  /* 0x000000100d00720c */ /* 0x000fe40003f04070 */
[----:B------:R-:W-:-:S11]  /*5600*/  ISETP.GT.U32.AND P3, PT, R12, R19, PT ;  /* 0x000000130c00720c */ /* 0x000fd60003f64070 */
[----:B------:R-:W-:Y:S01]  /*5610*/  @!P0 IMAD.IADD R16, R16, 0x1, -R13 ;  /* 0x0000000110108824 */ /* 0x000fe200078e0a0d */
[----:B------:R-:W-:Y:S01]  /*5620*/  ISETP.NE.AND P0, PT, RZ, UR32, PT ;  /* 0x00000020ff007c0c */ /* 0x000fe2000bf05270 */
[----:B------:R-:W-:Y:S02]  /*5630*/  @!P3 IMAD.IADD R19, R19, 0x1, -R12 ;  /* 0x000000011313b824 */ /* 0x000fe400078e0a0c */
[----:B------:R-:W-:Y:S01]  /*5640*/  @!P4 IMAD.MOV R16, RZ, RZ, -R16 ;  /* 0x000000ffff10c224 */ /* 0x000fe200078e0a10 */
[----:B------:R-:W-:Y:S01]  /*5650*/  @!P1 LOP3.LUT R16, RZ, UR33, RZ, 0x33, !PT ;  /* 0x00000021ff109c12 */ /* 0x000fe2000f8e33ff */
[----:B------:R-:W-:-:S04]  /*5660*/  @!P2 IMAD.MOV R19, RZ, RZ, -R19 ;  /* 0x000000ffff13a224 */ /* 0x000fc800078e0a13 */
[----:B------:R-:W-:-:S04]  /*5670*/  IMAD.IADD R16, R20, 0x1, -R16 ;  /* 0x0000000114107824 */ /* 0x000fc800078e0a10 */
[----:B------:R-:W-:Y:S02]  /*5680*/  @!P0 LOP3.LUT R19, RZ, UR32, RZ, 0x33, !PT ;  /* 0x00000020ff138c12 */ /* 0x000fe4000f8e33ff */
[----:B-1----:R-:W-:-:S03]  /*5690*/  ISETP.NE.AND P0, PT, R10, 0x1, PT ;  /* 0x000000010a00780c */ /* 0x002fc60003f05270 */
[----:B------:R-:W-:-:S04]  /*56a0*/  IMAD.IADD R19, R18, 0x1, -R19 ;  /* 0x0000000112137824 */ /* 0x000fc800078e0a13 */
[----:B------:R-:W-:Y:S01]  /*56b0*/  IMAD R18, R16, R19, RZ ;  /* 0x0000001310127224 */ /* 0x000fe200078e02ff */
[----:B------:R-:W-:-:S04]  /*56c0*/  SEL R12, R19, R16, !P0 ;  /* 0x00000010130c7207 */ /* 0x000fc80004000000 */
[----:B------:R-:W-:Y:S02]  /*56d0*/  SHF.R.S32.HI R15, RZ, 0x1f, R18 ;  /* 0x0000001fff0f7819 */ /* 0x000fe40000011412 */
[----:B------:R-:W-:Y:S02]  /*56e0*/  SHF.R.S32.HI R13, RZ, 0x1f, R12 ;  /* 0x0000001fff0d7819 */ /* 0x000fe4000001140c */
.L_x_57:
[----:B------:R-:W-:Y:S05]  /*56f0*/  BSYNC.RECONVERGENT B0 ;  /* 0x0000000000007941 */ /* 0x000fea0003800200 */
.L_x_56:
        /* <DEDUP_REMOVED lines=12> */
[----:B------:R-:W1:Y:S01]  /*57c0*/  SHFL.UP PT, R16, R10, 0x2, RZ ;  /* 0x044000000a107989 */ /* 0x000e6200000e00ff */
        /* <DEDUP_REMOVED lines=8> */
[----:B--2---:R-:W-:-:S05]  /*5850*/  SEL R21, R21, RZ, P1 ;  /* 0x000000ff15157207 */ /* 0x004fca0000800000 */
[----:B------:R-:W-:Y:S02]  /*5860*/  IMAD.X R10, R21, 0x1, R16, P0 ;  /* 0x00000001150a7824 */ /* 0x000fe400000e0610 */
[----:B------:R-:W1:Y:S04]  /*5870*/  SHFL.UP PT, R21, R20, 0x8, RZ ;  /* 0x0500000014157989 */ /* 0x000e6800000e00ff */
        /* <DEDUP_REMOVED lines=10> */
[----:B------:R-:W-:Y:S01]  /*5920*/  IMAD.X R16, R21, 0x1, R24, P0 ;  /* 0x0000000115107824 */ /* 0x000fe200000e0618 */
[----:B------:R-:W-:Y:S01]  /*5930*/  IADD3 R10, P0, PT, R19, UR41, RZ ;  /* 0x00000029130a7c10 */ /* 0x000fe2000ff1e0ff */
[----:B------:R-:W-:-:S03]  /*5940*/  IMAD.U32 R21, RZ, RZ, UR25 ;  /* 0x00000019ff157e24 */ /* 0x000fc6000f8e00ff */
[----:B------:R-:W-:Y:S02]  /*5950*/  IADD3.X R14, PT, PT, R16, UR40, RZ, P0, !PT ;  /* 0x00000028100e7c10 */ /* 0x000fe400087fe4ff */
[----:B------:R-:W-:-:S04]  /*5960*/  ISETP.LE.U32.AND P0, PT, R10, UR30, PT ;  /* 0x0000001e0a007c0c */ /* 0x000fc8000bf03070 */
[----:B------:R-:W-:-:S13]  /*5970*/  ISETP.GE.U32.AND.EX P0, PT, R21, R14, PT, P0 ;  /* 0x0000000e1500720c */ /* 0x000fda0003f06100 */
[----:B------:R-:W-:-:S04]  /*5980*/  VOTE.ANY R20, PT, !P0 ;  /* 0x0000000000147806 */ /* 0x000fc800040e0100 */
[----:B------:R-:W-:-:S13]  /*5990*/  ISETP.NE.AND P0, PT, R20, RZ, PT ;  /* 0x000000ff1400720c */ /* 0x000fda0003f05270 */
[----:B------:R-:W-:Y:S05]  /*59a0*/  @P0 BRA `(.L_x_58) ;  /* 0x00000008004c0947 */ /* 0x000fea0003800000 */
[----:B------:R-:W1:Y:S01]  /*59b0*/  LDC R15, c[0x0][0xbe0] ;  /* 0x0002f800ff0f7b82 */ /* 0x000e620000000800 */
[----:B------:R-:W2:Y:S01]  /*59c0*/  LDCU UR20, c[0x0][0xbe8] ;  /* 0x00017d00ff1477ac */ /* 0x000ea20008000800 */
[----:B------:R-:W3:Y:S01]  /*59d0*/  LDCU.64 UR10, c[0x0][0xba8] ;  /* 0x00017500ff0a77ac */ /* 0x000ee20008000a00 */
[----:B------:R-:W4:Y:S01]  /*59e0*/  LDCU.64 UR8, c[0x0][0xbb0] ;  /* 0x00017600ff0877ac */ /* 0x000f220008000a00 */
[----:B------:R-:W1:Y:S02]  /*59f0*/  LDCU.128 UR4, c[0x0][0xbc0] ;  /* 0x00017800ff0477ac */ /* 0x000e640008000c00 */
[----:B-1234-:R-:W-:-:S13]  /*5a00*/  ISETP.NE.AND P6, PT, R15, 0x1, PT ;  /* 0x000000010f00780c */ /* 0x01efda0003fc5270 */
.L_x_61:
[C---:B------:R-:W-:Y:S01]  /*5a10*/  VIADD R15, R23.reuse, 0x40 ;  /* 0x00000040170f7836 */ /* 0x040fe20000000000 */
[----:B-----5:R-:W-:Y:S01]  /*5a20*/  MOV R19, R6 ;  /* 0x0000000600137202 */ /* 0x020fe20000000f00 */
[----:B------:R-:W-:Y:S02]  /*5a30*/  VIADD R23, R23, 0x20 ;  /* 0x0000002017177836 */ /* 0x000fe40000000000 */
[----:B------:R-:W-:Y:S01]  /*5a40*/  IMAD.MOV.U32 R16, RZ, RZ, R7 ;  /* 0x000000ffff107224 */ /* 0x000fe200078e0007 */
[----:B------:R-:W-:-:S13]  /*5a50*/  ISETP.GE.AND P0, PT, R15, UR20, PT ;  /* 0x000000140f007c0c */ /* 0x000fda000bf06270 */
[----:B------:R-:W1:Y:S01]  /*5a60*/  @!P0 LDC.64 R20, c[0x0][0xbf0] ;  /* 0x0002fc00ff148b82 */ /* 0x000e620000000a00 */
[----:B------:R-:W2:Y:S01]  /*5a70*/  SHFL.IDX PT, R14, R14, 0x1f, 0x1f ;  /* 0x03e01f000e0e7f89 */ /* 0x000ea200000e0000 */
[----:B------:R-:W-:Y:S01]  /*5a80*/  BSSY.RECONVERGENT B0, `(.L_x_59) ;  /* 0x000005d000007945 */ /* 0x000fe20003800200 */
[----:B------:R-:W-:Y:S02]  /*5a90*/  HFMA2 R15, -RZ, RZ, 0, 0 ;  /* 0x00000000ff0f7431 */ /* 0x000fe400000001ff */
[----:B------:R-:W3:Y:S01]  /*5aa0*/  SHFL.IDX PT, R10, R10, 0x1f, 0x1f ;  /* 0x03e01f000a0a7f89 */ /* 0x000ee200000e0000 */
[----:B-1----:R-:W-:-:S05]  /*5ab0*/  @!P0 IMAD.WIDE R20, R23, 0xc, R20 ;  /* 0x0000000c17148825 */ /* 0x002fca00078e0214 */
[----:B------:R1:W5:Y:S04]  /*5ac0*/  @!P0 LDG.E R6, desc[UR50][R20.64+0x180] ;  /* 0x0001803214068981 */ /* 0x000368000c1e1900 */
[----:B------:R1:W5:Y:S01]  /*5ad0*/  @!P0 LDG.E R7, desc[UR50][R20.64+0x184] ;  /* 0x0001843214078981 */ /* 0x000362000c1e1900 */
[----:B------:R-:W-:Y:S02]  /*5ae0*/  ISETP.GE.AND P0, PT, R23, UR20, PT ;  /* 0x0000001417007c0c */ /* 0x000fe4000bf06270 */
[----:B------:R-:W-:-:S11]  /*5af0*/  MOV R18, 0x7fffffff ;  /* 0x7fffffff00127802 */ /* 0x000fd60000000f00 */
[----:B--23--:R-:W-:Y:S05]  /*5b00*/  @P0 BRA `(.L_x_60) ;  /* 0x0000000400500947 */ /* 0x00cfea0003800000 */
[----:B------:R-:W-:-:S04]  /*5b10*/  IADD3 R13, P0, PT, R19, UR16, RZ ;  /* 0x00000010130d7c10 */ /* 0x000fc8000ff1e0ff */
[----:B------:R-:W-:Y:S02]  /*5b20*/  LEA.HI.X.SX32 R12, R19, UR15, 0x1, P0 ;  /* 0x0000000f130c7c11 */ /* 0x000fe400080f0eff */
[----:B------:R-:W-:-:S04]  /*5b30*/  IADD3 R19, P0, PT, R16, UR14, RZ ;  /* 0x0000000e10137c10 */ /* 0x000fc8000ff1e0ff */
[----:B------:R-:W-:Y:S02]  /*5b40*/  LEA.HI.X.SX32 R18, R16, UR13, 0x1, P0 ;  /* 0x0000000d10127c11 */ /* 0x000fe400080f0eff */
[----:B------:R-:W-:-:S05]  /*5b50*/  IADD3 R16, P0, PT, R13, UR9, RZ ;  /* 0x000000090d107c10 */ /* 0x000fca000ff1e0ff */
[----:B------:R-:W-:Y:S01]  /*5b60*/  IMAD.X R15, RZ, RZ, R12, P0 ;  /* 0x000000ffff0f7224 */ /* 0x000fe200000e060c */
[----:B-1----:R-:W-:Y:S01]  /*5b70*/  IADD3 R21, P0, PT, R19, UR7, RZ ;  /* 0x0000000713157c10 */ /* 0x002fe2000ff1e0ff */
        /* <DEDUP_REMOVED lines=10> */
[----:B------:R-:W-:-:S04]  /*5c20*/  IMAD.WIDE.U32 R30, R21, UR4, RZ ;  /* 0x00000004151e7c25 */ /* 0x000fc8000f8e00ff */
[----:B------:R-:W-:Y:S01]  /*5c30*/  IMAD.WIDE.U32.X R28, R15, UR11, R28, P0 ;  /* 0x0000000b0f1c7c25 */ /* 0x000fe200080e041c */
[----:B------:R-:W-:-:S03]  /*5c40*/  IADD3 RZ, P0, PT, R31, R26, RZ ;  /* 0x0000001a1fff7210 */ /* 0x000fc60007f1e0ff */
[----:B------:R-:W-:-:S04]  /*5c50*/  IMAD.MOV.U32 R24, RZ, RZ, R27 ;  /* 0x000000ffff187224 */ /* 0x000fc800078e001b */
        /* <DEDUP_REMOVED lines=19> */
[----:B-1----:R-:W-:Y:S01]  /*5d90*/  VIADD R24, R24, 0xffffffe ;  /* 0x0ffffffe18187836 */ /* 0x002fe20000000000 */
[----:B------:R-:W-:-:S05]  /*5da0*/  IABS R16, R4 ;  /* 0x0000000400107213 */ /* 0x000fca0000000000 */
[----:B------:R-:W1:Y:S08]  /*5db0*/  F2I.FTZ.U32.TRUNC.NTZ R25, R24 ;  /* 0x0000001800197305 */ /* 0x000e70000021f000 */
[----:B------:R-:W2:Y:S01]  /*5dc0*/  I2F.RP R26, R16 ;  /* 0x00000010001a7306 */ /* 0x000ea20000209400 */
[----:B-1----:R-:W-:Y:S02]  /*5dd0*/  IMAD.MOV R15, RZ, RZ, -R25 ;  /* 0x000000ffff0f7224 */ /* 0x002fe400078e0a19 */
[----:B------:R-:W-:-:S02]  /*5de0*/  IMAD.MOV.U32 R24, RZ, RZ, RZ ;  /* 0x000000ffff187224 */ /* 0x000fc400078e00ff */
[----:B------:R-:W-:-:S04]  /*5df0*/  IMAD R15, R15, R18, RZ ;  /* 0x000000120f0f7224 */ /* 0x000fc800078e02ff */
[----:B------:R-:W-:Y:S02]  /*5e00*/  IMAD.HI.U32 R15, R25, R15, R24 ;  /* 0x0000000f190f7227 */ /* 0x000fe400078e0018 */
[----:B--2---:R-:W1:Y:S04]  /*5e10*/  MUFU.RCP R24, R26 ;  /* 0x0000001a00187308 */ /* 0x004e680000001000 */
[----:B------:R-:W-:-:S04]  /*5e20*/  IMAD.HI.U32 R15, R15, R13, RZ ;  /* 0x0000000d0f0f7227 */ /* 0x000fc800078e00ff */
[----:B------:R-:W-:Y:S01]  /*5e30*/  IMAD R21, R15, R12, R13 ;  /* 0x0000000c0f157224 */ /* 0x000fe200078e020d */
[----:B------:R-:W-:-:S04]  /*5e40*/  IABS R13, R19 ;  /* 0x00000013000d7213 */ /* 0x000fc80000000000 */
[----:B------:R-:W-:Y:S01]  /*5e50*/  ISETP.GT.U32.AND P0, PT, R18, R21, PT ;  /* 0x000000151200720c */ /* 0x000fe20003f04070 */
[----:B-1----:R-:W-:-:S04]  /*5e60*/  VIADD R24, R24, 0xffffffe ;  /* 0x0ffffffe18187836 */ /* 0x002fc80000000000 */
[----:B------:R-:W1:Y:S08]  /*5e70*/  F2I.FTZ.U32.TRUNC.NTZ R25, R24 ;  /* 0x0000001800197305 */ /* 0x000e70000021f000 */
[----:B------:R-:W-:Y:S02]  /*5e80*/  @!P0 IMAD.IADD R21, R21, 0x1, -R18 ;  /* 0x0000000115158824 */ /* 0x000fe400078e0a12 */
[----:B-1----:R-:W-:-:S02]  /*5e90*/  IMAD.MOV R12, RZ, RZ, -R25 ;  /* 0x000000ffff0c7224 */ /* 0x002fc400078e0a19 */
        /* <DEDUP_REMOVED lines=21> */
[----:B------:R-:W-:-:S05]  /*5ff0*/  @!P0 LOP3.LUT R13, RZ, UR32, RZ, 0x33, !PT ;  /* 0x00000020ff0d8c12 */ /* 0x000fca000f8e33ff */
[----:B------:R-:W-:-:S05]  /*6000*/  IMAD.IADD R13, R19, 0x1, -R13 ;  /* 0x00000001130d7824 */ /* 0x000fca00078e0a0d */
[CC--:B------:R-:W-:Y:S01]  /*6010*/  SEL R12, R13.reuse, R18.reuse, !P6 ;  /* 0x000000120d0c7207 */ /* 0x0c0fe20007000000 */
[----:B------:R-:W-:-:S03]  /*6020*/  IMAD R18, R13, R18, RZ ;  /* 0x000000120d127224 */ /* 0x000fc600078e02ff */
[----:B------:R-:W-:Y:S02]  /*6030*/  SHF.R.S32.HI R13, RZ, 0x1f, R12 ;  /* 0x0000001fff0d7819 */ /* 0x000fe4000001140c */
[----:B------:R-:W-:Y:S02]  /*6040*/  SHF.R.S32.HI R15, RZ, 0x1f, R18 ;  /* 0x0000001fff0f7819 */ /* 0x000fe40000011412 */
.L_x_60:
[----:B------:R-:W-:Y:S05]  /*6050*/  BSYNC.RECONVERGENT B0 ;  /* 0x0000000000007941 */ /* 0x000fea0003800200 */
.L_x_59:
[----:B------:R-:W2:Y:S01]  /*6060*/  SHFL.UP PT, R19, R18, 0x1, RZ ;  /* 0x0420000012137989 */ /* 0x000ea200000e00ff */
[----:B------:R-:W-:Y:S02]  /*6070*/  R2UR UR41, R10 ;  /* 0x000000000a2972ca */ /* 0x000fe400000e0000 */
[----:B------:R-:W-:Y:S01]  /*6080*/  R2UR UR40, R14 ;  /* 0x000000000e2872ca */ /* 0x000fe200000e0000 */
[----:B------:R-:W3:Y:S01]  /*6090*/  SHFL.UP PT, R16, R15, 0x1, RZ ;  /* 0x042000000f107989 */ /* 0x000ee200000e00ff */
[----:B--2---:R-:W-:Y:S02]  /*60a0*/  SEL R19, R19, RZ, P5 ;  /* 0x000000ff13137207 */ /* 0x004fe40002800000 */
[----:B---3--:R-:W-:Y:S02]  /*60b0*/  SEL R16, R16, RZ, P5 ;  /* 0x000000ff10107207 */ /* 0x008fe40002800000 */
[----:B------:R-:W-:-:S05]  /*60c0*/  IADD3 R19, P0, PT, R19, R18, RZ ;  /* 0x0000001213137210 */ /* 0x000fca0007f1e0ff */
[----:B------:R-:W-:Y:S01]  /*60d0*/  IMAD.X R16, R16, 0x1, R15, P0 ;  /* 0x0000000110107824 */ /* 0x000fe200000e060f */
[----:B-1----:R-:W1:Y:S04]  /*60e0*/  SHFL.UP PT, R20, R19, 0x2, RZ ;  /* 0x0440000013147989 */ /* 0x002e6800000e00ff */
        /* <DEDUP_REMOVED lines=16> */
[----:B------:R-:W-:Y:S02]  /*61f0*/  IMAD.X R20, R19, 0x1, R22, P0 ;  /* 0x0000000113147824 */ /* 0x000fe400000e0616 */
[----:B------:R-:W1:Y:S04]  /*6200*/  SHFL.UP PT, R19, R24, 0x10, RZ ;  /* 0x0600000018137989 */ /* 0x000e6800000e00ff */
[----:B------:R-:W2:Y:S01]  /*6210*/  SHFL.UP PT, R21, R20, 0x10, RZ ;  /* 0x0600000014157989 */ /* 0x000ea200000e00ff */
[----:B-1----:R-:W-:Y:S02]  /*6220*/  SEL R19, R19, RZ, P3 ;  /* 0x000000ff13137207 */ /* 0x002fe40001800000 */
[----:B--2---:R-:W-:Y:S02]  /*6230*/  SEL R21, R21, RZ, P3 ;  /* 0x000000ff15157207 */ /* 0x004fe40001800000 */
[----:B------:R-:W-:-:S05]  /*6240*/  IADD3 R19, P0, PT, R19, R24, RZ ;  /* 0x0000001813137210 */ /* 0x000fca0007f1e0ff */
        /* <DEDUP_REMOVED lines=8> */
[----:B------:R-:W-:Y:S05]  /*62d0*/  @!P0 BRA `(.L_x_61) ;  /* 0xfffffff400cc8947 */ /* 0x000fea000383ffff */
.L_x_58:
        /* <DEDUP_REMOVED lines=9> */
[----:B------:R-:W-:-:S03]  /*6370*/  IADD3 R10, P1, P0, R19, UR41, -R18 ;  /* 0x00000029130a7c10 */ /* 0x000fc6000f83e812 */
[----:B------:R-:W-:Y:S01]  /*6380*/  SHFL.IDX PT, R18, R18, R25, 0x1f ;  /* 0x00001f1912127589 */ /* 0x000fe200000e0000 */
[----:B------:R-:W-:-:S03]  /*6390*/  IADD3.X R14, PT, PT, R16, UR40, ~R15, P1, P0 ;  /* 0x00000028100e7c10 */ /* 0x000fc60008fe0c0f */
[----:B------:R-:W2:Y:S04]  /*63a0*/  SHFL.IDX PT, R10, R10, R25, 0x1f ;  /* 0x00001f190a0a7589 */ /* 0x000ea800000e0000 */
[----:B------:R-:W3:Y:S04]  /*63b0*/  SHFL.IDX PT, R14, R14, R25, 0x1f ;  /* 0x00001f190e0e7589 */ /* 0x000ee800000e0000 */
[----:B------:R1:W4:Y:S04]  /*63c0*/  SHFL.IDX PT, R15, R15, R25, 0x1f ;  /* 0x00001f190f0f7589 */ /* 0x00032800000e0000 */
[----:B------:R1:W1:Y:S04]  /*63d0*/  SHFL.IDX PT, R13, R13, R25, 0x1f ;  /* 0x00001f190d0d7589 */ /* 0x00026800000e0000 */
[----:B------:R1:W1:Y:S01]  /*63e0*/  SHFL.IDX PT, R12, R12, R25, 0x1f ;  /* 0x00001f190c0c7589 */ /* 0x00026200000e0000 */
[----:B--2---:R-:W-:-:S02]  /*63f0*/  R2UR UR41, R10 ;  /* 0x000000000a2972ca */ /* 0x004fc400000e0000 */
[----:B---3--:R-:W-:Y:S01]  /*6400*/  R2UR UR40, R14 ;  /* 0x000000000e2872ca */ /* 0x008fe200000e0000 */
[----:B------:R-:W-:-:S14]  /*6410*/  IMAD.MOV.U32 R14, RZ, RZ, R18 ;  /* 0x000000ffff0e7224 */ /* 0x000fdc00078e0012 */
.L_x_55:
[----:B------:R-:W2:Y:S01]  /*6420*/  LDCU UR4, c[0x0][0xbe8] ;  /* 0x00017d00ff0477ac */ /* 0x000ea20008000800 */
[----:B------:R-:W-:Y:S01]  /*6430*/  IMAD.MOV.U32 R18, RZ, RZ, -0x1 ;  /* 0xffffffffff127424 */ /* 0x000fe200078e00ff */
[----:B------:R-:W-:Y:S02]  /*6440*/  MOV R10, 0xffffffff ;  /* 0xffffffff000a7802 */ /* 0x000fe40000000f00 */
[----:B--2---:R-:W-:-:S13]  /*6450*/  ISETP.GE.AND P0, PT, R21, UR4, PT ;  /* 0x0000000415007c0c */ /* 0x004fda000bf06270 */
[----:B------:R-:W-:Y:S05]  /*6460*/  @P0 BRA `(.L_x_54) ;  /* 0x0000000000f00947 */ /* 0x000fea0003800000 */
[----:B------:R-:W2:Y:S01]  /*6470*/  LDCU UR9, c[0x0][0xb98] ;  /* 0x00017300ff0977ac */ /* 0x000ea20008000800 */
[----:B------:R-:W1:Y:S01]  /*6480*/  LDCU UR7, c[0x0][0xb88] ;  /* 0x00017100ff0777ac */ /* 0x000e620008000800 */
[----:B------:R-:W3:Y:S01]  /*6490*/  LDCU UR5, c[0x0][0xbdc] ;  /* 0x00017b80ff0577ac */ /* 0x000ee20008000800 */
[----:B------:R-:W-:-:S04]  /*64a0*/  UIADD3 UR11, UP0, UPT, -UR41, UR30, URZ ;  /* 0x0000001e290b7290 */ /* 0x000fc8000ff1e1ff */
[----:B------:R-:W-:-:S04]  /*64b0*/  UIADD3.X UR10, UPT, UPT, ~UR40, UR25, URZ, UP0, !UPT ;  /* 0x00000019280a7290 */ /* 0x000fc800087fe5ff */
[----:B--2---:R-:W-:Y:S01]  /*64c0*/  USHF.R.U32.HI UR8, URZ, UR9, UR10 ;  /* 0x00000009ff087299 */ /* 0x004fe2000801160a */
[--C-:B-1----:R-:W-:Y:S01]  /*64d0*/  SHF.R.U32.HI R3, RZ, UR7, R13.reuse ;  /* 0x00000007ff037c19 */ /* 0x102fe2000801160d */
[----:B------:R-:W-:Y:S01]  /*64e0*/  USHF.R.U64 UR11, UR11, UR9, UR10 ;  /* 0x000000090b0b7299 */ /* 0x000fe2000800120a */
[----:B------:R-:W-:Y:S01]  /*64f0*/  SHF.R.U64 R16, R12, UR7, R13 ;  /* 0x000000070c107c19 */ /* 0x000fe2000800120d */
[----:B------:R-:W-:Y:S02]  /*6500*/  USHF.R.U32.HI UR6, URZ, UR7, UR8 ;  /* 0x00000007ff067299 */ /* 0x000fe40008011608 */
[----:B------:R-:W-:Y:S02]  /*6510*/  USHF.R.U64 UR8, UR11, UR7, UR8 ;  /* 0x000000070b087299 */ /* 0x000fe40008001208 */
[----:B---3--:R-:W-:Y:S02]  /*6520*/  USHF.R.U32.HI UR4, URZ, UR5, UR6 ;  /* 0x00000005ff047299 */ /* 0x008fe40008011606 */
[----:B------:R-:W-:-:S04]  /*6530*/  USHF.R.U64 UR5, UR8, UR5, UR6 ;  /* 0x0000000508057299 */ /* 0x000fc80008001206 */
[----:B------:R-:W-:-:S04]  /*6540*/  LOP3.LUT R2, R3, UR4, RZ, 0xfc, !PT ;  /* 0x0000000403027c12 */ /* 0x000fc8000f8efcff */
[----:B------:R-:W-:-:S13]  /*6550*/  ISETP.NE.U32.AND P0, PT, R2, RZ, PT ;  /* 0x000000ff0200720c */ /* 0x000fda0003f05070 */
[----:B------:R-:W-:Y:S05]  /*6560*/  @P0 BRA `(.L_x_62) ;  /* 0x0000000000540947 */ /* 0x000fea0003800000 */
[----:B------:R-:W1:Y:S01]  /*6570*/  I2F.U32.RP R18, R16 ;  /* 0x0000001000127306 */ /* 0x000e620000209000 */
[----:B------:R-:W-:-:S07]  /*6580*/  ISETP.NE.U32.AND P1, PT, R16, RZ, PT ;  /* 0x000000ff1000720c */ /* 0x000fce0003f25070 */
[----:B-1----:R-:W1:Y:S02]  /*6590*/  MUFU.RCP R10, R18 ;  /* 0x00000012000a7308 */ /* 0x002e640000001000 */
[----:B-1----:R-:W-:-:S06]  /*65a0*/  IADD3 R10, PT, PT, R10, 0xffffffe, RZ ;  /* 0x0ffffffe0a0a7810 */ /* 0x002fcc0007ffe0ff */
[----:B------:R1:W2:Y:S02]  /*65b0*/  F2I.FTZ.U32.TRUNC.NTZ R11, R10 ;  /* 0x0000000a000b7305 */ /* 0x0002a4000021f000 */
[----:B-1----:R-:W-:Y:S02]  /*65c0*/  HFMA2 R10, -RZ, RZ, 0, 0 ;  /* 0x00000000ff0a7431 */ /* 0x002fe400000001ff */
[----:B--2---:R-:W-:-:S04]  /*65d0*/  IMAD.MOV R2, RZ, RZ, -R11 ;  /* 0x000000ffff027224 */ /* 0x004fc800078e0a0b */
[----:B------:R-:W-:-:S04]  /*65e0*/  IMAD R2, R2, R16, RZ ;  /* 0x0000001002027224 */ /* 0x000fc800078e02ff */
[----:B------:R-:W-:-:S06]  /*65f0*/  IMAD.HI.U32 R2, R11, R2, R10 ;  /* 0x000000020b027227 */ /* 0x000fcc00078e000a */
[----:B------:R-:W-:-:S04]  /*6600*/  IMAD.HI.U32 R20, R2, UR5, RZ ;  /* 0x0000000502147c27 */ /* 0x000fc8000f8e00ff */
[----:B------:R-:W-:-:S04]  /*6610*/  IMAD.MOV R3, RZ, RZ, -R20 ;  /* 0x000000ffff037224 */ /* 0x000fc800078e0a14 */
[----:B------:R-:W-:-:S05]  /*6620*/  IMAD R3, R16, R3, UR5 ;  /* 0x0000000510037e24 */ /* 0x000fca000f8e0203 */
[----:B------:R-:W-:-:S13]  /*6630*/  ISETP.GE.U32.AND P0, PT, R3, R16, PT ;  /* 0x000000100300720c */ /* 0x000fda0003f06070 */
[----:B------:R-:W-:Y:S01]  /*6640*/  @P0 IADD3 R3, PT, PT, R3, -R16, RZ ;  /* 0x8000001003030210 */ /* 0x000fe20007ffe0ff */
[----:B------:R-:W-:-:S03]  /*6650*/  @P0 VIADD R20, R20, 0x1 ;  /* 0x0000000114140836 */ /* 0x000fc60000000000 */
[----:B------:R-:W-:-:S13]  /*6660*/  ISETP.GE.U32.AND P2, PT, R3, R16, PT ;  /* 0x000000100300720c */ /* 0x000fda0003f46070 */
[----:B------:R-:W-:Y:S02]  /*6670*/  @P2 IADD3 R20, PT, PT, R20, 0x1, RZ ;  /* 0x0000000114142810 */ /* 0x000fe40007ffe0ff */
[----:B------:R-:W-:-:S04]  /*6680*/  @!P1 LOP3.LUT R20, RZ, R16, RZ, 0x33, !PT ;  /* 0x00000010ff149212 */ /* 0x000fc800078e33ff */
[----:B------:R-:W-:-:S05]  /*6690*/  IADD3 R19, PT, PT, -R20, RZ, RZ ;  /* 0x000000ff14137210 */ /* 0x000fca0007ffe1ff */
[----:B------:R-:W-:Y:S01]  /*66a0*/  IMAD R19, R16, R19, UR5 ;  /* 0x0000000510137e24 */ /* 0x000fe2000f8e0213 */
[----:B------:R-:W-:Y:S06]  /*66b0*/  BRA `(.L_x_63) ;  /* 0x0000000000187947 */ /* 0x000fec0003800000 */
.L_x_62:
[----:B------:R-:W-:Y:S01]  /*66c0*/  IMAD.U32 R19, RZ, RZ, UR5 ;  /* 0x00000005ff137e24 */ /* 0x000fe2000f8e00ff */
[----:B------:R-:W-:Y:S02]  /*66d0*/  MOV R18, UR4 ;  /* 0x0000000400127c02 */ /* 0x000fe40008000f00 */
[----:B------:R-:W-:Y:S02]  /*66e0*/  MOV R2, 0x6700 ;  /* 0x0000670000027802 */ /* 0x000fe40000000f00 */
[----:B----45:R-:W-:Y:S05]  /*66f0*/  CALL.REL.NOINC `(.L_x_64) ;  /* 0x000000c400c07944 */ /* 0x030fea0003c00000 */
[----:B------:R-:W-:-:S05]  /*6700*/  IADD3 R19, PT, PT, -R20, RZ, RZ ;  /* 0x000000ff14137210 */ /* 0x000fca0007ffe1ff */
[----:B------:R-:W-:-:S07]  /*6710*/  IMAD R19, R16, R19, UR5 ;  /* 0x0000000510137e24 */ /* 0x000fce000f8e0213 */
.L_x_63:
[----:B------:R-:W1:Y:S01]  /*6720*/  LDC R11, c[0x0][0xbdc] ;  /* 0x0002f700ff0b7b82 */ /* 0x000e620000000800 */
[----:B------:R-:W-:Y:S01]  /*6730*/  ULOP3.LUT UR8, UR8, UR12, URZ, 0xc0, !UPT ;  /* 0x0000000c08087292 */ /* 0x000fe2000f8ec0ff */
[----:B------:R-:W-:Y:S01]  /*6740*/  PLOP3.LUT P1, PT, PT, PT, PT, 0x8, 0x80 ;  /* 0x000000000080781c */ /* 0x000fe20003f2e170 */
[----:B------:R-:W-:-:S05]  /*6750*/  ULOP3.LUT UR11, UR18, UR11, URZ, 0xc0, !UPT ;  /* 0x0000000b120b7292 */ /* 0x000fca000f8ec0ff */
[----:B------:R-:W2:Y:S08]  /*6760*/  LDC R2, c[0x0][0xb80] ;  /* 0x0002e000ff027b82 */ /* 0x000eb00000000800 */
[----:B------:R-:W3:Y:S08]  /*6770*/  LDC R3, c[0x0][0xb90] ;  /* 0x0002e400ff037b82 */ /* 0x000ef00000000800 */
[----:B------:R-:W4:Y:S01]  /*6780*/  LDC R10, c[0x0][0xbe0] ;  /* 0x0002f800ff0a7b82 */ /* 0x000f220000000800 */
[----:B-1----:R-:W-:-:S05]  /*6790*/  SHF.L.U32 R11, R20, R11, RZ ;  /* 0x0000000b140b7219 */ /* 0x002fca00000006ff */
[----:B------:R-:W-:Y:S01]  /*67a0*/  VIADD R16, R11, UR8 ;  /* 0x000000080b107c36 */ /* 0x000fe20008000000 */
[----:B------:R-:W-:Y:S01]  /*67b0*/  P2R R11, PR, RZ, 0x2 ;  /* 0x00000002ff0b7803 */ /* 0x000fe20000000000 */
[----:B--2---:R-:W-:Y:S02]  /*67c0*/  IMAD R19, R19, R2, UR11 ;  /* 0x0000000b13137e24 */ /* 0x004fe4000f8e0202 */
[----:B---3--:R-:W-:Y:S02]  /*67d0*/  IMAD R16, R16, R3, UR38 ;  /* 0x0000002610107e24 */ /* 0x008fe4000f8e0203 */
[----:B------:R-:W-:Y:S01]  /*67e0*/  IMAD.MOV.U32 R3, RZ, RZ, 0x1 ;  /* 0x00000001ff037424 */ /* 0x000fe200078e00ff */
[----:B----4-:R-:W-:Y:S01]  /*67f0*/  ISETP.NE.AND P0, PT, R10, 0x1, PT ;  /* 0x000000010a00780c */ /* 0x010fe20003f05270 */
[----:B------:R-:W-:-:S03]  /*6800*/  IMAD.MOV.U32 R10, RZ, RZ, R21 ;  /* 0x000000ffff0a7224 */ /* 0x000fc600078e0015 */
[----:B------:R-:W-:Y:S02]  /*6810*/  SEL R2, R16, R19, !P0 ;  /* 0x0000001310027207 */ /* 0x000fe40004000000 */
[----:B------:R-:W-:Y:S02]  /*6820*/  SEL R18, R19, R16, !P0 ;  /* 0x0000001013127207 */ /* 0x000fe40004000000 */
.L_x_54:
[----:B------:R-:W-:-:S09]  /*6830*/  UISETP.NE.AND UP0, UPT, UR37, 0x1, UPT ;  /* 0x000000012500788c */ /* 0x000fd2000bf05270 */
[----:B------:R-:W-:Y:S05]  /*6840*/  BRA.U !UP0, `(.L_x_65) ;  /* 0x0000000108047547 */ /* 0x000fea000b800000 */
[----:B------:R-:W-:Y:S05]  /*6850*/  BPT.TRAP 0x1 ;  /* 0x000000040000795c */ /* 0x000fea0000300000 */
.L_x_65:
[----:B------:R-:W2:Y:S01]  /*6860*/  S2UR UR4, SR_CgaCtaId ;  /* 0x00000000000479c3 */ /* 0x000ea20000008800 */
[----:B------:R-:W-:Y:S01]  /*6870*/  UMOV UR5, 0x400 ;  /* 0x0000040000057882 */ /* 0x000fe20000000000 */
[----:B------:R-:W-:Y:S01]  /*6880*/  SHF.L.U32 R16, R0, 0x1f, RZ ;  /* 0x0000001f00107819 */ /* 0x000fe200000006ff */
[----:B------:R-:W-:Y:S01]  /*6890*/  VIADD R19, R9, 0x1 ;  /* 0x0000000109137836 */ /* 0x000fe20000000000 */
[----:B------:R-:W-:Y:S01]  /*68a0*/  ISETP.NE.AND P1, PT, R17, R10, PT ;  /* 0x0000000a1100720c */ /* 0x000fe20003f25270 */
[----:B--2---:R-:W-:-:S04]  /*68b0*/  ULEA UR4, UR4, UR5, 0x18 ;  /* 0x0000000504047291 */ /* 0x004fc8000f8ec0ff */
[----:B------:R-:W-:-:S09]  /*68c0*/  ULEA UR4, UR19, UR4, 0x3 ;  /* 0x0000000413047291 */ /* 0x000fd2000f8e18ff */
[----:B------:R-:W2:Y:S02]  /*68d0*/  SYNCS.PHASECHK.TRANS64.TRYWAIT P0, [UR4+0xc0], R16 ;  /* 0x0000c010ff0075a7 */ /* 0x000ea40008001104 */
[----:B--2---:R-:W-:Y:S05]  /*68e0*/  @!P0 BRA `(.L_x_66) ;  /* 0x000000b400348947 */ /* 0x004fea0003800000 */
.L_x_247:
[----:B------:R-:W-:Y:S01]  /*68f0*/  ELECT P0, URZ, PT ;  /* 0x0000000000ff782f */ /* 0x000fe20003800000 */
[----:B------:R-:W-:Y:S01]  /*6900*/  @!P1 IMAD.MOV R19, RZ, RZ, R9 ;  /* 0x000000ffff139224 */ /* 0x000fe200078e0209 */
[----:B------:R-:W-:Y:S01]  /*6910*/  BSSY.RECONVERGENT B0, `(.L_x_67) ;  /* 0x0000017000007945 */ /* 0x000fe20003800200 */
[----:B------:R-:W-:-:S03]  /*6920*/  ISETP.NE.AND P2, PT, R11, RZ, PT ;  /* 0x000000ff0b00720c */ /* 0x000fc60003f45270 */
[----:B------:R-:W-:-:S07]  /*6930*/  PRMT R9, R19, 0x7610, R9 ;  /* 0x0000761013097816 */ /* 0x000fce0000000009 */
[----:B------:R-:W-:Y:S05]  /*6940*/  @!P0 BRA `(.L_x_68) ;  /* 0x00000000004c8947 */ /* 0x000fea0003800000 */
[----:B------:R-:W-:Y:S01]  /*6950*/  PLOP3.LUT P0, PT, P1, P2, PT, 0x20, 0x2 ;  /* 0x000000000002781c */ /* 0x000fe20000f04470 */
[----:B------:R-:W-:Y:S01]  /*6960*/  UIMAD UR5, UR19, 0x14, UR36 ;  /* 0x00000014130578a4 */ /* 0x000fe2000f8e0224 */
[----:B------:R-:W-:Y:S02]  /*6970*/  SEL R11, R9, RZ, !P2 ;  /* 0x000000ff090b7207 */ /* 0x000fe40005000000 */
[----:B--2---:R-:W-:-:S04]  /*6980*/  SEL R16, RZ, 0x1, !P0 ;  /* 0x00000001ff107807 */ /* 0x004fc80004000000 */
[----:B------:R-:W-:Y:S02]  /*6990*/  PRMT R11, R16, 0x5410, R11 ;  /* 0x00005410100b7816 */ /* 0x000fe4000000000b */
[----:B------:R2:W-:Y:S04]  /*69a0*/  STS [UR5], R2 ;  /* 0x00000002ff007988 */ /* 0x0005e80008000805 */
[----:B------:R2:W-:Y:S04]  /*69b0*/  STS [UR5+0x4], R18 ;  /* 0x00000412ff007988 */ /* 0x0005e80008000805 */
[----:B------:R2:W-:Y:S04]  /*69c0*/  STS [UR5+0xc], R3 ;  /* 0x00000c03ff007988 */ /* 0x0005e80008000805 */
[----:B------:R2:W-:Y:S04]  /*69d0*/  STS [UR5+0x10], R11 ;  /* 0x0000100bff007988 */ /* 0x0005e80008000805 */
[----:B------:R2:W-:Y:S01]  /*69e0*/  STS [UR5+0x8], R10 ;  /* 0x0000080aff007988 */ /* 0x0005e20008000805 */
[----:B------:R-:W-:Y:S01]  /*69f0*/  @!PT LDS RZ, [RZ] ;  /* 0x00000000fffff984 */ /* 0x000fe20000000800 */
[----:B------:R-:W-:Y:S01]  /*6a00*/  @!PT LDS RZ, [RZ] ;  /* 0x00000000fffff984 */ /* 0x000fe20000000800 */
[----:B------:R-:W-:Y:S01]  /*6a10*/  @!PT LDS RZ, [RZ] ;  /* 0x00000000fffff984 */ /* 0x000fe20000000800 */
[----:B------:R-:W-:Y:S01]  /*6a20*/  @!PT LDS RZ, [RZ] ;  /* 0x00000000fffff984 */ /* 0x000fe20000000800 */
[----:B------:R3:W-:Y:S06]  /*6a30*/  MEMBAR.ALL.CTA ;  /* 0x0000000000007992 */ /* 0x0007ec0000008000 */
[----:B---3--:R-:W3:Y:S01]  /*6a40*/  FENCE.VIEW.ASYNC.S ;  /* 0x00000000000073c6 */ /* 0x008ee20000000000 */
[----:B------:R-:W-:Y:S05]  /*6a50*/  BRA.U !UP0, `(.L_x_69) ;  /* 0x0000000108047547 */ /* 0x000fea000b800000 */
[----:B------:R-:W-:Y:S05]  /*6a60*/  BPT.TRAP 0x1 ;  /* 0x000000040000795c */ /* 0x000fea0000300000 */
.L_x_69:
[----:B---3--:R-:W-:Y:S01]  /*6a70*/  SYNCS.ARRIVE.TRANS64.A1T0 RZ, [UR4+0x80], RZ ;  /* 0x000080ffffff79a7 */ /* 0x008fe20008100004 */
.L_x_68:
[----:B------:R-:W-:Y:S05]  /*6a80*/  BSYNC.RECONVERGENT B0 ;  /* 0x0000000000007941 */ /* 0x000fea0003800200 */
.L_x_67:
[----:B------:R-:W-:Y:S01]  /*6a90*/  UIADD3 UR19, UPT, UPT, UR19, 0x1, URZ ;  /* 0x0000000113137890 */ /* 0x000fe2000fffe0ff */
[----:B--2---:R-:W-:-:S03]  /*6aa0*/  MOV R17, R10 ;  /* 0x0000000a00117202 */ /* 0x004fc60000000f00 */
[----:B------:R-:W-:-:S04]  /*6ab0*/  UISETP.NE.AND UP0, UPT, UR19, 0x8, UPT ;  /* 0x000000081300788c */ /* 0x000fc8000bf05270 */
[----:B------:R-:W-:Y:S02]  /*6ac0*/  USEL UR4, URZ, 0x1, UP0 ;  /* 0x00000001ff047887 */ /* 0x000fe40008000000 */
[----:B------:R-:W-:-:S04]  /*6ad0*/  USEL UR19, UR19, URZ, UP0 ;  /* 0x000000ff13137287 */ /* 0x000fc80008000000 */
[----:B------:R-:W-:Y:S01]  /*6ae0*/  LOP3.LUT R0, R0, UR4, RZ, 0x3c, !PT ;  /* 0x0000000400007c12 */ /* 0x000fe2000f8e3cff */
[----:B------:R-:W-:Y:S07]  /*6af0*/  @!P2 BRA `(.L_x_70) ;  /* 0xffffffe40008a947 */ /* 0x000fee000383ffff */
[----:B------:R-:W-:Y:S01]  /*6b00*/  HFMA2 R9, -RZ, RZ, 0, 0 ;  /* 0x00000000ff097431 */ /* 0x000fe200000001ff */
[----:B------:R-:W-:Y:S02]  /*6b10*/  PRMT R11, RZ, 0x7610, R11 ;  /* 0x00007610ff0b7816 */ /* 0x000fe4000000000b */
.L_x_86:
[----:B--2---:R-:W2:Y:S01]  /*6b20*/  LDC.64 R2, c[0x0][0xbd0] ;  /* 0x0002f400ff027b82 */ /* 0x004ea20000000a00 */
[----:B------:R-:W-:Y:S01]  /*6b30*/  UIADD3 UR30, UP0, UPT, UR30, UR34, URZ ;  /* 0x000000221e1e7290 */ /* 0x000fe2000ff1e0ff */
[----:B------:R-:W-:Y:S01]  /*6b40*/  ISETP.NE.AND P1, PT, RZ, UR17, PT ;  /* 0x00000011ff007c0c */ /* 0x000fe2000bf25270 */
[----:B------:R-:W-:Y:S01]  /*6b50*/  IMAD.MOV.U32 R23, RZ, RZ, RZ ;  /* 0x000000ffff177224 */ /* 0x000fe200078e00ff */
[----:B------:R-:W-:Y:S01]  /*6b60*/  PLOP3.LUT P2, PT, PT, PT, PT, 0x80, 0x8 ;  /* 0x000000000008781c */ /* 0x000fe20003f4f070 */
[----:B------:R-:W-:Y:S01]  /*6b70*/  UIADD3.X UR25, UPT, UPT, UR25, UR31, URZ, UP0, !UPT ;  /* 0x0000001f19197290 */ /* 0x000fe200087fe4ff */
[----:B------:R-:W-:Y:S02]  /*6b80*/  IMAD.MOV.U32 R22, RZ, RZ, -0x1 ;  /* 0xffffffffff167424 */ /* 0x000fe400078e00ff */
[----:B------:R-:W-:Y:S01]  /*6b90*/  P2R R24, PR, RZ, 0x4 ;  /* 0x00000004ff187803 */ /* 0x000fe20000000000 */
[----:B------:R-:W-:Y:S01]  /*6ba0*/  IMAD.MOV.U32 R16, RZ, RZ, -0x1 ;  /* 0xffffffffff107424 */ /* 0x000fe200078e00ff */
[----:B--2---:R-:W-:Y:S01]  /*6bb0*/  ISETP.LE.U32.AND P0, PT, R2, UR30, PT ;  /* 0x0000001e02007c0c */ /* 0x004fe2000bf03070 */
[----:B------:R-:W-:-:S05]  /*6bc0*/  IMAD.U32 R2, RZ, RZ, UR25 ;  /* 0x00000019ff027e24 */ /* 0x000fca000f8e00ff */
[----:B------:R-:W-:Y:S01]  /*6bd0*/  ISETP.GE.U32.AND.EX P0, PT, R2, R3, PT, P0 ;  /* 0x000000030200720c */ /* 0x000fe20003f06100 */
[----:B------:R-:W-:-:S12]  /*6be0*/  IMAD.MOV.U32 R3, RZ, RZ, -0x1 ;  /* 0xffffffffff037424 */ /* 0x000fd800078e00ff */
[----:B------:R-:W-:Y:S05]  /*6bf0*/  @P0 BRA P1, `(.L_x_71) ;  /* 0x0000001800080947 */ /* 0x000fea0000800000 */
[----:B------:R-:W-:Y:S01]  /*6c00*/  IADD3 R3, P1, PT, R14, UR41, RZ ;  /* 0x000000290e037c10 */ /* 0x000fe2000ff3e0ff */
[----:B------:R-:W-:-:S03]  /*6c10*/  IMAD.U32 R2, RZ, RZ, UR25 ;  /* 0x00000019ff027e24 */ /* 0x000fc6000f8e00ff */
[----:B------:R-:W-:Y:S02]  /*6c20*/  ISETP.LE.U32.AND P0, PT, R3, UR30, PT ;  /* 0x0000001e03007c0c */ /* 0x000fe4000bf03070 */
[----:B----4-:R-:W-:-:S04]  /*6c30*/  IADD3.X R3, PT, PT, R15, UR40, RZ, P1, !PT ;  /* 0x000000280f037c10 */ /* 0x010fc80008ffe4ff */
[----:B------:R-:W-:-:S13]  /*6c40*/  ISETP.GE.U32.AND.EX P0, PT, R2, R3, PT, P0 ;  /* 0x000000030200720c */ /* 0x000fda0003f06100 */
[----:B------:R-:W-:Y:S05]  /*6c50*/  @!P0 BRA `(.L_x_72) ;  /* 0x0000001000e88947 */ /* 0x000fea0003800000 */
[----:B------:R-:W2:Y:S01]  /*6c60*/  LDCU UR20, c[0x0][0xbe8] ;  /* 0x00017d00ff1477ac */ /* 0x000ea20008000800 */
[----:B------:R-:W-:Y:S01]  /*6c70*/  IMAD.IADD R21, R8, 0x1, R21 ;  /* 0x0000000108157824 */ /* 0x000fe200078e0215 */
[----:B-----5:R-:W-:Y:S01]  /*6c80*/  MOV R16, R6 ;  /* 0x0000000600107202 */ /* 0x020fe20000000f00 */
[----:B------:R-:W-:Y:S02]  /*6c90*/  IMAD.MOV.U32 R15, RZ, RZ, R7 ;  /* 0x000000ffff0f7224 */ /* 0x000fe400078e0007 */
[----:B------:R-:W-:-:S05]  /*6ca0*/  VIADD R2, R21, 0x20 ;  /* 0x0000002015027836 */ /* 0x000fca0000000000 */
[----:B--2---:R-:W-:-:S13]  /*6cb0*/  ISETP.GE.AND P0, PT, R2, UR20, PT ;  /* 0x0000001402007c0c */ /* 0x004fda000bf06270 */
[----:B------:R-:W2:Y:S01]  /*6cc0*/  @!P0 LDC.64 R2, c[0x0][0xbf0] ;  /* 0x0002fc00ff028b82 */ /* 0x000ea20000000a00 */
[----:B------:R-:W-:Y:S01]  /*6cd0*/  BSSY.RECONVERGENT B0, `(.L_x_73) ;  /* 0x0000061000007945 */ /* 0x000fe20003800200 */
[----:B------:R-:W-:Y:S01]  /*6ce0*/  HFMA2 R14, -RZ, RZ, 0, 0 ;  /* 0x00000000ff0e7431 */ /* 0x000fe200000001ff */
[----:B------:R-:W-:Y:S01]  /*6cf0*/  MOV R17, 0x7fffffff ;  /* 0x7fffffff00117802 */ /* 0x000fe20000000f00 */
[----:B--2---:R-:W-:-:S05]  /*6d00*/  @!P0 IMAD.WIDE R2, R21, 0xc, R2 ;  /* 0x0000000c15028825 */ /* 0x004fca00078e0202 */
[----:B------:R2:W5:Y:S04]  /*6d10*/  @!P0 LDG.E R6, desc[UR50][R2.64+0x180] ;  /* 0x0001803202068981 */ /* 0x000568000c1e1900 */
[----:B------:R2:W5:Y:S01]  /*6d20*/  @!P0 LDG.E R7, desc[UR50][R2.64+0x184] ;  /* 0x0001843202078981 */ /* 0x000562000c1e1900 */
[----:B------:R-:W-:-:S13]  /*6d30*/  ISETP.GE.AND P0, PT, R21, UR20, PT ;  /* 0x0000001415007c0c */ /* 0x000fda000bf06270 */
[----:B------:R-:W-:Y:S05]  /*6d40*/  @P0 BRA `(.L_x_74) ;  /* 0x0000000400640947 */ /* 0x000fea0003800000 */
[----:B-1----:R-:W-:Y:S01]  /*6d50*/  IABS R12, R5 ;  /* 0x00000005000c7213 */ /* 0x002fe20000000000 */
[----:B------:R-:W1:Y:S01]  /*6d60*/  LDCU.64 UR8, c[0x0][0xbb0] ;  /* 0x00017600ff0877ac */ /* 0x000e620008000a00 */
[----:B--2---:R-:W-:Y:S02]  /*6d70*/  IABS R3, R4 ;  /* 0x0000000400037213 */ /* 0x004fe40000000000 */
[----:B------:R-:W2:Y:S01]  /*6d80*/  I2F.RP R26, R12 ;  /* 0x0000000c001a7306 */ /* 0x000ea20000209400 */
[----:B------:R-:W3:Y:S01]  /*6d90*/  LDCU.128 UR4, c[0x0][0xbc0] ;  /* 0x00017800ff0477ac */ /* 0x000ee20008000c00 */
[C---:B------:R-:W-:Y:S02]  /*6da0*/  IADD3 R14, P0, PT, R16.reuse, UR16, RZ ;  /* 0x00000010100e7c10 */ /* 0x040fe4000ff1e0ff */
[----:B------:R-:W-:Y:S01]  /*6db0*/  IADD3 R18, P2, PT, R15, UR14, RZ ;  /* 0x0000000e0f127c10 */ /* 0x000fe2000ff5e0ff */
[----:B------:R-:W4:Y:S01]  /*6dc0*/  LDCU.64 UR10, c[0x0][0xba8] ;  /* 0x00017500ff0a77ac */ /* 0x000f220008000a00 */
[----:B------:R-:W-:-:S02]  /*6dd0*/  LEA.HI.X.SX32 R13, R16, UR15, 0x1, P0 ;  /* 0x0000000f100d7c11 */ /* 0x000fc400080f0eff */
[----:B------:R-:W4:Y:S01]  /*6de0*/  I2F.RP R2, R3 ;  /* 0x0000000300027306 */ /* 0x000f220000209400 */
[----:B------:R-:W-:Y:S02]  /*6df0*/  LEA.HI.X.SX32 R17, R15, UR13, 0x1, P2 ;  /* 0x0000000d0f117c11 */ /* 0x000fe400090f0eff */
[----:B-1----:R-:W-:-:S05]  /*6e00*/  IADD3 R16, P0, PT, R14, UR9, RZ ;  /* 0x000000090e107c10 */ /* 0x002fca000ff1e0ff */
[----:B--2---:R-:W1:Y:S01]  /*6e10*/  MUFU.RCP R26, R26 ;  /* 0x0000001a001a7308 */ /* 0x004e620000001000 */
[----:B---3--:R-:W-:Y:S01]  /*6e20*/  IADD3 R20, P1, PT, R18, UR7, RZ ;  /* 0x0000000712147c10 */ /* 0x008fe2000ff3e0ff */
[----:B------:R-:W-:Y:S02]  /*6e30*/  IMAD.X R15, RZ, RZ, R13, P0 ;  /* 0x000000ffff0f7224 */ /* 0x000fe400000e060d */
[----:B----4-:R-:W-:-:S04]  /*6e40*/  IMAD.WIDE.U32 R36, R16, UR10, RZ ;  /* 0x0000000a10247c25 */ /* 0x010fc8000f8e00ff */
[----:B------:R-:W2:Y:S01]  /*6e50*/  MUFU.RCP R2, R2 ;  /* 0x0000000200027308 */ /* 0x000ea20000001000 */
[----:B------:R-:W-:Y:S02]  /*6e60*/  IMAD.X R19, RZ, RZ, R17, P1 ;  /* 0x000000ffff137224 */ /* 0x000fe400008e0611 */
[----:B------:R-:W-:-:S04]  /*6e70*/  IMAD.WIDE.U32 R30, R15, UR10, RZ ;  /* 0x0000000a0f1e7c25 */ /* 0x000fc8000f8e00ff */
[----:B------:R-:W-:-:S04]  /*6e80*/  IMAD.WIDE.U32 R28, R19, UR4, RZ ;  /* 0x00000004131c7c25 */ /* 0x000fc8000f8e00ff */
[----:B------:R-:W-:-:S04]  /*6e90*/  IMAD.WIDE.U32 R30, P1, R16, UR11, R30 ;  /* 0x0000000b101e7c25 */ /* 0x000fc8000f82001e */
[----:B-1----:R-:W-:Y:S02]  /*6ea0*/  VIADD R26, R26, 0xffffffe ;  /* 0x0ffffffe1a1a7836 */ /* 0x002fe40000000000 */
[C---:B------:R-:W-:Y:S02]  /*6eb0*/  IMAD.WIDE.U32 R28, P0, R20.reuse, UR5, R28 ;  /* 0x00000005141c7c25 */ /* 0x040fe4000f80001c */
[----:B------:R-:W1:Y:S02]  /*6ec0*/  F2I.FTZ.U32.TRUNC.NTZ R27, R26 ;  /* 0x0000001a001b7305 */ /* 0x000e64000021f000 */
[----:B------:R-:W-:-:S04]  /*6ed0*/  IMAD.WIDE.U32 R38, R20, UR4, RZ ;  /* 0x0000000414267c25 */ /* 0x000fc8000f8e00ff */
[----:B------:R-:W-:Y:S01]  /*6ee0*/  IMAD.X R35, RZ, RZ, RZ, P1 ;  /* 0x000000ffff237224 */ /* 0x000fe200008e06ff */
[----:B------:R-:W-:Y:S01]  /*6ef0*/  IADD3 RZ, P1, PT, R37, R30, RZ ;  /* 0x0000001e25ff7210 */ /* 0x000fe20007f3e0ff */
[----:B--2---:R-:W-:Y:S01]  /*6f00*/  VIADD R2, R2, 0xffffffe ;  /* 0x0ffffffe02027836 */ /* 0x004fe20000000000 */
[----:B------:R-:W-:Y:S01]  /*6f10*/  IADD3 RZ, P2, PT, R39, R28, RZ ;  /* 0x0000001c27ff7210 */ /* 0x000fe20007f5e0ff */
[----:B------:R-:W-:Y:S02]  /*6f20*/  IMAD.MOV.U32 R34, RZ, RZ, R31 ;  /* 0x000000ffff227224 */ /* 0x000fe400078e001f */
[----:B------:R-:W-:Y:S01]  /*6f30*/  IMAD.X R33, RZ, RZ, RZ, P0 ;  /* 0x000000ffff217224 */ /* 0x000fe200000e06ff */
[----:B------:R-:W-:Y:S01]  /*6f40*/  ISETP.NE.U32.AND P0, PT, RZ, UR10, PT ;  /* 0x0000000aff007c0c */ /* 0x000fe2000bf05070 */
[----:B------:R-:W-:Y:S02]  /*6f50*/  IMAD.MOV.U32 R32, RZ, RZ, R29 ;  /* 0x000000ffff207224 */ /* 0x000fe400078e001d */
[----:B------:R-:W2:Y:S01]  /*6f60*/  F2I.FTZ.U32.TRUNC.NTZ R29, R2 ;  /* 0x00000002001d7305 */ /* 0x000ea2000021f000 */
[----:B------:R-:W-:Y:S01]  /*6f70*/  IMAD.WIDE.U32.X R34, R15, UR11, R34, P1 ;  /* 0x0000000b0f227c25 */ /* 0x000fe200088e0422 */
[----:B------:R-:W-:-:S02]  /*6f80*/  ISETP.NE.U32.AND P1, PT, RZ, UR4, PT ;  /* 0x00000004ff007c0c */ /* 0x000fc4000bf25070 */
[----:B------:R-:W-:Y:S01]  /*6f90*/  ISETP.NE.AND.EX P0, PT, RZ, UR11, PT, P0 ;  /* 0x0000000bff007c0c */ /* 0x000fe2000bf05300 */
[----:B------:R-:W-:Y:S01]  /*6fa0*/  IMAD.WIDE.U32.X R32, R19, UR5, R32, P2 ;  /* 0x0000000513207c25 */ /* 0x000fe200090e0420 */
[----:B------:R-:W-:Y:S02]  /*6fb0*/  ISETP.NE.AND.EX P1, PT, RZ, UR5, PT, P1 ;  /* 0x00000005ff007c0c */ /* 0x000fe4000bf25310 */
[----:B------:R-:W-:Y:S01]  /*6fc0*/  SEL R14, R14, R34, !P0 ;  /* 0x000000220e0e7207 */ /* 0x000fe20004000000 */
[----:B-1----:R-:W-:Y:S01]  /*6fd0*/  IMAD.MOV R16, RZ, RZ, -R27 ;  /* 0x000000ffff107224 */ /* 0x002fe200078e0a1b */
[----:B------:R-:W-:Y:S01]  /*6fe0*/  SEL R13, R13, R35, !P0 ;  /* 0x000000230d0d7207 */ /* 0x000fe20004000000 */
[----:B------:R-:W-:Y:S01]  /*6ff0*/  IMAD.MOV.U32 R26, RZ, RZ, RZ ;  /* 0x000000ffff1a7224 */ /* 0x000fe200078e00ff */
[----:B------:R-:W-:Y:S01]  /*7000*/  SEL R18, R18, R32, !P1 ;  /* 0x0000002012127207 */ /* 0x000fe20004800000 */
[----:B------:R-:W-:Y:S01]  /*7010*/  IMAD R15, R16, R12, RZ ;  /* 0x0000000c100f7224 */ /* 0x000fe200078e02ff */
[----:B------:R-:W-:Y:S01]  /*7020*/  SEL R17, R17, R33, !P1 ;  /* 0x0000002111117207 */ /* 0x000fe20004800000 */
[----:B--2---:R-:W-:Y:S01]  /*7030*/  IMAD.MOV R20, RZ, RZ, -R29 ;  /* 0x000000ffff147224 */ /* 0x004fe200078e0a1d */
[----:B------:R-:W-:Y:S01]  /*7040*/  SHF.R.U64 R2, R14, UR8, R13 ;  /* 0x000000080e027c19 */ /* 0x000fe2000800120d */
[----:B------:R-:W-:Y:S01]  /*7050*/  IMAD.HI.U32 R15, R27, R15, R26 ;  /* 0x0000000f1b0f7227 */ /* 0x000fe200078e001a */
[----:B------:R-:W-:-:S02]  /*7060*/  SHF.R.U64 R17, R18, UR6, R17 ;  /* 0x0000000612117c19 */ /* 0x000fc40008001211 */
[----:B------:R-:W-:Y:S01]  /*7070*/  IADD3 R19, PT, PT, R5, -0x1, R2 ;  /* 0xffffffff05137810 */ /* 0x000fe20007ffe002 */
[----:B------:R-:W-:Y:S01]  /*7080*/  IMAD.MOV.U32 R28, RZ, RZ, RZ ;  /* 0x000000ffff1c7224 */ /* 0x000fe200078e00ff */
[----:B------:R-:W-:Y:S01]  /*7090*/  IADD3 R18, PT, PT, R4, -0x1, R17 ;  /* 0xffffffff04127810 */ /* 0x000fe20007ffe011 */
[----:B------:R-:W-:Y:S01]  /*70a0*/  IMAD R17, R20, R3, RZ ;  /* 0x0000000314117224 */ /* 0x000fe200078e02ff */
[----:B------:R-:W-:Y:S02]  /*70b0*/  IABS R14, R5 ;  /* 0x00000005000e7213 */ /* 0x000fe40000000000 */
[----:B------:R-:W-:Y:S01]  /*70c0*/  IABS R16, R19 ;  /* 0x0000001300107213 */ /* 0x000fe20000000000 */
[----:B------:R-:W-:Y:S01]  /*70d0*/  IMAD.HI.U32 R17, R29, R17, R28 ;  /* 0x000000111d117227 */ /* 0x000fe200078e001c */
[----:B------:R-:W-:Y:S02]  /*70e0*/  IABS R2, R4 ;  /* 0x0000000400027213 */ /* 0x000fe40000000000 */
[----:B------:R-:W-:Y:S01]  /*70f0*/  IABS R13, R18 ;  /* 0x00000012000d7213 */ /* 0x000fe20000000000 */
[----:B------:R-:W-:Y:S01]  /*7100*/  IMAD.MOV R14, RZ, RZ, -R14 ;  /* 0x000000ffff0e7224 */ /* 0x000fe200078e0a0e */
        /* <DEDUP_REMOVED lines=29> */
.L_x_74:
[----:B------:R-:W-:Y:S05]  /*72e0*/  BSYNC.RECONVERGENT B0 ;  /* 0x0000000000007941 */ /* 0x000fea0003800200 */
.L_x_73:
[----:B--2---:R-:W2:Y:S01]  /*72f0*/  SHFL.UP PT, R2, R17, 0x1, RZ ;  /* 0x0420000011027989 */ /* 0x004ea200000e00ff */
        /* <DEDUP_REMOVED lines=14> */
[----:B---3--:R-:W-:-:S03]  /*73e0*/  SEL R15, R15, RZ, P4 ;  /* 0x000000ff0f0f7207 */ /* 0x008fc60002000000 */
[----:B------:R-:W2:Y:S02]  /*73f0*/  SHFL.UP PT, R19, R16, 0x4, RZ ;  /* 0x0480000010137989 */ /* 0x000ea400000e00ff */
[----:B------:R-:W-:-:S05]  /*7400*/  IMAD.X R15, R15, 0x1, R2, P0 ;  /* 0x000000010f0f7824 */ /* 0x000fca00000e0602 */
        /* <DEDUP_REMOVED lines=8> */
[----:B------:R-:W-:Y:S01]  /*7490*/  IADD3 R20, P0, PT, R18, R19, RZ ;  /* 0x0000001312147210 */ /* 0x000fe20007f1e0ff */
[----:B------:R-:W-:Y:S01]  /*74a0*/  IMAD.U32 R18, RZ, RZ, UR25 ;  /* 0x00000019ff127e24 */ /* 0x000fe2000f8e00ff */
[----:B---3--:R-:W-:-:S03]  /*74b0*/  SEL R3, R3, RZ, P2 ;  /* 0x000000ff03037207 */ /* 0x008fc60001000000 */
[----:B------:R-:W2:Y:S02]  /*74c0*/  SHFL.UP PT, R15, R20, 0x10, RZ ;  /* 0x06000000140f7989 */ /* 0x000ea400000e00ff */
[----:B-1----:R-:W-:-:S05]  /*74d0*/  IMAD.X R25, R3, 0x1, R2, P0 ;  /* 0x0000000103197824 */ /* 0x002fca00000e0602 */
[----:B------:R-:W1:Y:S01]  /*74e0*/  SHFL.UP PT, R3, R25, 0x10, RZ ;  /* 0x0600000019037989 */ /* 0x000e6200000e00ff */
[----:B--2---:R-:W-:-:S04]  /*74f0*/  SEL R15, R15, RZ, P3 ;  /* 0x000000ff0f0f7207 */ /* 0x004fc80001800000 */
[----:B------:R-:W-:Y:S02]  /*7500*/  IADD3 R16, P0, PT, R15, R20, RZ ;  /* 0x000000140f107210 */ /* 0x000fe40007f1e0ff */
[----:B-1----:R-:W-:-:S05]  /*7510*/  SEL R2, R3, RZ, P3 ;  /* 0x000000ff03027207 */ /* 0x002fca0001800000 */
[----:B------:R-:W-:Y:S01]  /*7520*/  IMAD.X R15, R2, 0x1, R25, P0 ;  /* 0x00000001020f7824 */ /* 0x000fe200000e0619 */
[----:B------:R-:W-:-:S04]  /*7530*/  IADD3 R2, P0, PT, R16, UR41, RZ ;  /* 0x0000002910027c10 */ /* 0x000fc8000ff1e0ff */
        /* <DEDUP_REMOVED lines=12> */
.L_x_78:
        /* <DEDUP_REMOVED lines=100> */
.L_x_77:
[----:B------:R-:W-:Y:S05]  /*7c40*/  BSYNC.RECONVERGENT B0 ;  /* 0x0000000000007941 */ /* 0x000fea0003800200 */
.L_x_76:
        /* <DEDUP_REMOVED lines=40> */
.L_x_75:
        /* <DEDUP_REMOVED lines=12> */
[----:B------:R-:W1:Y:S04]  /*7f90*/  SHFL.IDX PT, R16, R16, R3, 0x1f ;  /* 0x00001f0310107589 */ /* 0x000e6800000e0000 */
[----:B------:R-:W3:Y:S04]  /*7fa0*/  SHFL.IDX PT, R2, R2, R3, 0x1f ;  /* 0x00001f0302027589 */ /* 0x000ee800000e0000 */
[----:B------:R2:W4:Y:S04]  /*7fb0*/  SHFL.IDX PT, R15, R14, R3, 0x1f ;  /* 0x00001f030e0f7589 */ /* 0x00052800000e0000 */
[----:B------:R2:W2:Y:S04]  /*7fc0*/  SHFL.IDX PT, R14, R17, R3, 0x1f ;  /* 0x00001f03110e7589 */ /* 0x0004a800000e0000 */
[----:B------:R2:W2:Y:S01]  /*7fd0*/  SHFL.IDX PT, R12, R12, R3, 0x1f ;  /* 0x00001f030c0c7589 */ /* 0x0004a200000e0000 */
[----:B-1----:R-:W-:-:S02]  /*7fe0*/  R2UR UR41, R16 ;  /* 0x00000000102972ca */ /* 0x002fc400000e0000 */
[----:B---3--:R-:W-:-:S15]  /*7ff0*/  R2UR UR40, R2 ;  /* 0x00000000022872ca */ /* 0x008fde00000e0000 */
.L_x_72:
[----:B------:R-:W3:Y:S01]  /*8000*/  LDCU UR4, c[0x0][0xbe8] ;  /* 0x00017d00ff0477ac */ /* 0x000ee20008000800 */
[----:B------:R-:W-:Y:S01]  /*8010*/  IMAD.MOV.U32 R16, RZ, RZ, -0x1 ;  /* 0xffffffffff107424 */ /* 0x000fe200078e00ff */
[----:B--2---:R-:W-:Y:S02]  /*8020*/  MOV R3, 0xffffffff ;  /* 0xffffffff00037802 */ /* 0x004fe40000000f00 */
[----:B---3--:R-:W-:-:S13]  /*8030*/  ISETP.GE.AND P0, PT, R21, UR4, PT ;  /* 0x0000000415007c0c */ /* 0x008fda000bf06270 */
        /* <DEDUP_REMOVED lines=38> */
.L_x_79:
[----:B------:R-:W-:Y:S01]  /*82a0*/  IMAD.U32 R19, RZ, RZ, UR5 ;  /* 0x00000005ff137e24 */ /* 0x000fe2000f8e00ff */
[----:B------:R-:W-:Y:S02]  /*82b0*/  MOV R18, UR4 ;  /* 0x0000000400127c02 */ /* 0x000fe40008000f00 */
[----:B------:R-:W-:Y:S02]  /*82c0*/  MOV R2, 0x82e0 ;  /* 0x000082e000027802 */ /* 0x000fe40000000f00 */
[----:B----45:R-:W-:Y:S05]  /*82d0*/  CALL.REL.NOINC `(.L_x_64) ;  /* 0x000000a800c87944 */ /* 0x030fea0003c00000 */
[----:B------:R-:W-:Y:S02]  /*82e0*/  IADD3 R3, PT, PT, -R20, RZ, RZ ;  /* 0x000000ff14037210 */ /* 0x000fe40007ffe1ff */
[----:B------:R-:W-:-:S03]  /*82f0*/  MOV R2, R20 ;  /* 0x0000001400027202 */ /* 0x000fc60000000f00 */
[----:B------:R-:W-:-:S07]  /*8300*/  IMAD R20, R16, R3, UR5 ;  /* 0x0000000510147e24 */ /* 0x000fce000f8e0203 */
.L_x_80:
[----:B------:R-:W1:Y:S01]  /*8310*/  LDC R17, c[0x0][0xbdc] ;  /* 0x0002f700ff117b82 */ /* 0x000e620000000800 */
[----:B------:R-:W-:Y:S01]  /*8320*/  ULOP3.LUT UR8, UR8, UR12, URZ, 0xc0, !UPT ;  /* 0x0000000c08087292 */ /* 0x000fe2000f8ec0ff */
[----:B------:R-:W-:Y:S01]  /*8330*/  PLOP3.LUT P1, PT, PT, PT, PT, 0x8, 0x80 ;  /* 0x000000000080781c */ /* 0x000fe20003f2e170 */
[----:B------:R-:W-:Y:S01]  /*8340*/  ULOP3.LUT UR11, UR18, UR11, URZ, 0xc0, !UPT ;  /* 0x0000000b120b7292 */ /* 0x000fe2000f8ec0ff */
[----:B------:R-:W-:Y:S02]  /*8350*/  IMAD.MOV.U32 R23, RZ, RZ, 0x1 ;  /* 0x00000001ff177424 */ /* 0x000fe400078e00ff */
[----:B------:R-:W-:Y:S02]  /*8360*/  P2R R24, PR, RZ, 0x2 ;  /* 0x00000002ff187803 */ /* 0x000fe40000000000 */
[----:B------:R-:W2:Y:S08]  /*8370*/  LDC R3, c[0x0][0xb80] ;  /* 0x0002e000ff037b82 */ /* 0x000eb00000000800 */
[----:B------:R-:W3:Y:S08]  /*8380*/  LDC R16, c[0x0][0xb90] ;  /* 0x0002e400ff107b82 */ /* 0x000ef00000000800 */
[----:B------:R-:W4:Y:S01]  /*8390*/  LDC R18, c[0x0][0xbe0] ;  /* 0x0002f800ff127b82 */ /* 0x000f220000000800 */
[----:B-1----:R-:W-:-:S05]  /*83a0*/  SHF.L.U32 R2, R2, R17, RZ ;  /* 0x0000001102027219 */ /* 0x002fca00000006ff */
[----:B------:R-:W-:Y:S02]  /*83b0*/  VIADD R17, R2, UR8 ;  /* 0x0000000802117c36 */ /* 0x000fe40008000000 */
[----:B--2---:R-:W-:Y:S02]  /*83c0*/  IMAD R3, R20, R3, UR11 ;  /* 0x0000000b14037e24 */ /* 0x004fe4000f8e0203 */
[----:B---3--:R-:W-:Y:S01]  /*83d0*/  IMAD R16, R17, R16, UR38 ;  /* 0x0000002611107e24 */ /* 0x008fe2000f8e0210 */
[----:B----4-:R-:W-:-:S04]  /*83e0*/  ISETP.NE.AND P0, PT, R18, 0x1, PT ;  /* 0x000000011200780c */ /* 0x010fc80003f05270 */
[----:B------:R-:W-:Y:S02]  /*83f0*/  SEL R22, R16, R3, !P0 ;  /* 0x0000000310167207 */ /* 0x000fe40004000000 */
[----:B------:R-:W-:Y:S01]  /*8400*/  SEL R16, R3, R16, !P0 ;  /* 0x0000001003107207 */ /* 0x000fe20004000000 */
[----:B------:R-:W-:Y:S02]  /*8410*/  IMAD.MOV.U32 R3, RZ, RZ, R21 ;  /* 0x000000ffff037224 */ /* 0x000fe400078e0015 */
.L_x_71:
[----:B------:R-:W-:-:S09]  /*8420*/  UISETP.NE.AND UP0, UPT, UR37, 0x1, UPT ;  /* 0x000000012500788c */ /* 0x000fd2000bf05270 */
[----:B------:R-:W-:Y:S05]  /*8430*/  BRA.U !UP0, `(.L_x_81) ;  /* 0x0000000108047547 */ /* 0x000fea000b800000 */
[----:B------:R-:W-:Y:S05]  /*8440*/  BPT.TRAP 0x1 ;  /* 0x000000040000795c */ /* 0x000fea0000300000 */
.L_x_81:
[----:B------:R-:W2:Y:S01]  /*8450*/  S2UR UR4, SR_CgaCtaId ;  /* 0x00000000000479c3 */ /* 0x000ea20000008800 */
[----:B------:R-:W-:Y:S01]  /*8460*/  UMOV UR5, 0x400 ;  /* 0x0000040000057882 */ /* 0x000fe20000000000 */
[----:B------:R-:W-:Y:S02]  /*8470*/  SHF.L.U32 R2, R0, 0x1f, RZ ;  /* 0x0000001f00027819 */ /* 0x000fe400000006ff */
[----:B------:R-:W-:Y:S02]  /*8480*/  ISETP.NE.AND P1, PT, R10, R3, PT ;  /* 0x000000030a00720c */ /* 0x000fe40003f25270 */
[----:B------:R-:W-:-:S04]  /*8490*/  ISETP.NE.AND P2, PT, R24, RZ, PT ;  /* 0x000000ff1800720c */ /* 0x000fc80003f45270 */
[----:B------:R-:W-:Y:S01]  /*84a0*/  ISETP.NE.AND P2, PT, R10, R3, !P2 ;  /* 0x000000030a00720c */ /* 0x000fe20005745270 */
[----:B------:R-:W-:-:S06]  /*84b0*/  VIADD R10, R11, 0x1 ;  /* 0x000000010b0a7836 */ /* 0x000fcc0000000000 */
[----:B------:R-:W-:Y:S01]  /*84c0*/  @!P1 IMAD.MOV R10, RZ, RZ, R11 ;  /* 0x000000ffff0a9224 */ /* 0x000fe200078e020b */
[----:B--2---:R-:W-:-:S04]  /*84d0*/  ULEA UR4, UR4, UR5, 0x18 ;  /* 0x0000000504047291 */ /* 0x004fc8000f8ec0ff */
[----:B------:R-:W-:-:S09]  /*84e0*/  ULEA UR4, UR19, UR4, 0x3 ;  /* 0x0000000413047291 */ /* 0x000fd2000f8e18ff */
[----:B------:R-:W2:Y:S02]  /*84f0*/  SYNCS.PHASECHK.TRANS64.TRYWAIT P0, [UR4+0xc0], R2 ;  /* 0x0000c002ff0075a7 */ /* 0x000ea40008001104 */
[----:B--2---:R-:W-:Y:S05]  /*8500*/  @!P0 BRA `(.L_x_82) ;  /* 0x0000009800448947 */ /* 0x004fea0003800000 */
.L_x_249:
[----:B------:R-:W-:Y:S02]  /*8510*/  ELECT P0, URZ, PT ;  /* 0x0000000000ff782f */ /* 0x000fe40003800000 */
[----:B------:R-:W-:Y:S01]  /*8520*/  ISETP.NE.AND P1, PT, R24, RZ, PT ;  /* 0x000000ff1800720c */ /* 0x000fe20003f25270 */
[----:B------:R-:W-:Y:S03]  /*8530*/  BSSY.RECONVERGENT B0, `(.L_x_83) ;  /* 0x0000015000007945 */ /* 0x000fe60003800200 */
[----:B------:R-:W-:-:S04]  /*8540*/  SEL R10, R10, RZ, !P1 ;  /* 0x000000ff0a0a7207 */ /* 0x000fc80004800000 */
[----:B--2---:R-:W-:-:S03]  /*8550*/  PRMT R11, R10, 0x7610, R11 ;  /* 0x000076100a0b7816 */ /* 0x004fc6000000000b */
[----:B------:R-:W-:Y:S05]  /*8560*/  @!P0 BRA `(.L_x_84) ;  /* 0x0000000000448947 */ /* 0x000fea0003800000 */
[----:B------:R-:W-:Y:S01]  /*8570*/  UIMAD UR5, UR19, 0x14, UR36 ;  /* 0x00000014130578a4 */ /* 0x000fe2000f8e0224 */
[----:B------:R-:W-:-:S04]  /*8580*/  SEL R2, RZ, 0x1, !P2 ;  /* 0x00000001ff027807 */ /* 0x000fc80005000000 */
[----:B------:R-:W-:-:S04]  /*8590*/  PRMT R2, R2, 0x5410, R11 ;  /* 0x0000541002027816 */ /* 0x000fc8000000000b */
        /* <DEDUP_REMOVED lines=13> */
.L_x_85:
[----:B---3--:R-:W-:Y:S01]  /*8670*/  SYNCS.ARRIVE.TRANS64.A1T0 RZ, [UR4+0x80], RZ ;  /* 0x000080ffffff79a7 */ /* 0x008fe20008100004 */
.L_x_84:
[----:B------:R-:W-:Y:S05]  /*8680*/  BSYNC.RECONVERGENT B0 ;  /* 0x0000000000007941 */ /* 0x000fea0003800200 */
.L_x_83:
[----:B------:R-:W-:Y:S01]  /*8690*/  UIADD3 UR19, UPT, UPT, UR19, 0x1, URZ ;  /* 0x0000000113137890 */ /* 0x000fe2000fffe0ff */
[----:B------:R-:W-:Y:S02]  /*86a0*/  VIADD R9, R9, 0x1 ;  /* 0x0000000109097836 */ /* 0x000fe40000000000 */
[----:B------:R-:W-:Y:S01]  /*86b0*/  IMAD.MOV.U32 R10, RZ, RZ, R3 ;  /* 0x000000ffff0a7224 */ /* 0x000fe200078e0003 */
[----:B------:R-:W-:Y:S02]  /*86c0*/  UISETP.NE.AND UP0, UPT, UR19, 0x8, UPT ;  /* 0x000000081300788c */ /* 0x000fe4000bf05270 */
[----:B------:R-:W-:Y:S02]  /*86d0*/  ISETP.NE.AND P0, PT, R9, 0x4, PT ;  /* 0x000000040900780c */ /* 0x000fe40003f05270 */
[----:B------:R-:W-:Y:S02]  /*86e0*/  USEL UR4, URZ, 0x1, UP0 ;  /* 0x00000001ff047887 */ /* 0x000fe40008000000 */
[----:B------:R-:W-:-:S04]  /*86f0*/  USEL UR19, UR19, URZ, UP0 ;  /* 0x000000ff13137287 */ /* 0x000fc80008000000 */
[----:B------:R-:W-:-:S05]  /*8700*/  LOP3.LUT R0, R0, UR4, RZ, 0x3c, !PT ;  /* 0x0000000400007c12 */ /* 0x000fca000f8e3cff */
[----:B------:R-:W-:Y:S05]  /*8710*/  @!P0 EXIT ;  /* 0x000000000000894d */ /* 0x000fea0003800000 */
[----:B------:R-:W-:Y:S05]  /*8720*/  BRA `(.L_x_86) ;  /* 0xffffffe000fc7947 */ /* 0x000fea000383ffff */
.L_x_53:
[----:B------:R-:W-:-:S09]  /*8730*/  UISETP.NE.AND UP0, UPT, UR37, 0x3, UPT ;  /* 0x000000032500788c */ /* 0x000fd2000bf05270 */
[----:B------:R-:W-:Y:S05]  /*8740*/  BRA.U UP0, `(.L_x_87) ;  /* 0x0000001100cc7547 */ /* 0x000fea000b800000 */
[----:B------:R-:W-:-:S08]  /*8750*/  NOP ;  /* 0x0000000000007918 */ /* 0x000fd00000000000 */
[----:B-1--45:R-:W1:-:S00]  /*8760*/  USETMAXREG.DEALLOC.CTAPOOL 0x88 ;  /* 0x00000088000079c8 */ /* 0x032e4000080e0500 */
[----:B-1----:R-:W1:Y:S01]  /*8770*/  LDC.64 R20, c[0x0][0x390] ;  /* 0x0000e400ff147b82 */ /* 0x002e620000000a00 */
[----:B------:R-:W-:Y:S02]  /*8780*/  HFMA2 R18, -RZ, RZ, 0, 0 ;  /* 0x00000000ff127431 */ /* 0x000fe400000001ff */
[----:B------:R-:W-:Y:S01]  /*8790*/  IMAD.MOV.U32 R19, RZ, RZ, 0x1 ;  /* 0x00000001ff137424 */ /* 0x000fe200078e00ff */
[----:B------:R-:W-:Y:S01]  /*87a0*/  PRMT R4, RZ, 0x7610, R4 ;  /* 0x00007610ff047816 */ /* 0x000fe20000000004 */
[----:B------:R-:W2:Y:S03]  /*87b0*/  LDCU UR26, c[0x0][0x880] ;  /* 0x00011000ff1a77ac */ /* 0x000ea60008000800 */
[----:B------:R-:W3:Y:S01]  /*87c0*/  LDC.64 R10, c[0x0][0xb08] ;  /* 0x0002c200ff0a7b82 */ /* 0x000ee20000000a00 */
[----:B------:R-:W4:Y:S01]  /*87d0*/  LDCU.64 UR6, c[0x0][0x888] ;  /* 0x00011100ff0677ac */ /* 0x000f220008000a00 */
[----:B------:R-:W-:Y:S01]  /*87e0*/  UPLOP3.LUT UP1, UPT, UPT, UPT, UPT, 0x40, 0x4 ;  /* 0x000000000004789c */ /* 0x000fe20003f2e870 */
[----:B------:R-:W-:-:S05]  /*87f0*/  UMOV UR5, URZ ;  /* 0x000000ff00057c82 */ /* 0x000fca0008000000 */
[----:B------:R-:W1:Y:S08]  /*8800*/  LDC.64 R8, c[0x0][0xb10] ;  /* 0x0002c400ff087b82 */ /* 0x000e700000000a00 */
[----:B--2---:R-:W1:Y:S02]  /*8810*/  LDC.64 R2, c[0x0][0x890] ;  /* 0x00022400ff027b82 */ /* 0x004e640000000a00 */
.L_x_121:
[----:B------:R-:W-:Y:S04]  /*8820*/  LOP3.LUT R0, R4, 0xffff, RZ, 0xc0, !PT ;  /* 0x0000ffff04007812 */ /* 0x000fe800078ec0ff */
[----:B------:R-:W-:Y:S04]  /*8830*/  SHF.R.U32.HI R0, RZ, 0x1, R0 ;  /* 0x00000001ff007819 */ /* 0x000fe80000011600 */
[----:B------:R-:W-:Y:S05]  /*8840*/  LOP3.LUT R0, R0, 0xffff, RZ, 0xc0, !PT ;  /* 0x0000ffff00007812 */ /* 0x000fea00078ec0ff */
[----:B------:R-:W-:Y:S05]  /*8850*/  IMAD R0, R0, 0x4925, RZ ;  /* 0x0000492500007824 */ /* 0x000fea00078e02ff */
[----:B------:R-:W-:Y:S04]  /*8860*/  SHF.R.U32.HI R0, RZ, 0x11, R0 ;  /* 0x00000011ff007819 */ /* 0x000fe80000011600 */
[----:B------:R-:W-:Y:S05]  /*8870*/  PRMT R0, R0, 0x9910, RZ ;  /* 0x0000991000007816 */ /* 0x000fea00000000ff */
[----:B------:R-:W-:Y:S04]  /*8880*/  IMAD R0, R0, 0xe, RZ ;  /* 0x0000000e00007824 */ /* 0x000fe800078e02ff */
[----:B------:R-:W-:Y:S05]  /*8890*/  IMAD.MOV R0, RZ, RZ, -R0 ;  /* 0x000000ffff007224 */ /* 0x000fea00078e0a00 */
[----:B------:R-:W-:Y:S05]  /*88a0*/  PRMT R5, R0, 0x7710, RZ ;  /* 0x0000771000057816 */ /* 0x000fea00000000ff */
[----:B------:R-:W-:Y:S05]  /*88b0*/  IMAD.IADD R5, R5, 0x1, R4 ;  /* 0x0000000105057824 */ /* 0x000fea00078e0204 */
[----:B------:R-:W-:Y:S11]  /*88c0*/  R2UR UR4, R5 ;  /* 0x00000000050472ca */ /* 0x000ff600000e0000 */
[----:B------:R-:W-:Y:S02]  /*88d0*/  @!UPT UIADD3 URZ, UPT, UPT, URZ, URZ, URZ ;  /* 0x000000fffffff290 */ /* 0x000fe4000fffe0ff */
[----:B------:R-:W-:Y:S06]  /*88e0*/  ULOP3.LUT UR4, UR4, 0xffff, URZ, 0xc0, !UPT ;  /* 0x0000ffff04047892 */ /* 0x000fec000f8ec0ff */
[----:B------:R-:W-:Y:S02]  /*88f0*/  IMAD.U32 R4, RZ, RZ, UR4 ;  /* 0x00000004ff047e24 */ /* 0x000fe4000f8e00ff */
[----:B------:R-:W-:Y:S03]  /*8900*/  IMAD.U32 R0, RZ, RZ, UR4 ;  /* 0x00000004ff007e24 */ /* 0x000fe6000f8e00ff */
[----:B------:R-:W-:Y:S04]  /*8910*/  LEA R4, P0, R4, UR22, 0x7 ;  /* 0x0000001604047c11 */ /* 0x000fe8000f8038ff */
[----:B------:R-:W-:Y:S02]  /*8920*/  LEA.HI.X R5, R0, UR23, RZ, 0x7, P0 ;  /* 0x0000001700057c11 */ /* 0x000fe400080f3cff */
[----:B------:R-:W-:Y:S02]  /*8930*/  R2UR UR28, R4 ;  /* 0x00000000041c72ca */ /* 0x000fe400000e0000 */
[----:B------:R-:W-:Y:S01]  /*8940*/  R2UR UR29, R5 ;  /* 0x00000000051d72ca */ /* 0x000fe200000e0000 */
[----:B------:R-:W-:Y:S03]  /*8950*/  @!UPT UIADD3 URZ, UPT, UPT, URZ, URZ, URZ ;  /* 0x000000fffffff290 */ /* 0x000fe6000fffe0ff */
[----:B------:R-:W-:Y:S11]  /*8960*/  BRA.U UP1, `(.L_x_88) ;  /* 0x0000000501107547 */ /* 0x000ff6000b800000 */
[----:B------:R-:W2:Y:S01]  /*8970*/  S2R R0, SR_LANEID ;  /* 0x0000000000007919 */ /* 0x000ea20000000000 */
[----:B------:R-:W-:Y:S02]  /*8980*/  MOV R4, 0x400 ;  /* 0x0000040000047802 */ /* 0x000fe40000000f00 */
[----:B------:R-:W-:Y:S01]  /*8990*/  ELECT P0, URZ, PT ;  /* 0x0000000000ff782f */ /* 0x000fe20003800000 */
[----:B------:R-:W-:Y:S01]  /*89a0*/  BSSY.RECONVERGENT B0, `(.L_x_89) ;  /* 0x0000037000007945 */ /* 0x000fe20003800200 */
[----:B------:R-:W5:Y:S02]  /*89b0*/  S2R R15, SR_CgaCtaId ;  /* 0x00000000000f7919 */ /* 0x000f640000008800 */
[----:B-----5:R-:W-:Y:S01]  /*89c0*/  LEA R15, R15, R4, 0x18 ;  /* 0x000000040f0f7211 */ /* 0x020fe200078ec0ff */
[----:B--2---:R-:W-:Y:S05]  /*89d0*/  IMAD.SHL.U32 R0, R0, 0x4, RZ ;  /* 0x0000000400007824 */ /* 0x004fea00078e00ff */
[----:B------:R-:W-:Y:S03]  /*89e0*/  IADD3 R16, PT, PT, R0, 0x380, R15 ;  /* 0x0000038000107810 */ /* 0x000fe60007ffe00f */
[----:B------:R-:W-:Y:S05]  /*89f0*/  @!P0 BRA `(.L_x_90) ;  /* 0x0000000000c48947 */ /* 0x000fea0003800000 */
[----:B-1----:R-:W-:Y:S01]  /*8a00*/  ISETP.NE.U32.AND P0, PT, R8, RZ, PT ;  /* 0x000000ff0800720c */ /* 0x002fe20003f05070 */
[----:B------:R-:W-:Y:S01]  /*8a10*/  IMAD.WIDE R12, R17, 0xc, R20 ;  /* 0x0000000c110c7825 */ /* 0x000fe200078e0214 */
[----:B---3--:R-:W-:Y:S01]  /*8a20*/  ISETP.NE.U32.AND P1, PT, R10, RZ, PT ;  /* 0x000000ff0a00720c */ /* 0x008fe20003f25070 */
[----:B------:R-:W1:Y:S01]  /*8a30*/  S2UR UR4, SR_CgaCtaId ;  /* 0x00000000000479c3 */ /* 0x000e620000008800 */
[----:B------:R-:W-:Y:S01]  /*8a40*/  ISETP.NE.AND.EX P0, PT, R9, RZ, PT, P0 ;  /* 0x000000ff0900720c */ /* 0x000fe20003f05300 */
[----:B------:R-:W-:Y:S01]  /*8a50*/  UMOV UR8, 0x400 ;  /* 0x0000040000087882 */ /* 0x000fe20000000000 */
[----:B------:R-:W2:Y:S01]  /*8a60*/  LDG.E R26, desc[UR50][R12.64] ;  /* 0x000000320c1a7981 */ /* 0x000ea2000c1e1900 */
[----:B------:R-:W-:Y:S10]  /*8a70*/  ISETP.NE.AND.EX P1, PT, R11, RZ, PT, P1 ;  /* 0x000000ff0b00720c */ /* 0x000ff40003f25310 */
[----:B------:R-:W3:Y:S08]  /*8a80*/  @P0 LDC.64 R4, c[0x0][0xb10] ;  /* 0x0002c400ff040b82 */ /* 0x000ef00000000a00 */
[----:B------:R-:W5:Y:S01]  /*8a90*/  @P1 LDC.64 R6, c[0x0][0xb08] ;  /* 0x0002c200ff061b82 */ /* 0x000f620000000a00 */
[----:B--2---:R-:W-:Y:S01]  /*8aa0*/  SHF.R.S32.HI R27, RZ, 0x1f, R26 ;  /* 0x0000001fff1b7819 */ /* 0x004fe2000001141a */
[C---:B---3--:R-:W-:Y:S01]  /*8ab0*/  @P0 IMAD.WIDE R4, R17.reuse, 0x8, R4 ;  /* 0x0000000811040825 */ /* 0x048fe200078e0204 */
[----:B-1----:R-:W-:Y:S03]  /*8ac0*/  ULEA UR4, UR4, UR8, 0x18 ;  /* 0x0000000804047291 */ /* 0x002fe6000f8ec0ff */
[----:B-----5:R-:W-:Y:S01]  /*8ad0*/  @P1 IMAD.WIDE R6, R17, 0x8, R6 ;  /* 0x0000000811061825 */ /* 0x020fe200078e0206 */
[----:B------:R-:W2:Y:S01]  /*8ae0*/  @P0 LDG.E.64 R28, desc[UR50][R4.64] ;  /* 0x00000032041c0981 */ /* 0x000ea2000c1e1b00 */
[----:B------:R-:W-:Y:S03]  /*8af0*/  UIADD3 UR8, UPT, UPT, UR4, 0x380, URZ ;  /* 0x0000038004087890 */ /* 0x000fe6000fffe0ff */
[----:B------:R1:W3:Y:S04]  /*8b00*/  @P1 LDG.E.64 R24, desc[UR50][R6.64] ;  /* 0x0000003206181981 */ /* 0x0002e8000c1e1b00 */
[----:B------:R-:W-:Y:S04]  /*8b10*/  STS [UR4+0x3b0], RZ ;  /* 0x0003b0ffff007988 */ /* 0x000fe80008000804 */
[----:B------:R5:W4:Y:S04]  /*8b20*/  LDG.E R5, desc[UR50][R12.64+0x4] ;  /* 0x000004320c057981 */ /* 0x000b28000c1e1900 */
[----:B-1----:R-:W1:Y:S01]  /*8b30*/  LDS R7, [UR4+0x39c] ;  /* 0x00039c04ff077984 */ /* 0x002e620008000800 */
[----:B------:R-:W-:Y:S05]  /*8b40*/  IMAD.U32 R6, RZ, RZ, UR8 ;  /* 0x00000008ff067e24 */ /* 0x000fea000f8e00ff */
[----:B-----5:R-:W-:Y:S05]  /*8b50*/  SHF.R.U64 R12, R6, 0x4, RZ ;  /* 0x00000004060c7819 */ /* 0x020fea00000012ff */
[----:B------:R-:W-:Y:S04]  /*8b60*/  STS [UR4+0x390], R12 ;  /* 0x0003900cff007988 */ /* 0x000fe80008000804 */
[----:B------:R-:W-:Y:S01]  /*8b70*/  STS [UR4+0x394], R12 ;  /* 0x0003940cff007988 */ /* 0x000fe20008000804 */
[----:B------:R-:W-:Y:S02]  /*8b80*/  @!P0 IMAD.MOV.U32 R28, RZ, RZ, R26 ;  /* 0x000000ffff1c8224 */ /* 0x000fe400078e001a */
[----:B------:R-:W-:Y:S01]  /*8b90*/  @!P0 IMAD.MOV.U32 R29, RZ, RZ, R27 ;  /* 0x000000ffff1d8224 */ /* 0x000fe200078e001b */
[----:B---3--:R-:W-:Y:S04]  /*8ba0*/  @P1 STS.64 [UR4+0x380], R24 ;  /* 0x00038018ff001988 */ /* 0x008fe80008000a04 */
[----:B--2---:R-:W-:Y:S04]  /*8bb0*/  SHF.L.U64.HI R14, R28, 0x1, R29 ;  /* 0x000000011c0e7819 */ /* 0x004fe8000001021d */
[----:B------:R-:W-:Y:S04]  /*8bc0*/  LOP3.LUT R14, R14, 0x1fffffff, RZ, 0xc0, !PT ;  /* 0x1fffffff0e0e7812 */ /* 0x000fe800078ec0ff */
[----:B------:R-:W-:Y:S04]  /*8bd0*/  SHF.R.U32.HI R4, RZ, 0x4, R14 ;  /* 0x00000004ff047819 */ /* 0x000fe8000001160e */
[----:B-1----:R-:W-:Y:S02]  /*8be0*/  LOP3.LUT R23, R7, 0xf, R4, 0xb8, !PT ;  /* 0x0000000f07177812 */ /* 0x002fe400078eb804 */
[----:B------:R-:W-:Y:S03]  /*8bf0*/  CS2R R6, SRZ ;  /* 0x0000000000067805 */ /* 0x000fe6000001ff00 */
[----:B------:R1:W-:Y:S01]  /*8c00*/  STS [UR4+0x39c], R23 ;  /* 0x00039c17ff007988 */ /* 0x0003e20008000804 */
[----:B----4-:R-:W-:Y:S03]  /*8c10*/  VIADD R5, R5, 0xffffffff ;  /* 0xffffffff05057836 */ /* 0x010fe60000000000 */
[----:B------:R-:W2:Y:S01]  /*8c20*/  LDS R4, [UR4+0x39c] ;  /* 0x00039c04ff047984 */ /* 0x000ea20008000800 */
[----:B-1----:R-:W-:Y:S05]  /*8c30*/  IMAD.SHL.U32 R23, R28, 0x2, RZ ;  /* 0x000000021c177824 */ /* 0x002fea00078e00ff */
[----:B------:R-:W-:Y:S04]  /*8c40*/  LOP3.LUT R23, R23, 0xfffffffe, RZ, 0xc0, !PT ;  /* 0xfffffffe17177812 */ /* 0x000fe800078ec0ff */
[----:B------:R-:W-:Y:S05]  /*8c50*/  SHF.R.U64 R14, R23, 0x4, R14 ;  /* 0x00000004170e7819 */ /* 0x000fea000000120e */
[----:B------:R-:W-:Y:S01]  /*8c60*/  STS [UR4+0x38c], R14 ;  /* 0x00038c0eff007988 */ /* 0x000fe20008000804 */
[----:B--2---:R-:W-:Y:S05]  /*8c70*/  LOP3.LUT R30, R4, 0xf0, RZ, 0xb8, !PT ;  /* 0x000000f0041e7812 */ /* 0x004fea00078eb8ff */
[----:B------:R-:W-:Y:S04]  /*8c80*/  STS [UR4+0x39c], R30 ;  /* 0x00039c1eff007988 */ /* 0x000fe80008000804 */
[----:B------:R-:W1:Y:S02]  /*8c90*/  LDS R4, [UR4+0x39c] ;  /* 0x00039c04ff047984 */ /* 0x000e640008000800 */
[----:B-1----:R-:W-:Y:S01]  /*8ca0*/  LOP3.LUT R13, R4, 0xf00, RZ, 0xb8, !PT ;  /* 0x00000f00040d7812 */ /* 0x002fe200078eb8ff */
[----:B------:R-:W-:Y:S04]  /*8cb0*/  VIADD R4, R26, 0xffffffff ;  /* 0xffffffff1a047836 */ /* 0x000fe80000000000 */
[----:B------:R-:W-:Y:S04]  /*8cc0*/  STS.64 [UR4+0x398], R12 ;  /* 0x0003980cff007988 */ /* 0x000fe80008000a04 */
[----:B------:R-:W1:Y:S04]  /*8cd0*/  LDS R22, [UR4+0x39c] ;  /* 0x00039c04ff167984 */ /* 0x000e680008000800 */
[----:B------:R2:W-:Y:S01]  /*8ce0*/  STS.128 [UR4+0x3a0], R4 ;  /* 0x0003a004ff007988 */ /* 0x0005e20008000c04 */
[----:B-1----:R-:W-:Y:S05]  /*8cf0*/  LOP3.LUT R22, R22, 0xf000, RZ, 0xb8, !PT ;  /* 0x0000f00016167812 */ /* 0x002fea00078eb8ff */
[----:B------:R2:W-:Y:S02]  /*8d00*/  STS [UR4+0x39c], R22 ;  /* 0x00039c16ff007988 */ /* 0x0005e40008000804 */
.L_x_90:
[----:B----4-:R-:W-:Y:S05]  /*8d10*/  BSYNC.RECONVERGENT B0 ;  /* 0x0000000000007941 */ /* 0x010fea0003800200 */
.L_x_89:
[----:B------:R-:W-:Y:S01]  /*8d20*/  NOP ;  /* 0x0000000000007918 */ /* 0x000fe20000000000 */
[----:B------:R-:W4:Y:S01]  /*8d30*/  LDS R16, [R16] ;  /* 0x0000000010107984 */ /* 0x000f220000000800 */
[----:B--2---:R-:W-:Y:S01]  /*8d40*/  IADD3 R4, P0, PT, R0, UR28, RZ ;  /* 0x0000001c00047c10 */ /* 0x004fe2000ff1e0ff */
[----:B------:R-:W-:Y:S04]  /*8d50*/  IMAD.U32 R0, RZ, RZ, UR20 ;  /* 0x00000014ff007e24 */ /* 0x000fe8000f8e00ff */
[----:B------:R-:W-:Y:S01]  /*8d60*/  IMAD.X R5, RZ, RZ, UR29, P0 ;  /* 0x0000001dff057e24 */ /* 0x000fe200080e06ff */
[----:B------:R-:W-:Y:S04]  /*8d70*/  SHF.L.U32 R6, R0, 0x1f, RZ ;  /* 0x0000001f00067819 */ /* 0x000fe800000006ff */
[----:B----4-:R2:W4:Y:S02]  /*8d80*/  ATOMG.E.EXCH.STRONG.GPU PT, RZ, [R4], R16 ;  /* 0x0000001004ff73a8 */ /* 0x01052400041ee100 */
[----:B----4-:R-:W4:Y:S02]  /*8d90*/  SYNCS.PHASECHK.TRANS64.TRYWAIT P0, [R15+URZ+0x78], R6 ;  /* 0x000078060f0075a7 */ /* 0x010f2400080011ff */
[----:B--2-4-:R-:W-:Y:S05]  /*8da0*/  @!P0 BRA `(.L_x_91) ;  /* 0x0000009000348947 */ /* 0x014fea0003800000 */
.L_x_88:
[----:B-1----:R-:W-:Y:S04]  /*8db0*/  ISETP.NE.U32.AND P0, PT, R2, RZ, PT ;  /* 0x000000ff0200720c */ /* 0x002fe80003f05070 */
[----:B------:R-:W-:Y:S11]  /*8dc0*/  ISETP.NE.AND.EX P0, PT, R3, RZ, PT, P0 ;  /* 0x000000ff0300720c */ /* 0x000ff60003f05300 */
[----:B------:R-:W-:Y:S02]  /*8dd0*/  @!UPT UIADD3 URZ, UPT, UPT, URZ, URZ, URZ ;  /* 0x000000fffffff290 */ /* 0x000fe4000fffe0ff */
[----:B------:R-:W1:Y:S02]  /*8de0*/  @P0 LDC.64 R4, c[0x0][0x890] ;  /* 0x00022400ff040b82 */ /* 0x000e640000000a00 */
[----:B-1----:R-:W-:Y:S01]  /*8df0*/  @P0 IMAD.WIDE R4, R17, 0x8, R4 ;  /* 0x0000000811040825 */ /* 0x002fe200078e0204 */
[----:B------:R-:W-:Y:S06]  /*8e00*/  BRA.U UP1, `(.L_x_92) ;  /* 0x0000000101107547 */ /* 0x000fec000b800000 */
[----:B------:R-:W-:Y:S04]  /*8e10*/  DEPBAR {5,4,3,2,1,0} ;  /* 0x0000003f0000791a */ /* 0x000fe80000000000 */
[----:B------:R-:W1:Y:S02]  /*8e20*/  CCTL.E.C.LDCU.IV.DEEP [UR28] ;  /* 0x000000001c007540 */ /* 0x000e640009c08000 */
[----:B-1----:R1:W-:Y:S01]  /*8e30*/  UTMACCTL.IV [UR28] ;  /* 0x000000001c0079b9 */ /* 0x0023e20008000000 */
[----:B------:R-:W-:Y:S01]  /*8e40*/  NOP ;  /* 0x0000000000007918 */ /* 0x000fe20000000000 */
.L_x_92:
[----:B------:R-:W5:Y:S01]  /*8e50*/  @P0 LDG.E.64 R4, desc[UR50][R4.64] ;  /* 0x0000003204040981 */ /* 0x000f62000c1e1b00 */
[----:B------:R-:W-:Y:S02]  /*8e60*/  USHF.L.U32 UR18, UR18, 0x6, URZ ;  /* 0x0000000612127899 */ /* 0x000fe400080006ff */
[----:B------:R-:W-:Y:S01]  /*8e70*/  USHF.L.U32 UR19, UR19, 0x8, URZ ;  /* 0x0000000813137899 */ /* 0x000fe200080006ff */
[----:B-----5:R-:W5:Y:S02]  /*8e80*/  @P0 LD.E R0, desc[UR50][R4.64] ;  /* 0x0000003204000980 */ /* 0x020f64000c101900 */
[----:B-----5:R-:W-:Y:S01]  /*8e90*/  @P0 FSETP.NEU.AND P1, PT, R0, RZ, PT ;  /* 0x000000ff0000020b */ /* 0x020fe20003f2d000 */
[----:B------:R-:W-:Y:S01]  /*8ea0*/  @!UPT UIADD3 URZ, UPT, UPT, URZ, URZ, URZ ;  /* 0x000000fffffff290 */ /* 0x000fe2000fffe0ff */
[----:B------:R-:W-:Y:S11]  /*8eb0*/  @P0 BRA `(.L_x_93) ;  /* 0x00000000002c0947 */ /* 0x000ff60003800000 */
[----:B----4-:R-:W-:Y:S02]  /*8ec0*/  ISETP.NE.U32.AND P0, PT, RZ, UR6, PT ;  /* 0x00000006ff007c0c */ /* 0x010fe4000bf05070 */
[----:B------:R-:W-:Y:S02]  /*8ed0*/  FSETP.NEU.AND P1, PT, RZ, UR26, PT ;  /* 0x0000001aff007c0b */ /* 0x000fe4000bf2d000 */
[----:B------:R-:W-:Y:S11]  /*8ee0*/  ISETP.NE.AND.EX P0, PT, RZ, UR7, PT, P0 ;  /* 0x00000007ff007c0c */ /* 0x000ff6000bf05300 */
[----:B------:R-:W-:Y:S02]  /*8ef0*/  @!UPT UIADD3 URZ, UPT, UPT, URZ, URZ, URZ ;  /* 0x000000fffffff290 */ /* 0x000fe4000fffe0ff */
[----:B------:R-:W4:Y:S08]  /*8f00*/  @P0 LDC R0, c[0x0][0x898] ;  /* 0x00022600ff000b82 */ /* 0x000f300000000800 */
[----:B------:R-:W5:Y:S01]  /*8f10*/  @P0 LDC.64 R4, c[0x0][0x888] ;  /* 0x00022200ff040b82 */ /* 0x000f620000000a00 */
[----:B----4-:R-:W-:Y:S04]  /*8f20*/  @P0 IMAD R17, R17, R0, RZ ;  /* 0x0000000011110224 */ /* 0x010fe800078e02ff */
[----:B-----5:R-:W-:Y:S06]  /*8f30*/  @P0 IMAD.WIDE R4, R17, 0x4, R4 ;  /* 0x0000000411040825 */ /* 0x020fec00078e0204 */
[----:B------:R-:W4:Y:S02]  /*8f40*/  @P0 LDG.E R4, desc[UR50][R4.64] ;  /* 0x0000003204040981 */ /* 0x000f24000c1e1900 */
[----:B----4-:R-:W-:Y:S11]  /*8f50*/  @P0 FSETP.NEU.AND P1, PT, R4, RZ, PT ;  /* 0x000000ff0400020b */ /* 0x010ff60003f2d000 */
[----:B------:R-:W-:Y:S02]  /*8f60*/  @!UPT UIADD3 URZ, UPT, UPT, URZ, URZ, URZ ;  /* 0x000000fffffff290 */ /* 0x000fe4000fffe0ff */
.L_x_93:
[----:B------:R-:W-:Y:S01]  /*8f70*/  UISETP.NE.AND UP0, UPT, UR21, 0x4, UPT ;  /* 0x000000041500788c */ /* 0x000fe2000bf05270 */
[----:B------:R-:W-:Y:S04]  /*8f80*/  ELECT P0, URZ, PT ;  /* 0x0000000000ff782f */ /* 0x000fe80003800000 */
[----:B------:R-:W-:Y:S04]  /*8f90*/  PLOP3.LUT P1, PT, P1, P0, PT, 0x80, 0x8 ;  /* 0x000000000008781c */ /* 0x000fe80000f21070 */
[----:B------:R-:W-:Y:S09]  /*8fa0*/  BRA.U UP0, `(.L_x_94) ;  /* 0x0000000100047547 */ /* 0x000ff2000b800000 */
[----:B-1--4-:R-:W-:Y:S05]  /*8fb0*/  BPT.TRAP 0x1 ;  /* 0x000000040000795c */ /* 0x012fea0000300000 */
.L_x_94:
[----:B------:R-:W5:Y:S01]  /*8fc0*/  S2UR UR25, SR_CgaCtaId ;  /* 0x00000000001979c3 */ /* 0x000f620000008800 */
[----:B------:R-:W-:Y:S01]  /*8fd0*/  UMOV UR24, 0x400 ;  /* 0x0000040000187882 */ /* 0x000fe20000000000 */
[----:B------:R-:W-:Y:S01]  /*8fe0*/  SHF.L.U32 R5, R19, 0x1f, RZ ;  /* 0x0000001f13057819 */ /* 0x000fe200000006ff */
[----:B-----5:R-:W-:Y:S09]  /*8ff0*/  ULEA UR24, UR25, UR24, 0x18 ;  /* 0x0000001819187291 */ /* 0x020ff2000f8ec0ff */
[----:B------:R-:W5:Y:S02]  /*9000*/  SYNCS.PHASECHK.TRANS64.TRYWAIT P0, [UR24+0x50], R5 ;  /* 0x00005005ff0075a7 */ /* 0x000f640008001118 */
[----:B-----5:R-:W-:Y:S05]  /*9010*/  @!P0 BRA `(.L_x_95) ;  /* 0x0000008c00ac8947 */ /* 0x020fea0003800000 */
.L_x_251:
[----:B------:R-:W-:Y:S04]  /*9020*/  BSSY.RECONVERGENT B0, `(.L_x_96) ;  /* 0x0000011000007945 */ /* 0x000fe80003800200 */
[----:B------:R-:W-:Y:S05]  /*9030*/  @!P1 BRA `(.L_x_97) ;  /* 0x00000000003c9947 */ /* 0x000fea0003800000 */
[----:B------:R-:W-:Y:S02]  /*9040*/  UIADD3 UR17, UPT, UPT, UR24, 0x30, URZ ;  /* 0x0000003018117890 */ /* 0x000fe4000fffe0ff */
[----:B------:R-:W-:Y:S01]  /*9050*/  UIADD3 UR16, UPT, UPT, UR24, 0x1000, URZ ;  /* 0x0000100018107890 */ /* 0x000fe2000fffe0ff */
[----:B------:R-:W-:Y:S01]  /*9060*/  UMOV UR12, 0x0 ;  /* 0x00000000000c7882 */ /* 0x000fe20000000000 */
[----:B------:R-:W-:Y:S01]  /*9070*/  UMOV UR13, 0x10000000 ;  /* 0x10000000000d7882 */ /* 0x000fe20000000000 */
[----:B------:R-:W-:Y:S02]  /*9080*/  UIADD3 UR11, UPT, UPT, UR19, 0x80, URZ ;  /* 0x00000080130b7890 */ /* 0x000fe4000fffe0ff */
[----:B------:R-:W-:Y:S01]  /*9090*/  UIADD3 UR8, UPT, UPT, UR24, 0x2000, URZ ;  /* 0x0000200018087890 */ /* 0x000fe2000fffe0ff */
[----:B------:R-:W-:Y:S03]  /*90a0*/  UMOV UR10, UR18 ;  /* 0x00000012000a7c82 */ /* 0x000fe60008000000 */
[----:B------:R1:W-:Y:S01]  /*90b0*/  UTMALDG.2D [UR16], [UR28], desc[UR12] ;  /* 0x00000c101c0075b4 */ /* 0x0003e20008009000 */
[----:B------:R-:W-:Y:S01]  /*90c0*/  UMOV UR9, UR17 ;  /* 0x0000001100097c82 */ /* 0x000fe20008000000 */
[----:B------:R-:W-:Y:S03]  /*90d0*/  UISETP.NE.AND UP0, UPT, UR21, 0x4, UPT ;  /* 0x000000041500788c */ /* 0x000fe6000bf05270 */
[----:B------:R1:W-:Y:S06]  /*90e0*/  UTMALDG.2D [UR8], [UR28], desc[UR12] ;  /* 0x00000c081c0075b4 */ /* 0x0003ec0008009000 */
[----:B-1----:R-:W-:Y:S05]  /*90f0*/  BRA.U UP0, `(.L_x_98) ;  /* 0x0000000100047547 */ /* 0x002fea000b800000 */
[----:B----4-:R-:W-:Y:S05]  /*9100*/  BPT.TRAP 0x1 ;  /* 0x000000040000795c */ /* 0x010fea0000300000 */
.L_x_98:
[----:B------:R-:W-:Y:S04]  /*9110*/  HFMA2 R0, -RZ, RZ, 0, 0.0078125 ;  /* 0x00002000ff007431 */ /* 0x000fe800000001ff */
[----:B------:R1:W-:Y:S03]  /*9120*/  SYNCS.ARRIVE.TRANS64.RED.A0TR RZ, [UR24+0x30], R0 ;  /* 0x00003000ffff79a7 */ /* 0x0003e60008300418 */
.L_x_97:
[----:B-1--4-:R-:W-:Y:S05]  /*9130*/  BSYNC.RECONVERGENT B0 ;  /* 0x0000000000007941 */ /* 0x012fea0003800200 */
.L_x_96:
[----:B------:R-:W-:Y:S09]  /*9140*/  UISETP.NE.AND UP0, UPT, UR21, 0x4, UPT ;  /* 0x000000041500788c */ /* 0x000ff2000bf05270 */
[----:B------:R-:W-:Y:S05]  /*9150*/  BRA.U UP0, `(.L_x_99) ;  /* 0x0000000100047547 */ /* 0x000fea000b800000 */
[----:B------:R-:W-:Y:S05]  /*9160*/  BPT.TRAP 0x1 ;  /* 0x000000040000795c */ /* 0x000fea0000300000 */
.L_x_99:
[----:B------:R-:W-:Y:S04]  /*9170*/  UIADD3 UR4, UPT, UPT, UR24, 0x30, URZ ;  /* 0x0000003018047890 */ /* 0x000fe8000fffe0ff */
[----:B------:R-:W-:Y:S09]  /*9180*/  UPRMT UR4, UR25, 0x654, UR4 ;  /* 0x0000065419047896 */ /* 0x000ff20008000004 */
[----:B------:R-:W-:Y:S01]  /*9190*/  SYNCS.ARRIVE.TRANS64.RED.A1T0 RZ, [UR4], RZ ;  /* 0x000000ffffff79a7 */ /* 0x000fe20008100404 */
[----:B------:R-:W-:Y:S05]  /*91a0*/  BRA.U UP0, `(.L_x_100) ;  /* 0x0000000100047547 */ /* 0x000fea000b800000 */
[----:B------:R-:W-:Y:S05]  /*91b0*/  BPT.TRAP 0x1 ;  /* 0x000000040000795c */ /* 0x000fea0000300000 */
.L_x_100:
[----:B------:R-:W1:Y:S02]  /*91c0*/  SYNCS.PHASECHK.TRANS64.TRYWAIT P0, [UR24+0x58], R5 ;  /* 0x00005805ff0075a7 */ /* 0x000e640008001118 */
[----:B-1----:R-:W-:Y:S05]  /*91d0*/  @!P0 BRA `(.L_x_101) ;  /* 0x0000008c00548947 */ /* 0x002fea0003800000 */
.L_x_253:
[----:B------:R-:W-:Y:S04]  /*91e0*/  BSSY.RECONVERGENT B0, `(.L_x_102) ;  /* 0x0000012000007945 */ /* 0x000fe80003800200 */
[----:B------:R-:W-:Y:S05]  /*91f0*/  @!P1 BRA `(.L_x_103) ;  /* 0x0000000000409947 */ /* 0x000fea0003800000 */
[----:B------:R-:W-:Y:S02]  /*9200*/  UIADD3 UR13, UPT, UPT, UR24, 0x38, URZ ;  /* 0x00000038180d7890 */ /* 0x000fe4000fffe0ff */
[----:B------:R-:W-:Y:S02]  /*9210*/  UIADD3 UR15, UPT, UPT, UR19, 0x20, URZ ;  /* 0x00000020130f7890 */ /* 0x000fe4000fffe0ff */
[----:B------:R-:W-:Y:S01]  /*9220*/  UIADD3 UR12, UPT, UPT, UR24, 0x3000, URZ ;  /* 0x00003000180c7890 */ /* 0x000fe2000fffe0ff */
[----:B------:R-:W-:Y:S01]  /*9230*/  UMOV UR16, 0x0 ;  /* 0x0000000000107882 */ /* 0x000fe20000000000 */
[----:B------:R-:W-:Y:S01]  /*9240*/  UMOV UR17, 0x10000000 ;  /* 0x1000000000117882 */ /* 0x000fe20000000000 */
[----:B------:R-:W-:Y:S01]  /*9250*/  UMOV UR14, UR18 ;  /* 0x00000012000e7c82 */ /* 0x000fe20008000000 */
[----:B------:R-:W-:Y:S02]  /*9260*/  UIADD3 UR11, UPT, UPT, UR19, 0xa0, URZ ;  /* 0x000000a0130b7890 */ /* 0x000fe4000fffe0ff */
[----:B------:R-:W-:Y:S03]  /*9270*/  UIADD3 UR8, UPT, UPT, UR24, 0x4000, URZ ;  /* 0x0000400018087890 */ /* 0x000fe6000fffe0ff */
[----:B------:R4:W-:Y:S01]  /*9280*/  UTMALDG.2D [UR12], [UR28], desc[UR16] ;  /* 0x0000100c1c0075b4 */ /* 0x0009e20008009000 */
[----:B------:R-:W-:Y:S01]  /*9290*/  UMOV UR10, UR18 ;  /* 0x00000012000a7c82 */ /* 0x000fe20008000000 */
[----:B------:R-:W-:Y:S04]  /*92a0*/  UMOV UR9, UR13 ;  /* 0x0000000d00097c82 */ /* 0x000fe80008000000 */
[----:B------:R4:W-:Y:S02]  /*92b0*/  UTMALDG.2D [UR8], [UR28], desc[UR16] ;  /* 0x000010081c0075b4 */ /* 0x0009e40008009000 */
[----:B----4-:R-:W-:Y:S05]  /*92c0*/  BRA.U UP0, `(.L_x_104) ;  /* 0x0000000100047547 */ /* 0x010fea000b800000 */
[----:B------:R-:W-:Y:S05]  /*92d0*/  BPT.TRAP 0x1 ;  /* 0x000000040000795c */ /* 0x000fea0000300000 */
.L_x_104:
[----:B-1----:R-:W-:Y:S04]  /*92e0*/  HFMA2 R0, -RZ, RZ, 0, 0.0078125 ;  /* 0x00002000ff007431 */ /* 0x002fe800000001ff */
[----:B------:R4:W-:Y:S03]  /*92f0*/  SYNCS.ARRIVE.TRANS64.RED.A0TR RZ, [UR24+0x38], R0 ;  /* 0x00003800ffff79a7 */ /* 0x0009e60008300418 */
.L_x_103:
[----:B------:R-:W-:Y:S05]  /*9300*/  BSYNC.RECONVERGENT B0 ;  /* 0x0000000000007941 */ /* 0x000fea0003800200 */
.L_x_102:
[----:B------:R-:W-:Y:S05]  /*9310*/  BRA.U UP0, `(.L_x_105) ;  /* 0x0000000100047547 */ /* 0x000fea000b800000 */
[----:B------:R-:W-:Y:S05]  /*9320*/  BPT.TRAP 0x1 ;  /* 0x000000040000795c */ /* 0x000fea0000300000 */
.L_x_105:
[----:B------:R-:W-:Y:S04]  /*9330*/  UIADD3 UR4, UPT, UPT, UR24, 0x38, URZ ;  /* 0x0000003818047890 */ /* 0x000fe8000fffe0ff */
[----:B------:R-:W-:Y:S09]  /*9340*/  UPRMT UR4, UR25, 0x654, UR4 ;  /* 0x0000065419047896 */ /* 0x000ff20008000004 */
[----:B------:R-:W-:Y:S01]  /*9350*/  SYNCS.ARRIVE.TRANS64.RED.A1T0 RZ, [UR4], RZ ;  /* 0x000000ffffff79a7 */ /* 0x000fe20008100404 */
[----:B------:R-:W-:Y:S05]  /*9360*/  BRA.U UP0, `(.L_x_106) ;  /* 0x0000000100047547 */ /* 0x000fea000b800000 */
[----:B------:R-:W-:Y:S05]  /*9370*/  BPT.TRAP 0x1 ;  /* 0x000000040000795c */ /* 0x000fea0000300000 */
.L_x_106:
[----:B------:R-:W5:Y:S02]  /*9380*/  SYNCS.PHASECHK.TRANS64.TRYWAIT P0, [UR24+0x60], R5 ;  /* 0x00006005ff0075a7 */ /* 0x000f640008001118 */
[----:B-----5:R-:W-:Y:S05]  /*9390*/  @!P0 BRA `(.L_x_107) ;  /* 0x0000008800fc8947 */ /* 0x020fea0003800000 */
.L_x_255:
        /* <DEDUP_REMOVED lines=14> */
[----:B-1----:R-:W-:Y:S05]  /*9480*/  BRA.U UP0, `(.L_x_110) ;  /* 0x0000000100047547 */ /* 0x002fea000b800000 */
[----:B------:R-:W-:Y:S05]  /*9490*/  BPT.TRAP 0x1 ;  /* 0x000000040000795c */ /* 0x000fea0000300000 */
.L_x_110:
[----:B----4-:R-:W-:Y:S04]  /*94a0*/  HFMA2 R0, -RZ, RZ, 0, 0.0078125 ;  /* 0x00002000ff007431 */ /* 0x010fe800000001ff */
[----:B------:R1:W-:Y:S03]  /*94b0*/  SYNCS.ARRIVE.TRANS64.RED.A0TR RZ, [UR24+0x40], R0 ;  /* 0x00004000ffff79a7 */ /* 0x0003e60008300418 */
.L_x_109:
[----:B------:R-:W-:Y:S05]  /*94c0*/  BSYNC.RECONVERGENT B0 ;  /* 0x0000000000007941 */ /* 0x000fea0003800200 */
.L_x_108:
[----:B------:R-:W-:Y:S05]  /*94d0*/  BRA.U UP0, `(.L_x_111) ;  /* 0x0000000100047547 */ /* 0x000fea000b800000 */
[----:B------:R-:W-:Y:S05]  /*94e0*/  BPT.TRAP 0x1 ;  /* 0x000000040000795c */ /* 0x000fea0000300000 */
.L_x_111:
[----:B------:R-:W-:Y:S04]  /*94f0*/  UIADD3 UR4, UPT, UPT, UR24, 0x40, URZ ;  /* 0x0000004018047890 */ /* 0x000fe8000fffe0ff */
[----:B------:R-:W-:Y:S09]  /*9500*/  UPRMT UR4, UR25, 0x654, UR4 ;  /* 0x0000065419047896 */ /* 0x000ff20008000004 */
[----:B------:R-:W-:Y:S01]  /*9510*/  SYNCS.ARRIVE.TRANS64.RED.A1T0 RZ, [UR4], RZ ;  /* 0x000000ffffff79a7 */ /* 0x000fe20008100404 */
[----:B------:R-:W-:Y:S05]  /*9520*/  BRA.U UP0, `(.L_x_112) ;  /* 0x0000000100047547 */ /* 0x000fea000b800000 */
[----:B------:R-:W-:Y:S05]  /*9530*/  BPT.TRAP 0x1 ;  /* 0x000000040000795c */ /* 0x000fea0000300000 */
.L_x_112:
[----:B------:R-:W5:Y:S02]  /*9540*/  SYNCS.PHASECHK.TRANS64.TRYWAIT P0, [UR24+0x68], R5 ;  /* 0x00006805ff0075a7 */ /* 0x000f640008001118 */
[----:B-----5:R-:W-:Y:S05]  /*9550*/  @!P0 BRA `(.L_x_113) ;  /* 0x0000008800a48947 */ /* 0x020fea0003800000 */
.L_x_257:
        /* <DEDUP_REMOVED lines=16> */
.L_x_116:
[----:B----4-:R-:W-:Y:S04]  /*9660*/  HFMA2 R0, -RZ, RZ, 0, 0.0078125 ;  /* 0x00002000ff007431 */ /* 0x010fe800000001ff */
[----:B------:R1:W-:Y:S03]  /*9670*/  SYNCS.ARRIVE.TRANS64.RED.A0TR RZ, [UR24+0x48], R0 ;  /* 0x00004800ffff79a7 */ /* 0x0003e60008300418 */
.L_x_115:
[----:B------:R-:W-:Y:S05]  /*9680*/  BSYNC.RECONVERGENT B0 ;  /* 0x0000000000007941 */ /* 0x000fea0003800200 */
.L_x_114:
[----:B------:R-:W-:Y:S05]  /*9690*/  BRA.U UP0, `(.L_x_117) ;  /* 0x0000000100047547 */ /* 0x000fea000b800000 */
[----:B------:R-:W-:Y:S05]  /*96a0*/  BPT.TRAP 0x1 ;  /* 0x000000040000795c */ /* 0x000fea0000300000 */
.L_x_117:
[----:B------:R-:W-:Y:S01]  /*96b0*/  UIADD3 UR4, UPT, UPT, UR24, 0x48, URZ ;  /* 0x0000004818047890 */ /* 0x000fe2000fffe0ff */
[----:B------:R-:W-:Y:S01]  /*96c0*/  LOP3.LUT R19, R19, 0x1, RZ, 0x3c, !PT ;  /* 0x0000000113137812 */ /* 0x000fe200078e3cff */
[----:B------:R-:W-:Y:S02]  /*96d0*/  UISETP.NE.AND UP1, UPT, UR37, 0x8, UPT ;  /* 0x000000082500788c */ /* 0x000fe4000bf25270 */
[----:B------:R-:W-:Y:S09]  /*96e0*/  UPRMT UR4, UR25, 0x654, UR4 ;  /* 0x0000065419047896 */ /* 0x000ff20008000004 */
[----:B------:R-:W-:Y:S01]  /*96f0*/  SYNCS.ARRIVE.TRANS64.RED.A1T0 RZ, [UR4], RZ ;  /* 0x000000ffffff79a7 */ /* 0x000fe20008100404 */
[----:B------:R-:W-:Y:S05]  /*9700*/  BRA.U UP1, `(.L_x_118) ;  /* 0x0000000101047547 */ /* 0x000fea000b800000 */
[----:B------:R-:W-:Y:S05]  /*9710*/  BPT.TRAP 0x1 ;  /* 0x000000040000795c */ /* 0x000fea0000300000 */
.L_x_118:
[----:B------:R-:W-:Y:S01]  /*9720*/  ULEA UR8, UR5, UR24, 0x3 ;  /* 0x0000001805087291 */ /* 0x000fe2000f8e18ff */
[----:B-1----:R-:W-:Y:S08]  /*9730*/  SHF.L.U32 R5, R18, 0x1f, RZ ;  /* 0x0000001f12057819 */ /* 0x002ff000000006ff */
[----:B------:R-:W1:Y:S02]  /*9740*/  SYNCS.PHASECHK.TRANS64.TRYWAIT P0, [UR8+0x160], R5 ;  /* 0x00016005ff0075a7 */ /* 0x000e640008001108 */
[----:B-1----:R-:W-:Y:S05]  /*9750*/  @!P0 BRA `(.L_x_119) ;  /* 0x00000088003c8947 */ /* 0x002fea0003800000 */
.L_x_259:
[----:B------:R-:W-:Y:S09]  /*9760*/  UIMAD UR4, UR5, 0x14, UR36 ;  /* 0x00000014050478a4 */ /* 0x000ff2000f8e0224 */
[----:B--2---:R-:W2:Y:S04]  /*9770*/  LDS R6, [UR4] ;  /* 0x00000004ff067984 */ /* 0x004ea80008000800 */
[----:B-1----:R-:W1:Y:S04]  /*9780*/  LDS R5, [UR4+0x4] ;  /* 0x00000404ff057984 */ /* 0x002e680008000800 */
[----:B------:R-:W3:Y:S04]  /*9790*/  LDS.U16 R4, [UR4+0x12] ;  /* 0x00001204ff047984 */ /* 0x000ee80008000400 */
[----:B------:R-:W3:Y:S04]  /*97a0*/  LDS R17, [UR4+0x8] ;  /* 0x00000804ff117984 */ /* 0x000ee80008000800 */
[----:B----4-:R-:W4:Y:S01]  /*97b0*/  LDS R0, [UR4+0xc] ;  /* 0x00000c04ff007984 */ /* 0x010f220008000800 */
[----:B------:R-:W-:Y:S01]  /*97c0*/  @!PT LDS RZ, [RZ] ;  /* 0x00000000fffff984 */ /* 0x000fe20000000800 */
[----:B------:R-:W-:Y:S01]  /*97d0*/  @!PT LDS RZ, [RZ] ;  /* 0x00000000fffff984 */ /* 0x000fe20000000800 */
[----:B------:R-:W-:Y:S01]  /*97e0*/  @!PT LDS RZ, [RZ] ;  /* 0x00000000fffff984 */ /* 0x000fe20000000800 */
[----:B------:R-:W-:Y:S01]  /*97f0*/  @!PT LDS RZ, [RZ] ;  /* 0x00000000fffff984 */ /* 0x000fe20000000800 */
[----:B------:R5:W-:Y:S06]  /*9800*/  MEMBAR.ALL.CTA ;  /* 0x0000000000007992 */ /* 0x000bec0000008000 */
[----:B-----5:R-:W3:Y:S01]  /*9810*/  FENCE.VIEW.ASYNC.S ;  /* 0x00000000000073c6 */ /* 0x020ee20000000000 */
[----:B--2---:R-:W-:Y:S02]  /*9820*/  R2UR UR18, R6 ;  /* 0x00000000061272ca */ /* 0x004fe400000e0000 */
[----:B-1----:R-:W-:Y:S01]  /*9830*/  R2UR UR19, R5 ;  /* 0x00000000051372ca */ /* 0x002fe200000e0000 */
[----:B------:R-:W-:Y:S03]  /*9840*/  @!UPT UIADD3 URZ, UPT, UPT, URZ, URZ, URZ ;  /* 0x000000fffffff290 */ /* 0x000fe6000fffe0ff */
[----:B------:R-:W-:Y:S11]  /*9850*/  BRA.U UP1, `(.L_x_120) ;  /* 0x0000000101047547 */ /* 0x000ff6000b800000 */
[----:B------:R-:W-:Y:S05]  /*9860*/  BPT.TRAP 0x1 ;  /* 0x000000040000795c */ /* 0x000fea0000300000 */
.L_x_120:
[----:B------:R-:W-:Y:S01]  /*9870*/  UIADD3 UR8, UPT, UPT, UR8, 0x1a0, URZ ;  /* 0x000001a008087890 */ /* 0x000fe2000fffe0ff */
[----:B----4-:R-:W-:Y:S03]  /*9880*/  ISETP.NE.AND P0, PT, R0, RZ, PT ;  /* 0x000000ff0000720c */ /* 0x010fe60003f05270 */
[----:B------:R-:W-:Y:S09]  /*9890*/  UPRMT UR8, UR25, 0x654, UR8 ;  /* 0x0000065419087896 */ /* 0x000ff20008000008 */
[----:B---3--:R-:W-:Y:S01]  /*98a0*/  SYNCS.ARRIVE.TRANS64.RED.A1T0 RZ, [UR8], RZ ;  /* 0x000000ffffff79a7 */ /* 0x008fe20008100408 */
[----:B------:R-:W-:Y:S04]  /*98b0*/  UIADD3 UR8, UPT, UPT, UR5, 0x1, URZ ;  /* 0x0000000105087890 */ /* 0x000fe8000fffe0ff */
[----:B------:R-:W-:Y:S04]  /*98c0*/  UISETP.NE.AND UP1, UPT, UR8, 0x8, UPT ;  /* 0x000000080800788c */ /* 0x000fe8000bf25270 */
[----:B------:R-:W-:Y:S02]  /*98d0*/  USEL UR4, URZ, 0x1, UP1 ;  /* 0x00000001ff047887 */ /* 0x000fe40008800000 */
[----:B------:R-:W-:Y:S02]  /*98e0*/  USEL UR5, UR8, URZ, UP1 ;  /* 0x000000ff08057287 */ /* 0x000fe40008800000 */
[----:B------:R-:W-:Y:S02]  /*98f0*/  UPLOP3.LUT UP1, UPT, UPT, UPT, UPT, 0x80, 0x8 ;  /* 0x000000000008789c */ /* 0x000fe40003f2f070 */
[----:B------:R-:W-:Y:S01]  /*9900*/  LOP3.LUT R18, R18, UR4, RZ, 0x3c, !PT ;  /* 0x0000000412127c12 */ /* 0x000fe2000f8e3cff */
[----:B------:R-:W-:Y:S08]  /*9910*/  @P0 BRA `(.L_x_121) ;  /* 0xffffffec00c00947 */ /* 0x000ff0000383ffff */
[----:B------:R-:W-:Y:S05]  /*9920*/  BRA.U UP0, `(.L_x_122) ;  /* 0x0000000100047547 */ /* 0x000fea000b800000 */
[----:B------:R-:W-:Y:S05]  /*9930*/  BPT.TRAP 0x1 ;  /* 0x000000040000795c */ /* 0x000fea0000300000 */
.L_x_122:
[----:B------:R-:W-:-:S04]  /*9940*/  SHF.L.U32 R3, R19, 0x1f, RZ ;  /* 0x0000001f13037819 */ /* 0x000fc800000006ff */
[----:B------:R-:W1:Y:S02]  /*9950*/  SYNCS.PHASECHK.TRANS64.TRYWAIT P0, [UR24+0x50], R3 ;  /* 0x00005003ff0075a7 */ /* 0x000e640008001118 */
[----:B-1----:R-:W-:Y:S05]  /*9960*/  @!P0 BRA `(.L_x_123) ;  /* 0x0000008400d08947 */ /* 0x002fea0003800000 */
.L_x_261:
[----:B------:R-:W-:Y:S05]  /*9970*/  BRA.U UP0, `(.L_x_124) ;  /* 0x0000000100047547 */ /* 0x000fea000b800000 */
[----:B------:R-:W-:Y:S05]  /*9980*/  BPT.TRAP 0x1 ;  /* 0x000000040000795c */ /* 0x000fea0000300000 */
.L_x_124:
[----:B------:R-:W2:Y:S02]  /*9990*/  SYNCS.PHASECHK.TRANS64.TRYWAIT P0, [UR24+0x58], R3 ;  /* 0x00005803ff0075a7 */ /* 0x000ea40008001118 */
[----:B--2---:R-:W-:Y:S05]  /*99a0*/  @!P0 BRA `(.L_x_125) ;  /* 0x0000008400d88947 */ /* 0x004fea0003800000 */
.L_x_263:
[----:B------:R-:W-:Y:S05]  /*99b0*/  BRA.U UP0, `(.L_x_126) ;  /* 0x0000000100047547 */ /* 0x000fea000b800000 */
[----:B------:R-:W-:Y:S05]  /*99c0*/  BPT.TRAP 0x1 ;  /* 0x000000040000795c */ /* 0x000fea0000300000 */
.L_x_126:
[----:B------:R-:W2:Y:S02]  /*99d0*/  SYNCS.PHASECHK.TRANS64.TRYWAIT P0, [UR24+0x60], R3 ;  /* 0x00006003ff0075a7 */ /* 0x000ea40008001118 */
[----:B--2---:R-:W-:Y:S05]  /*99e0*/  @!P0 BRA `(.L_x_127) ;  /* 0x0000008400e08947 */ /* 0x004fea0003800000 */
.L_x_265:
[----:B------:R-:W-:Y:S05]  /*99f0*/  BRA.U UP0, `(.L_x_128) ;  /* 0x0000000100047547 */ /* 0x000fea000b800000 */
[----:B------:R-:W-:Y:S05]  /*9a00*/  BPT.TRAP 0x1 ;  /* 0x000000040000795c */ /* 0x000fea0000300000 */
.L_x_128:
[----:B-1----:R-:W-:Y:S02]  /*9a10*/  SHF.L.U32 R3, R19, 0x1f, RZ ;  /* 0x0000001f13037819 */ /* 0x002fe400000006ff */
[----:B------:R-:W-:-:S04]  /*9a20*/  MOV R0, UR24 ;  /* 0x0000001800007c02 */ /* 0x000fc80008000f00 */
[----:B------:R1:W2:Y:S03]  /*9a30*/  SYNCS.PHASECHK.TRANS64.TRYWAIT P0, [R0+URZ+0x68], R3 ;  /* 0x00006803000075a7 */ /* 0x0002a600080011ff */
[----:B--2---:R-:W-:Y:S05]  /*9a40*/  @!P0 NANOSLEEP.SYNCS 0x989680 ;  /* 0x009896800000895d */ /* 0x004fea0003900000 */
[----:B------:R-:W2:Y:S02]  /*9a50*/  @!P0 SYNCS.PHASECHK.TRANS64 P0, [R0+URZ+0x68], R3 ;  /* 0x00006803000085a7 */ /* 0x000ea400080010ff */
[----:B--2---:R-:W-:Y:S05]  /*9a60*/  @P0 EXIT ;  /* 0x000000000000094d */ /* 0x004fea0003800000 */
[----:B------:R-:W-:Y:S05]  /*9a70*/  BRA `(.L_x_128) ;  /* 0xfffffffc00e47947 */ /* 0x000fea000383ffff */
.L_x_87:
[----:B------:R-:W-:-:S09]  /*9a80*/  UISETP.NE.AND UP0, UPT, UR21, 0x4, UPT ;  /* 0x000000041500788c */ /* 0x000fd2000bf05270 */
[----:B------:R-:W-:Y:S05]  /*9a90*/  BRA.U UP0, `(.L_x_129) ;  /* 0x0000004d00547547 */ /* 0x000fea000b800000 */
.L_x_130:
[----:B------:R-:W-:-:S08]  /*9aa0*/  NOP ;  /* 0x0000000000007918 */ /* 0x000fd00000000000 */
[----:B------:R-:W2:Y:S02]  /*9ab0*/  USETMAXREG.TRY_ALLOC.CTAPOOL UP0, 0xe8 ;  /* 0x000000e8000079c8 */ /* 0x000ea40008000600 */
[----:B--2---:R-:W-:Y:S05]  /*9ac0*/  BRA.U !UP0, `(.L_x_130) ;  /* 0xfffffffd08f47547 */ /* 0x004fea000b83ffff */
[----:B------:R-:W2:Y:S08]  /*9ad0*/  S2UR UR52, SR_CgaCtaId ;  /* 0x00000000003479c3 */ /* 0x000eb00000008800 */
[----:B------:R-:W-:Y:S01]  /*9ae0*/  BAR.SYNC.DEFER_BLOCKING 0x6, 0xa0 ;  /* 0x0182800000007b1d */ /* 0x000fe20000010000 */
[C---:B------:R-:W-:Y:S01]  /*9af0*/  IMAD.SHL.U32 R3, R0.reuse, 0x40, RZ ;  /* 0x0000004000037824 */ /* 0x040fe200078e00ff */
[----:B------:R-:W-:Y:S01]  /*9b00*/  LOP3.LUT P1, RZ, R0, 0x2, RZ, 0xc0, !PT ;  /* 0x0000000200ff7812 */ /* 0x000fe2000782c0ff */
[----:B------:R-:W-:Y:S01]  /*9b10*/  IMAD.SHL.U32 R4, R80, 0x200000, RZ ;  /* 0x0020000050047824 */ /* 0x000fe200078e00ff */
[C---:B------:R-:W-:Y:S01]  /*9b20*/  LOP3.LUT R94, R0.reuse, 0x60, RZ, 0xc0, !PT ;  /* 0x00000060005e7812 */ /* 0x040fe200078ec0ff */
[----:B------:R-:W-:Y:S01]  /*9b30*/  IMAD.SHL.U32 R92, R0, 0x8, RZ ;  /* 0x00000008005c7824 */ /* 0x000fe200078e00ff */
[----:B------:R-:W-:-:S02]  /*9b40*/  UMOV UR43, 0x400 ;  /* 0x00000400002b7882 */ /* 0x000fc40000000000 */
[----:B------:R-:W3:Y:S01]  /*9b50*/  LDC.64 R98, c[0x0][0x390] ;  /* 0x0000e400ff627b82 */ /* 0x000ee20000000a00 */
[----:B------:R-:W1:Y:S01]  /*9b60*/  SHFL.IDX PT, R96, R80, RZ, 0x1f ;  /* 0x00001fff50607589 */ /* 0x000e6200000e0000 */
[----:B------:R-:W-:Y:S01]  /*9b70*/  LOP3.LUT R3, R3, 0x1c0, RZ, 0xc0, !PT ;  /* 0x000001c003037812 */ /* 0x000fe200078ec0ff */
[----:B------:R-:W-:Y:S01]  /*9b80*/  IMAD.U32 R93, R0, 0x10000, RZ ;  /* 0x00010000005d7824 */ /* 0x000fe200078e00ff */
[----:B------:R-:W-:Y:S01]  /*9b90*/  LOP3.LUT R4, R4, 0x200000, RZ, 0xc0, !PT ;  /* 0x0020000004047812 */ /* 0x000fe200078ec0ff */
[----:B------:R-:W-:Y:S01]  /*9ba0*/  IMAD.MOV.U32 R95, RZ, RZ, 0x10 ;  /* 0x00000010ff5f7424 */ /* 0x000fe200078e00ff */
[----:B------:R-:W-:Y:S01]  /*9bb0*/  LOP3.LUT R3, R3, 0x28, R0, 0xf8, !PT ;  /* 0x0000002803037812 */ /* 0x000fe200078ef800 */
[----:B------:R-:W-:Y:S01]  /*9bc0*/  UMOV UR58, URZ ;  /* 0x000000ff003a7c82 */ /* 0x000fe20008000000 */
[----:B------:R-:W3:Y:S01]  /*9bd0*/  LDC.64 R76, c[0x0][0x890] ;  /* 0x00022400ff4c7b82 */ /* 0x000ee20000000a00 */
[----:B------:R-:W-:Y:S01]  /*9be0*/  LOP3.LUT R93, R4, 0x400000, R93, 0xf8, !PT ;  /* 0x00400000045d7812 */ /* 0x000fe200078ef85d */
[----:B------:R-:W-:Y:S01]  /*9bf0*/  UMOV UR59, URZ ;  /* 0x000000ff003b7c82 */ /* 0x000fe20008000000 */
[----:B------:R-:W-:Y:S01]  /*9c00*/  LOP3.LUT R92, R3, 0x38, R92, 0x78, !PT ;  /* 0x00000038035c7812 */ /* 0x000fe200078e785c */
[----:B------:R-:W-:Y:S01]  /*9c10*/  IMAD.SHL.U32 R3, R0, 0x20, RZ ;  /* 0x0000002000037824 */ /* 0x000fe200078e00ff */
[----:B------:R-:W3:Y:S01]  /*9c20*/  LDCU.64 UR38, c[0x0][0x888] ;  /* 0x00011100ff2677ac */ /* 0x000ee20008000a00 */
[----:B------:R-:W-:Y:S01]  /*9c30*/  PLOP3.LUT P2, PT, PT, PT, PT, 0x80, 0x8 ;  /* 0x000000000008781c */ /* 0x000fe20003f4f070 */
[----:B------:R-:W-:Y:S01]  /*9c40*/  IMAD.MOV.U32 R91, RZ, RZ, 0x1 ;  /* 0x00000001ff5b7424 */ /* 0x000fe200078e00ff */
[----:B------:R-:W3:Y:S01]  /*9c50*/  LDC.64 R78, c[0x0][0x8b8] ;  /* 0x00022e00ff4e7b82 */ /* 0x000ee20000000a00 */
[----:B--2---:R-:W-:Y:S01]  /*9c60*/  ULEA UR43, UR52, UR43, 0x18 ;  /* 0x0000002b342b7291 */ /* 0x004fe2000f8ec0ff */
[----:B------:R-:W-:Y:S01]  /*9c70*/  LOP3.LUT R92, R92, 0xa00, R3, 0xf8, !PT ;  /* 0x00000a005c5c7812 */ /* 0x000fe200078ef803 */
[----:B------:R-:W2:Y:S01]  /*9c80*/  LDCU.64 UR48, c[0x0][0xb18] ;  /* 0x00016300ff3077ac */ /* 0x000ea20008000a00 */
[----:B------:R-:W-:Y:S01]  /*9c90*/  IMAD.MOV.U32 R90, RZ, RZ, RZ ;  /* 0x000000ffff5a7224 */ /* 0x000fe200078e00ff */
[----:B------:R-:W-:Y:S01]  /*9ca0*/  PRMT R89, RZ, 0x7610, R89 ;  /* 0x00007610ff597816 */ /* 0x000fe20000000059 */
[----:B------:R-:W-:Y:S01]  /*9cb0*/  IMAD.MOV.U32 R88, RZ, RZ, RZ ;  /* 0x000000ffff587224 */ /* 0x000fe200078e00ff */
[----:B------:R-:W2:Y:S01]  /*9cc0*/  LDCU.64 UR46, c[0x0][0xb20] ;  /* 0x00016400ff2e77ac */ /* 0x000ea20008000a00 */
[----:B------:R-:W-:Y:S01]  /*9cd0*/  IMAD.MOV.U32 R87, RZ, RZ, RZ ;  /* 0x000000ffff577224 */ /* 0x000fe200078e00ff */
[----:B-1----:R-:W-:Y:S01]  /*9ce0*/  ISETP.NE.AND P0, PT, R96, 0x4, PT ;  /* 0x000000046000780c */ /* 0x002fe20003f05270 */
[----:B------:R-:W1:Y:S01]  /*9cf0*/  LDS R2, [UR43+0x320] ;  /* 0x0003202bff027984 */ /* 0x000e620008000800 */
[----:B------:R-:W1:Y:S01]  /*9d00*/  LDCU.64 UR44, c[0x0][0x8b0] ;  /* 0x00011600ff2c77ac */ /* 0x000e620008000a00 */
[----:B------:R-:W-:Y:S01]  /*9d10*/  SEL R95, R95, 0xfffffff0, !P1 ;  /* 0xfffffff05f5f7807 */ /* 0x000fe20004800000 */
[----:B------:R-:W-:Y:S01]  /*9d20*/  UIADD3 UR4, UPT, UPT, UR43, 0x1000, URZ ;  /* 0x000010002b047890 */ /* 0x000fe2000fffe0ff */
[----:B------:R-:W-:Y:S01]  /*9d30*/  UMOV UR5, URZ ;  /* 0x000000ff00057c82 */ /* 0x000fe20008000000 */
[----:B-1----:R-:W-:-:S07]  /*9d40*/  IMAD.IADD R93, R2, 0x1, R93 ;  /* 0x00000001025d7824 */ /* 0x002fce00078e025d */
[----:B--23--:R-:W-:Y:S05]  /*9d50*/  @P0 BRA `(.L_x_131) ;  /* 0x00000000007c0947 */ /* 0x00cfea0003800000 */
[----:B------:R-:W1:Y:S01]  /*9d60*/  LDC.64 R36, c[0x0][0xa00] ;  /* 0x00028000ff247b82 */ /* 0x000e620000000a00 */
[----:B------:R-:W2:Y:S01]  /*9d70*/  LDCU UR6, c[0x0][0xc1c] ;  /* 0x00018380ff0677ac */ /* 0x000ea20008000800 */
[----:B------:R-:W3:Y:S06]  /*9d80*/  LDCU.64 UR58, c[0x0][0xb00] ;  /* 0x00016000ff3a77ac */ /* 0x000eec0008000a00 */
[----:B------:R-:W1:Y:S01]  /*9d90*/  LDC.64 R38, c[0x0][0xa08] ;  /* 0x00028200ff267b82 */ /* 0x000e620000000a00 */
[----:B------:R-:W-:-:S07]  /*9da0*/  ELECT P0, URZ, PT ;  /* 0x0000000000ff782f */ /* 0x000fce0003800000 */
[----:B------:R-:W4:Y:S01]  /*9db0*/  LDC.64 R32, c[0x0][0xa10] ;  /* 0x00028400ff207b82 */ /* 0x000f220000000a00 */
[----:B--2---:R-:W-:-:S04]  /*9dc0*/  UIADD3 UR6, UPT, UPT, UR16, UR6, URZ ;  /* 0x0000000610067290 */ /* 0x004fc8000fffe0ff */
[----:B------:R-:W-:-:S03]  /*9dd0*/  UIMAD UR6, UR6, 0xe, URZ ;  /* 0x0000000e060678a4 */ /* 0x000fc6000f8e02ff */
[----:B------:R-:W4:Y:S01]  /*9de0*/  LDC.64 R34, c[0x0][0xa18] ;  /* 0x00028600ff227b82 */ /* 0x000f220000000a00 */
[----:B---3--:R-:W-:-:S07]  /*9df0*/  UIMAD.WIDE.U32 UR58, UR6, 0x80, UR58 ;  /* 0x00000080063a78a5 */ /* 0x008fce000f8e003a */
[----:B------:R-:W2:Y:S01]  /*9e00*/  LDC.64 R28, c[0x0][0xa20] ;  /* 0x00028800ff1c7b82 */ /* 0x000ea20000000a00 */
[----:B-1----:R1:W-:Y:S07]  /*9e10*/  @P0 STS.128 [UR43+0x400], R36 ;  /* 0x00040024ff000988 */ /* 0x0023ee0008000c2b */
[----:B------:R-:W2:Y:S08]  /*9e20*/  LDC.64 R30, c[0x0][0xa28] ;  /* 0x00028a00ff1e7b82 */ /* 0x000eb00000000a00 */
[----:B------:R-:W3:Y:S01]  /*9e30*/  LDC.64 R24, c[0x0][0xa30] ;  /* 0x00028c00ff187b82 */ /* 0x000ee20000000a00 */
[----:B----4-:R1:W-:Y:S07]  /*9e40*/  @P0 STS.128 [UR43+0x410], R32 ;  /* 0x00041020ff000988 */ /* 0x0103ee0008000c2b */
[----:B------:R-:W3:Y:S08]  /*9e50*/  LDC.64 R26, c[0x0][0xa38] ;  /* 0x00028e00ff1a7b82 */ /* 0x000ef00000000a00 */
[----:B------:R-:W4:Y:S01]  /*9e60*/  LDC.64 R20, c[0x0][0xa40] ;  /* 0x00029000ff147b82 */ /* 0x000f220000000a00 */
[----:B--2---:R1:W-:Y:S07]  /*9e70*/  @P0 STS.128 [UR43+0x420], R28 ;  /* 0x0004201cff000988 */ /* 0x0043ee0008000c2b */
[----:B------:R-:W4:Y:S08]  /*9e80*/  LDC.64 R22, c[0x0][0xa48] ;  /* 0x00029200ff167b82 */ /* 0x000f300000000a00 */
[----:B------:R-:W2:Y:S01]  /*9e90*/  LDC.64 R12, c[0x0][0xa50] ;  /* 0x00029400ff0c7b82 */ /* 0x000ea20000000a00 */
[----:B---3--:R1:W-:Y:S07]  /*9ea0*/  @P0 STS.128 [UR43+0x430], R24 ;  /* 0x00043018ff000988 */ /* 0x0083ee0008000c2b */
[----:B------:R-:W2:Y:S08]  /*9eb0*/  LDC.64 R14, c[0x0][0xa58] ;  /* 0x00029600ff0e7b82 */ /* 0x000eb00000000a00 */
[----:B------:R-:W3:Y:S01]  /*9ec0*/  LDC.64 R8, c[0x0][0xa60] ;  /* 0x00029800ff087b82 */ /* 0x000ee20000000a00 */
[----:B----4-:R1:W-:Y:S07]  /*9ed0*/  @P0 STS.128 [UR43+0x440], R20 ;  /* 0x00044014ff000988 */ /* 0x0103ee0008000c2b */
[----:B------:R-:W3:Y:S08]  /*9ee0*/  LDC.64 R10, c[0x0][0xa68] ;  /* 0x00029a00ff0a7b82 */ /* 0x000ef00000000a00 */
[----:B------:R-:W4:Y:S01]  /*9ef0*/  LDC.64 R4, c[0x0][0xa70] ;  /* 0x00029c00ff047b82 */ /* 0x000f220000000a00 */
[----:B--2---:R1:W-:Y:S07]  /*9f00*/  @P0 STS.128 [UR43+0x450], R12 ;  /* 0x0004500cff000988 */ /* 0x0043ee0008000c2b */
[----:B-----5:R-:W4:Y:S01]  /*9f10*/  LDC.64 R6, c[0x0][0xa78] ;  /* 0x00029e00ff067b82 */ /* 0x020f220000000a00 */
[----:B---3--:R1:W-:Y:S04]  /*9f20*/  @P0 STS.128 [UR43+0x460], R8 ;  /* 0x00046008ff000988 */ /* 0x0083e80008000c2b */
[----:B----4-:R1:W-:Y:S01]  /*9f30*/  @P0 STS.128 [UR43+0x470], R4 ;  /* 0x00047004ff000988 */ /* 0x0103e20008000c2b */
[----:B------:R-:W-:Y:S01]  /*9f40*/  NOP ;  /* 0x0000000000007918 */ /* 0x000fe20000000000 */
.L_x_131:
[----:B------:R-:W-:Y:S01]  /*9f50*/  MOV R81, UR4 ;  /* 0x0000000400517c02 */ /* 0x000fe20008000f00 */
[----:B------:R-:W-:Y:S01]  /*9f60*/  UMOV UR54, URZ ;  /* 0x000000ff00367c82 */ /* 0x000fe20008000000 */
[----:B------:R-:W-:Y:S01]  /*9f70*/  SHF.L.U32 R92, R92, 0x1, RZ ;  /* 0x000000015c5c7819 */ /* 0x000fe200000006ff */
[----:B------:R-:W-:-:S06]  /*9f80*/  UMOV UR53, URZ ;  /* 0x000000ff00357c82 */ /* 0x000fcc0008000000 */
.L_x_185:
        /* <DEDUP_REMOVED lines=17> */
[----:B------:R-:W-:Y:S02]  /*a0a0*/  ISETP.NE.OR P0, PT, R96, 0x4, !P2 ;  /* 0x000000046000780c */ /* 0x000fe40005705670 */
[----:B------:R-:W-:Y:S02]  /*a0b0*/  R2UR UR56, R2 ;  /* 0x00000000023872ca */ /* 0x000fe400000e0000 */
[----:B------:R-:W-:Y:S09]  /*a0c0*/  R2UR UR57, R3 ;  /* 0x00000000033972ca */ /* 0x000ff200000e0000 */
[----:B--234-:R-:W-:Y:S06]  /*a0d0*/  @P0 BRA `(.L_x_132) ;  /* 0x0000000000ec0947 */ /* 0x01cfec0003800000 */
[----:B-1----:R-:W-:Y:S01]  /*a0e0*/  IMAD.U32 R9, RZ, RZ, UR43 ;  /* 0x0000002bff097e24 */ /* 0x002fe2000f8e00ff */
[----:B------:R-:W1:Y:S01]  /*a0f0*/  S2R R0, SR_LANEID ;  /* 0x0000000000007919 */ /* 0x000e620000000000 */
[----:B------:R-:W-:Y:S01]  /*a100*/  ELECT P0, URZ, PT ;  /* 0x0000000000ff782f */ /* 0x000fe20003800000 */
[----:B------:R-:W-:Y:S01]  /*a110*/  BSSY.RECONVERGENT B0, `(.L_x_133) ;  /* 0x0000032000007945 */ /* 0x000fe20003800200 */
[----:B-1----:R-:W-:Y:S05]  /*a120*/  IMAD.SHL.U32 R0, R0, 0x4, RZ ;  /* 0x0000000400007824 */ /* 0x002fea00078e00ff */
[----:B------:R-:W-:Y:S06]  /*a130*/  IADD3 R9, PT, PT, R0, 0x400, R9 ;  /* 0x0000040000097810 */ /* 0x000fec0007ffe009 */
[----:B------:R-:W-:Y:S05]  /*a140*/  @!P0 BRA `(.L_x_134) ;  /* 0x0000000000b88947 */ /* 0x000fea0003800000 */
[----:B------:R-:W-:Y:S01]  /*a150*/  STS [UR43+0x430], RZ ;  /* 0x000430ffff007988 */ /* 0x000fe2000800082b */
[----:B------:R-:W-:Y:S01]  /*a160*/  ISETP.NE.U32.AND P0, PT, RZ, UR46, PT ;  /* 0x0000002eff007c0c */ /* 0x000fe2000bf05070 */
[C---:B-----5:R-:W-:Y:S01]  /*a170*/  IMAD.WIDE R6, R17.reuse, 0xc, R98 ;  /* 0x0000000c11067825 */ /* 0x060fe200078e0262 */
[----:B------:R-:W-:Y:S02]  /*a180*/  UIADD3 UR4, UPT, UPT, UR43, 0x400, URZ ;  /* 0x000004002b047890 */ /* 0x000fe4000fffe0ff */
[----:B------:R-:W-:Y:S02]  /*a190*/  ISETP.NE.AND.EX P1, PT, RZ, UR47, PT, P0 ;  /* 0x0000002fff007c0c */ /* 0x000fe4000bf25300 */
[----:B----4-:R-:W2:Y:S01]  /*a1a0*/  LDG.E R14, desc[UR50][R6.64] ;  /* 0x00000032060e7981 */ /* 0x010ea2000c1e1900 */
[C---:B------:R-:W-:Y:S03]  /*a1b0*/  LEA R2, P0, R17.reuse, RZ, 0x3 ;  /* 0x000000ff11027211 */ /* 0x040fe600078018ff */
[----:B------:R1:W3:Y:S01]  /*a1c0*/  LDG.E R5, desc[UR50][R6.64+0x4] ;  /* 0x0000043206057981 */ /* 0x0002e2000c1e1900 */
[----:B------:R-:W-:Y:S06]  /*a1d0*/  LEA.HI.X.SX32 R3, R17, RZ, 0x3, P0 ;  /* 0x000000ff11037211 */ /* 0x000fec00000f1eff */
[C---:B------:R-:W-:Y:S04]  /*a1e0*/  @P1 IADD3 R10, P0, PT, R2.reuse, UR46, RZ ;  /* 0x0000002e020a1c10 */ /* 0x040fe8000ff1e0ff */
[C---:B------:R-:W-:Y:S02]  /*a1f0*/  @P1 IADD3.X R11, PT, PT, R3.reuse, UR47, RZ, P0, !PT ;  /* 0x0000002f030b1c10 */ /* 0x040fe400087fe4ff */
[----:B------:R-:W-:Y:S03]  /*a200*/  IADD3 R12, P0, PT, R2, UR48, RZ ;  /* 0x00000030020c7c10 */ /* 0x000fe6000ff1e0ff */
[----:B------:R-:W4:Y:S01]  /*a210*/  @P1 LDG.E.64 R18, desc[UR50][R10.64] ;  /* 0x000000320a121981 */ /* 0x000f22000c1e1b00 */
[----:B------:R-:W-:Y:S03]  /*a220*/  IADD3.X R13, PT, PT, R3, UR49, RZ, P0, !PT ;  /* 0x00000031030d7c10 */ /* 0x000fe600087fe4ff */
[----:B------:R-:W4:Y:S04]  /*a230*/  LDS R3, [UR43+0x41c] ;  /* 0x00041c2bff037984 */ /* 0x000f280008000800 */
[----:B------:R-:W2:Y:S01]  /*a240*/  LDG.E.64 R12, desc[UR50][R12.64] ;  /* 0x000000320c0c7981 */ /* 0x000ea2000c1e1b00 */
[----:B-1----:R-:W-:Y:S03]  /*a250*/  IMAD.U32 R6, RZ, RZ, UR4 ;  /* 0x00000004ff067e24 */ /* 0x002fe6000f8e00ff */
[----:B--2---:R-:W-:Y:S01]  /*a260*/  STS.64 [UR43+0x400], R12 ;  /* 0x0004000cff007988 */ /* 0x004fe20008000a2b */
[--C-:B------:R-:W-:Y:S01]  /*a270*/  SHF.R.S32.HI R15, RZ, 0x1f, R14.reuse ;  /* 0x0000001fff0f7819 */ /* 0x100fe2000001140e */
[----:B------:R-:W-:Y:S02]  /*a280*/  @!P1 IMAD.MOV.U32 R18, RZ, RZ, R14 ;  /* 0x000000ffff129224 */ /* 0x000fe400078e000e */
[----:B---3--:R-:W-:Y:S02]  /*a290*/  VIADD R5, R5, 0xffffffff ;  /* 0xffffffff05057836 */ /* 0x008fe40000000000 */
[----:B------:R-:W-:Y:S05]  /*a2a0*/  @!P1 IMAD.MOV.U32 R19, RZ, RZ, R15 ;  /* 0x000000ffff139224 */ /* 0x000fea00078e000f */
[----:B----4-:R-:W-:Y:S04]  /*a2b0*/  SHF.L.U64.HI R8, R18, 0x1, R19 ;  /* 0x0000000112087819 */ /* 0x010fe80000010213 */
[----:B------:R-:W-:Y:S04]  /*a2c0*/  LOP3.LUT R8, R8, 0x1fffffff, RZ, 0xc0, !PT ;  /* 0x1fffffff08087812 */ /* 0x000fe800078ec0ff */
[----:B------:R-:W-:Y:S04]  /*a2d0*/  SHF.R.U32.HI R2, RZ, 0x4, R8 ;  /* 0x00000004ff027819 */ /* 0x000fe80000011608 */
[----:B------:R-:W-:Y:S02]  /*a2e0*/  LOP3.LUT R11, R3, 0xf, R2, 0xb8, !PT ;  /* 0x0000000f030b7812 */ /* 0x000fe400078eb802 */
[----:B------:R-:W-:Y:S03]  /*a2f0*/  SHF.R.U64 R2, R6, 0x4, RZ ;  /* 0x0000000406027819 */ /* 0x000fe600000012ff */
[----:B------:R1:W-:Y:S04]  /*a300*/  STS [UR43+0x41c], R11 ;  /* 0x00041c0bff007988 */ /* 0x0003e8000800082b */
[----:B------:R-:W2:Y:S04]  /*a310*/  LDS R4, [UR43+0x41c] ;  /* 0x00041c2bff047984 */ /* 0x000ea80008000800 */
[----:B------:R-:W-:Y:S04]  /*a320*/  STS [UR43+0x410], R2 ;  /* 0x00041002ff007988 */ /* 0x000fe8000800082b */
[----:B------:R-:W-:Y:S01]  /*a330*/  STS [UR43+0x414], R2 ;  /* 0x00041402ff007988 */ /* 0x000fe2000800082b */
[----:B-1----:R-:W-:Y:S05]  /*a340*/  IMAD.SHL.U32 R11, R18, 0x2, RZ ;  /* 0x00000002120b7824 */ /* 0x002fea00078e00ff */
[----:B------:R-:W-:Y:S04]  /*a350*/  LOP3.LUT R11, R11, 0xfffffffe, RZ, 0xc0, !PT ;  /* 0xfffffffe0b0b7812 */ /* 0x000fe800078ec0ff */
[----:B------:R-:W-:Y:S05]  /*a360*/  SHF.R.U64 R8, R11, 0x4, R8 ;  /* 0x000000040b087819 */ /* 0x000fea0000001208 */
[----:B------:R-:W-:Y:S01]  /*a370*/  STS [UR43+0x40c], R8 ;  /* 0x00040c08ff007988 */ /* 0x000fe2000800082b */
[----:B--2---:R-:W-:Y:S05]  /*a380*/  LOP3.LUT R7, R4, 0xf0, RZ, 0xb8, !PT ;  /* 0x000000f004077812 */ /* 0x004fea00078eb8ff */
[----:B------:R1:W-:Y:S04]  /*a390*/  STS [UR43+0x41c], R7 ;  /* 0x00041c07ff007988 */ /* 0x0003e8000800082b */
[----:B------:R-:W2:Y:S01]  /*a3a0*/  LDS R4, [UR43+0x41c] ;  /* 0x00041c2bff047984 */ /* 0x000ea20008000800 */
[----:B-1----:R-:W-:Y:S02]  /*a3b0*/  CS2R R6, SRZ ;  /* 0x0000000000067805 */ /* 0x002fe4000001ff00 */
[----:B--2---:R-:W-:Y:S01]  /*a3c0*/  LOP3.LUT R3, R4, 0xf00, RZ, 0xb8, !PT ;  /* 0x00000f0004037812 */ /* 0x004fe200078eb8ff */
[----:B------:R-:W-:Y:S04]  /*a3d0*/  VIADD R4, R14, 0xffffffff ;  /* 0xffffffff0e047836 */ /* 0x000fe80000000000 */
[----:B------:R-:W-:Y:S04]  /*a3e0*/  STS.64 [UR43+0x418], R2 ;  /* 0x00041802ff007988 */ /* 0x000fe80008000a2b */
[----:B------:R-:W1:Y:S04]  /*a3f0*/  LDS R10, [UR43+0x41c] ;  /* 0x00041c2bff0a7984 */ /* 0x000e680008000800 */
[----:B------:R2:W-:Y:S01]  /*a400*/  STS.128 [UR43+0x420], R4 ;  /* 0x00042004ff007988 */ /* 0x0005e20008000c2b */
[----:B-1----:R-:W-:Y:S05]  /*a410*/  LOP3.LUT R10, R10, 0xf000, RZ, 0xb8, !PT ;  /* 0x0000f0000a0a7812 */ /* 0x002fea00078eb8ff */
[----:B------:R2:W-:Y:S02]  /*a420*/  STS [UR43+0x41c], R10 ;  /* 0x00041c0aff007988 */ /* 0x0005e4000800082b */
.L_x_134:
[----:B------:R-:W-:Y:S05]  /*a430*/  BSYNC.RECONVERGENT B0 ;  /* 0x0000000000007941 */ /* 0x000fea0003800200 */
.L_x_133:
[----:B------:R-:W-:Y:S01]  /*a440*/  NOP ;  /* 0x0000000000007918 */ /* 0x000fe20000000000 */
[----:B------:R-:W1:Y:S01]  /*a450*/  LDS R9, [R9] ;  /* 0x0000000009097984 */ /* 0x000e620000000800 */
[----:B------:R-:W-:Y:S04]  /*a460*/  IADD3 R2, P0, PT, R0, UR56, RZ ;  /* 0x0000003800027c10 */ /* 0x000fe8000ff1e0ff */
[----:B------:R-:W-:Y:S05]  /*a470*/  IADD3.X R3, PT, PT, RZ, UR57, RZ, P0, !PT ;  /* 0x00000039ff037c10 */ /* 0x000fea00087fe4ff */
[----:B-1----:R3:W5:Y:S04]  /*a480*/  ATOMG.E.EXCH.STRONG.GPU PT, RZ, [R2], R9 ;  /* 0x0000000902ff73a8 */ /* 0x00276800041ee100 */
.L_x_132:
[----:B------:R-:W-:Y:S09]  /*a490*/  UISETP.NE.AND UP0, UPT, UR37, 0x8, UPT ;  /* 0x000000082500788c */ /* 0x000ff2000bf05270 */
[----:B------:R-:W-:Y:S05]  /*a4a0*/  BRA.U UP0, `(.L_x_135) ;  /* 0x0000000100047547 */ /* 0x000fea000b800000 */
[----:B------:R-:W-:Y:S05]  /*a4b0*/  BPT.TRAP 0x1 ;  /* 0x000000040000795c */ /* 0x000fea0000300000 */
.L_x_135:
[----:B------:R-:W-:Y:S01]  /*a4c0*/  ULEA UR6, UR5, UR43, 0x3 ;  /* 0x0000002b05067291 */ /* 0x000fe2000f8e18ff */
[----:B---3--:R-:W-:Y:S08]  /*a4d0*/  SHF.L.U32 R3, R87, 0x1f, RZ ;  /* 0x0000001f57037819 */ /* 0x008ff000000006ff */
[----:B-----5:R-:W3:Y:S02]  /*a4e0*/  SYNCS.PHASECHK.TRANS64.TRYWAIT P0, [UR6+0x160], R3 ;  /* 0x00016003ff0075a7 */ /* 0x020ee40008001106 */
[----:B---3--:R-:W-:Y:S05]  /*a4f0*/  @!P0 BRA `(.L_x_136) ;  /* 0x0000007c00348947 */ /* 0x008fea0003800000 */
.L_x_267:
[----:B------:R-:W-:Y:S09]  /*a500*/  UIMAD UR4, UR5, 0x14, UR36 ;  /* 0x00000014050478a4 */ /* 0x000ff2000f8e0224 */
[----:B------:R-:W1:Y:S04]  /*a510*/  LDS.U16 R89, [UR4+0x12] ;  /* 0x00001204ff597984 */ /* 0x000e680008000400 */
[----:B------:R-:W1:Y:S04]  /*a520*/  LDS R85, [UR4] ;  /* 0x00000004ff557984 */ /* 0x000e680008000800 */
[----:B------:R-:W1:Y:S04]  /*a530*/  LDS R84, [UR4+0x4] ;  /* 0x00000404ff547984 */ /* 0x000e680008000800 */
[----:B------:R-:W1:Y:S04]  /*a540*/  LDS R83, [UR4+0x8] ;  /* 0x00000804ff537984 */ /* 0x000e680008000800 */
[----:B------:R-:W1:Y:S01]  /*a550*/  LDS R82, [UR4+0xc] ;  /* 0x00000c04ff527984 */ /* 0x000e620008000800 */
[----:B------:R-:W-:Y:S01]  /*a560*/  @!PT LDS RZ, [RZ] ;  /* 0x00000000fffff984 */ /* 0x000fe20000000800 */
[----:B------:R-:W-:Y:S01]  /*a570*/  @!PT LDS RZ, [RZ] ;  /* 0x00000000fffff984 */ /* 0x000fe20000000800 */
[----:B------:R-:W-:Y:S01]  /*a580*/  @!PT LDS RZ, [RZ] ;  /* 0x00000000fffff984 */ /* 0x000fe20000000800 */
[----:B------:R-:W-:Y:S01]  /*a590*/  @!PT LDS RZ, [RZ] ;  /* 0x00000000fffff984 */ /* 0x000fe20000000800 */
[----:B------:R5:W-:Y:S06]  /*a5a0*/  MEMBAR.ALL.CTA ;  /* 0x0000000000007992 */ /* 0x000bec0000008000 */
[----:B-----5:R-:W1:Y:S01]  /*a5b0*/  FENCE.VIEW.ASYNC.S ;  /* 0x00000000000073c6 */ /* 0x020e620000000000 */
[----:B------:R-:W-:Y:S05]  /*a5c0*/  BRA.U UP0, `(.L_x_137) ;  /* 0x0000000100047547 */ /* 0x000fea000b800000 */
[----:B------:R-:W-:Y:S05]  /*a5d0*/  BPT.TRAP 0x1 ;  /* 0x000000040000795c */ /* 0x000fea0000300000 */
.L_x_137:
[----:B------:R-:W-:Y:S01]  /*a5e0*/  UIADD3 UR4, UPT, UPT, UR6, 0x1a0, URZ ;  /* 0x000001a006047890 */ /* 0x000fe2000fffe0ff */
[----:B------:R-:W-:Y:S01]  /*a5f0*/  IMAD.WIDE R100, R17, 0xc, R98 ;  /* 0x0000000c11647825 */ /* 0x000fe200078e0262 */
[----:B------:R-:W-:Y:S01]  /*a600*/  USHF.L.U32 UR41, UR18, 0x6, URZ ;  /* 0x0000000612297899 */ /* 0x000fe200080006ff */
[----:B------:R-:W-:Y:S01]  /*a610*/  ISETP.NE.OR P1, PT, R94, RZ, !P2 ;  /* 0x000000ff5e00720c */ /* 0x000fe20005725670 */
[----:B------:R-:W-:Y:S01]  /*a620*/  UPRMT UR4, UR52, 0x654, UR4 ;  /* 0x0000065434047896 */ /* 0x000fe20008000004 */
[----:B------:R-:W-:Y:S01]  /*a630*/  BSSY.RECONVERGENT B0, `(.L_x_138) ;  /* 0x000000b000007945 */ /* 0x000fe20003800200 */
[----:B------:R-:W-:Y:S01]  /*a640*/  USHF.L.U32 UR42, UR19, 0x8, URZ ;  /* 0x00000008132a7899 */ /* 0x000fe200080006ff */
[----:B------:R-:W-:Y:S01]  /*a650*/  LOP3.LUT P0, RZ, R81, 0x3f0, RZ, 0xc0, !PT ;  /* 0x000003f051ff7812 */ /* 0x000fe2000780c0ff */
[----:B------:R-:W-:Y:S05]  /*a660*/  UIADD3 UR55, UPT, UPT, UR5, 0x1, URZ ;  /* 0x0000000105377890 */ /* 0x000fea000fffe0ff */
[----:B-1----:R-:W-:Y:S01]  /*a670*/  SYNCS.ARRIVE.TRANS64.RED.A1T0 RZ, [UR4], RZ ;  /* 0x000000ffffff79a7 */ /* 0x002fe20008100404 */
[----:B------:R1:W5:Y:S02]  /*a680*/  LDG.E R100, desc[UR50][R100.64+0x8] ;  /* 0x0000083264647981 */ /* 0x000364000c1e1900 */
[----:B------:R-:W-:Y:S05]  /*a690*/  @P1 BRA `(.L_x_139) ;  /* 0x0000000000101947 */ /* 0x000fea0003800000 */
[----:B------:R-:W-:Y:S04]  /*a6a0*/  DEPBAR {5,4,3,2,1,0} ;  /* 0x0000003f0000791a */ /* 0x000fe80000000000 */
[----:B------:R-:W2:Y:S02]  /*a6b0*/  CCTL.E.C.LDCU.IV.DEEP [UR56] ;  /* 0x0000000038007540 */ /* 0x000ea40009c08000 */
[----:B--2---:R2:W-:Y:S01]  /*a6c0*/  UTMACCTL.IV [UR56] ;  /* 0x00000000380079b9 */ /* 0x0045e20008000000 */
[----:B------:R-:W-:Y:S01]  /*a6d0*/  NOP ;  /* 0x0000000000007918 */ /* 0x000fe20000000000 */
.L_x_139:
[----:B--2---:R-:W-:Y:S05]  /*a6e0*/  BSYNC.RECONVERGENT B0 ;  /* 0x0000000000007941 */ /* 0x004fea0003800200 */
.L_x_138:
[----:B------:R-:W-:Y:S04]  /*a6f0*/  BSSY.RECONVERGENT B6, `(.L_x_140) ;  /* 0x0000021000067945 */ /* 0x000fe80003800200 */
[----:B------:R-:W-:Y:S05]  /*a700*/  @!P0 BRA `(.L_x_141) ;  /* 0x00000000007c8947 */ /* 0x000fea0003800000 */
[----:B------:R-:W2:Y:S01]  /*a710*/  LDCU.64 UR8, c[0x4][0x80] ;  /* 0x01001000ff0877ac */ /* 0x000ea20008000a00 */
[----:B------:R-:W-:Y:S01]  /*a720*/  MOV R2, 0x0 ;  /* 0x0000000000027802 */ /* 0x000fe20000000f00 */
[----:B------:R-:W-:Y:S02]  /*a730*/  HFMA2 R12, -RZ, RZ, 0, 5.9604644775390625e-08 ;  /* 0x00000001ff0c7431 */ /* 0x000fe400000001ff */
[----:B------:R-:W-:Y:S01]  /*a740*/  IMAD.MOV.U32 R8, RZ, RZ, 0x70 ;  /* 0x00000070ff087424 */ /* 0x000fe200078e00ff */
[----:B----4-:R4:W1:Y:S01]  /*a750*/  LDC.64 R14, c[0x4][R2] ;  /* 0x01000000020e7b82 */ /* 0x0108620000000a00 */
[----:B------:R-:W3:Y:S01]  /*a760*/  LDCU.64 UR6, c[0x4][0x88] ;  /* 0x01001100ff0677ac */ /* 0x000ee20008000a00 */
[----:B------:R-:W-:Y:S01]  /*a770*/  IMAD.MOV.U32 R13, RZ, RZ, RZ ;  /* 0x000000ffff0d7224 */ /* 0x000fe200078e00ff */
[----:B------:R-:W3:Y:S01]  /*a780*/  LDCU.64 UR4, c[0x4][0x8] ;  /* 0x01000100ff0477ac */ /* 0x000ee20008000a00 */
[----:B--2---:R-:W-:Y:S01]  /*a790*/  MOV R5, UR9 ;  /* 0x0000000900057c02 */ /* 0x004fe20008000f00 */
[----:B------:R-:W-:Y:S01]  /*a7a0*/  IMAD.U32 R4, RZ, RZ, UR8 ;  /* 0x00000008ff047e24 */ /* 0x000fe2000f8e00ff */
[----:B---3--:R-:W-:Y:S01]  /*a7b0*/  MOV R7, UR7 ;  /* 0x0000000700077c02 */ /* 0x008fe20008000f00 */
[----:B------:R-:W-:Y:S01]  /*a7c0*/  IMAD.U32 R6, RZ, RZ, UR6 ;  /* 0x00000006ff067e24 */ /* 0x000fe2000f8e00ff */
[----:B------:R-:W-:Y:S01]  /*a7d0*/  MOV R11, UR5 ;  /* 0x00000005000b7c02 */ /* 0x000fe20008000f00 */
[----:B------:R-:W-:Y:S02]  /*a7e0*/  IMAD.U32 R10, RZ, RZ, UR4 ;  /* 0x00000004ff0a7e24 */ /* 0x000fe4000f8e00ff */
[----:B------:R-:W-:Y:S07]  /*a7f0*/  LEPC R20, `(.L_x_142) ;  /* 0x000000001014794e */ /* 0x000fee0000000000 */
[----:B-1--45:R-:W-:Y:S05]  /*a800*/  CALL.ABS.NOINC R14 ;  /* 0x000000000e007343 */ /* 0x032fea0003c00000 */
.L_x_142:
[----:B------:R-:W1:Y:S01]  /*a810*/  LDCU.64 UR8, c[0x4][0x80] ;  /* 0x01001000ff0877ac */ /* 0x000e620008000a00 */
[----:B------:R-:W2:Y:S01]  /*a820*/  LDC.64 R2, c[0x4][R2] ;  /* 0x0100000002027b82 */ /* 0x000ea20000000a00 */
[----:B------:R-:W-:Y:S02]  /*a830*/  HFMA2 R12, -RZ, RZ, 0, 5.9604644775390625e-08 ;  /* 0x00000001ff0c7431 */ /* 0x000fe400000001ff */
[----:B------:R-:W-:Y:S02]  /*a840*/  IMAD.MOV.U32 R8, RZ, RZ, 0x70 ;  /* 0x00000070ff087424 */ /* 0x000fe400078e00ff */
[----:B------:R-:W-:Y:S01]  /*a850*/  IMAD.MOV.U32 R13, RZ, RZ, RZ ;  /* 0x000000ffff0d7224 */ /* 0x000fe200078e00ff */
[----:B------:R-:W3:Y:S01]  /*a860*/  LDCU.64 UR6, c[0x4][0x88] ;  /* 0x01001100ff0677ac */ /* 0x000ee20008000a00 */
[----:B------:R-:W4:Y:S01]  /*a870*/  LDCU.64 UR4, c[0x4][0x8] ;  /* 0x01000100ff0477ac */ /* 0x000f220008000a00 */
[----:B-1----:R-:W-:Y:S02]  /*a880*/  MOV R4, UR8 ;  /* 0x0000000800047c02 */ /* 0x002fe40008000f00 */
[----:B------:R-:W-:Y:S02]  /*a890*/  MOV R5, UR9 ;  /* 0x0000000900057c02 */ /* 0x000fe40008000f00 */
[----:B---3--:R-:W-:Y:S01]  /*a8a0*/  MOV R7, UR7 ;  /* 0x0000000700077c02 */ /* 0x008fe20008000f00 */
[----:B------:R-:W-:Y:S01]  /*a8b0*/  IMAD.U32 R6, RZ, RZ, UR6 ;  /* 0x00000006ff067e24 */ /* 0x000fe2000f8e00ff */
[----:B----4-:R-:W-:Y:S01]  /*a8c0*/  MOV R11, UR5 ;  /* 0x00000005000b7c02 */ /* 0x010fe20008000f00 */
[----:B------:R-:W-:Y:S02]  /*a8d0*/  IMAD.U32 R10, RZ, RZ, UR4 ;  /* 0x00000004ff0a7e24 */ /* 0x000fe4000f8e00ff */
[----:B------:R-:W-:Y:S07]  /*a8e0*/  LEPC R20, `(.L_x_141) ;  /* 0x000000001014794e */ /* 0x000fee0000000000 */
[----:B--2---:R-:W-:Y:S05]  /*a8f0*/  CALL.ABS.NOINC R2 ;  /* 0x0000000002007343 */ /* 0x004fea0003c00000 */
.L_x_141:
[----:B------:R-:W-:Y:S05]  /*a900*/  BSYNC.RECONVERGENT B6 ;  /* 0x0000000000067941 */ /* 0x000fea0003800200 */
.L_x_140:
[----:B------:R-:W-:Y:S01]  /*a910*/  ISETP.NE.AND P0, PT, R94, RZ, PT ;  /* 0x000000ff5e00720c */ /* 0x000fe20003f05270 */
[----:B------:R-:W-:Y:S01]  /*a920*/  BSSY B0, `(.L_x_143) ;  /* 0x0000009000007945 */ /* 0x000fe20003800000 */
[----:B------:R-:W-:Y:S04]  /*a930*/  PLOP3.LUT P1, PT, PT, PT, PT, 0x8, 0x80 ;  /* 0x000000000080781c */ /* 0x000fe80003f2e170 */
[----:B-1----:R-:W-:Y:S07]  /*a940*/  P2R R101, PR, RZ, 0x2 ;  /* 0x00000002ff657803 */ /* 0x002fee0000000000 */
[----:B------:R-:W-:Y:S05]  /*a950*/  @P0 BRA `(.L_x_144) ;  /* 0x0000000000140947 */ /* 0x000fea0003800000 */
[----:B------:R-:W-:Y:S03]  /*a960*/  UMOV UR4, 0xffffffff ;  /* 0xffffffff00047882 */ /* 0x000fe60000000000 */
[----:B------:R-:W-:Y:S05]  /*a970*/  BRA.DIV UR4, `(.L_x_145) ;  /* 0x0000007a042c7947 */ /* 0x000fea000b800000 */
[----:B------:R-:W-:Y:S11]  /*a980*/  ELECT P6, URZ, PT ;  /* 0x0000000000ff782f */ /* 0x000ff600038c0000 */
[----:B------:R-:W-:Y:S02]  /*a990*/  @!UPT UIADD3 URZ, UPT, UPT, URZ, URZ, URZ ;  /* 0x000000fffffff290 */ /* 0x000fe4000fffe0ff */
.L_x_269:
[----:B------:R-:W-:Y:S07]  /*a9a0*/  P2R R101, PR, RZ, 0x40 ;  /* 0x00000040ff657803 */ /* 0x000fee0000000000 */
.L_x_144:
[----:B------:R-:W-:Y:S05]  /*a9b0*/  BSYNC B0 ;  /* 0x0000000000007941 */ /* 0x000fea0003800000 */
.L_x_143:
[----:B------:R-:W-:Y:S02]  /*a9c0*/  ISETP.NE.U32.AND P0, PT, R78, RZ, PT ;  /* 0x000000ff4e00720c */ /* 0x000fe40003f05070 */
[----:B------:R-:W-:Y:S02]  /*a9d0*/  LOP3.LUT R91, R91, 0x1, RZ, 0x3c, !PT ;  /* 0x000000015b5b7812 */ /* 0x000fe400078e3cff */
[----:B------:R-:W-:Y:S02]  /*a9e0*/  ISETP.NE.AND.EX P1, PT, R79, RZ, PT, P0 ;  /* 0x000000ff4f00720c */ /* 0x000fe40003f25300 */
[----:B------:R-:W-:Y:S04]  /*a9f0*/  ISETP.NE.U32.AND P0, PT, R76, RZ, PT ;  /* 0x000000ff4c00720c */ /* 0x000fe80003f05070 */
[----:B------:R-:W-:Y:S07]  /*aa00*/  ISETP.NE.AND.EX P0, PT, R77, RZ, PT, P0 ;  /* 0x000000ff4d00720c */ /* 0x000fee0003f05300 */
[----:B------:R-:W1:Y:S08]  /*aa10*/  @P1 LDC.64 R8, c[0x0][0x8b8] ;  /* 0x00022e00ff081b82 */ /* 0x000e700000000a00 */
[----:B---3--:R-:W2:Y:S02]  /*aa20*/  @P0 LDC.64 R2, c[0x0][0x890] ;  /* 0x00022400ff020b82 */ /* 0x008ea40000000a00 */
[C---:B--2---:R-:W-:Y:S04]  /*aa30*/  @P0 IMAD.WIDE R2, R17.reuse, 0x8, R2 ;  /* 0x0000000811020825 */ /* 0x044fe800078e0202 */
[----:B-1----:R-:W-:Y:S01]  /*aa40*/  @P1 IMAD.WIDE R8, R17, 0x8, R8 ;  /* 0x0000000811081825 */ /* 0x002fe200078e0208 */
[----:B------:R1:W2:Y:S04]  /*aa50*/  @P0 LDG.E.64 R4, desc[UR50][R2.64] ;  /* 0x0000003202040981 */ /* 0x0002a8000c1e1b00 */
[----:B------:R-:W3:Y:S01]  /*aa60*/  @P1 LDG.E.64 R6, desc[UR50][R8.64] ;  /* 0x0000003208061981 */ /* 0x000ee2000c1e1b00 */
[----:B-1----:R-:W-:Y:S03]  /*aa70*/  SHF.L.U32 R2, R91, 0x1f, RZ ;  /* 0x0000001f5b027819 */ /* 0x002fe600000006ff */
[----:B--2---:R1:W5:Y:S04]  /*aa80*/  @P0 LD.E R48, desc[UR50][R4.64] ;  /* 0x0000003204300980 */ /* 0x004368000c101900 */
[----:B---3--:R1:W5:Y:S01]  /*aa90*/  @P1 LD.E R47, desc[UR50][R6.64] ;  /* 0x00000032062f1980 */ /* 0x008362000c101900 */
[----:B------:R-:W-:Y:S05]  /*aaa0*/  @P0 BRA `(.L_x_146) ;  /* 0x0000000000240947 */ /* 0x000fea0003800000 */
[----:B------:R-:W-:Y:S04]  /*aab0*/  ISETP.NE.U32.AND P0, PT, RZ, UR38, PT ;  /* 0x00000026ff007c0c */ /* 0x000fe8000bf05070 */
[----:B------:R-:W-:Y:S11]  /*aac0*/  ISETP.NE.AND.EX P0, PT, RZ, UR39, PT, P0 ;  /* 0x00000027ff007c0c */ /* 0x000ff6000bf05300 */
[----:B------:R-:W-:Y:S02]  /*aad0*/  @!UPT UIADD3 URZ, UPT, UPT, URZ, URZ, URZ ;  /* 0x000000fffffff290 */ /* 0x000fe4000fffe0ff */
[----:B------:R-:W2:Y:S08]  /*aae0*/  @P0 LDC R0, c[0x0][0x898] ;  /* 0x00022600ff000b82 */ /* 0x000eb00000000800 */
[----:B-1----:R-:W1:Y:S01]  /*aaf0*/  @P0 LDC.64 R4, c[0x0][0x888] ;  /* 0x00022200ff040b82 */ /* 0x002e620000000a00 */
[----:B--2---:R-:W-:Y:S04]  /*ab00*/  @P0 IMAD R0, R17, R0, RZ ;  /* 0x0000000011000224 */ /* 0x004fe800078e02ff */
[----:B-1----:R-:W-:Y:S05]  /*ab10*/  @P0 IMAD.WIDE R4, R0, 0x4, R4 ;  /* 0x0000000400040825 */ /* 0x002fea00078e0204 */
[----:B-----5:R2:W5:Y:S02]  /*ab20*/  @P0 LDG.E R48, desc[UR50][R4.64] ;  /* 0x0000003204300981 */ /* 0x020564000c1e1900 */
[----:B--2---:R-:W3:Y:S02]  /*ab30*/  @!P0 LDC R48, c[0x0][0x880] ;  /* 0x00022000ff308b82 */ /* 0x004ee40000000800 */
.L_x_146:
        /* <DEDUP_REMOVED lines=9> */
[----:B--2---:R-:W1:Y:S02]  /*abd0*/  @!P0 LDC R47, c[0x0][0x8a8] ;  /* 0x00022a00ff2f8b82 */ /* 0x004e640000000800 */
.L_x_147:
[----:B------:R-:W2:Y:S01]  /*abe0*/  SYNCS.PHASECHK.TRANS64.TRYWAIT P0, [UR43+0x30], R2 ;  /* 0x00003002ff0075a7 */ /* 0x000ea2000800112b */
[----:B------:R-:W-:Y:S01]  /*abf0*/  LEA R97, R90, UR43, 0x3 ;  /* 0x0000002b5a617c11 */ /* 0x000fe2000f8e18ff */
[----:B------:R-:W-:Y:S01]  /*ac00*/  BSSY B0, `(.L_x_148) ;  /* 0x0000008000007945 */ /* 0x000fe20003800000 */
[----:B------:R-:W-:Y:S01]  /*ac10*/  SHF.L.U32 R0, R88, 0x1f, RZ ;  /* 0x0000001f58007819 */ /* 0x000fe200000006ff */
[----:B------:R-:W-:Y:S02]  /*ac20*/  VIADD R86, R92, UR43 ;  /* 0x0000002b5c567c36 */ /* 0x000fe40008000000 */
[----:B------:R-:W-:Y:S01]  /*ac30*/  IMAD.MOV.U32 R71, RZ, RZ, RZ ;  /* 0x000000ffff477224 */ /* 0x000fe200078e00ff */
[----:B------:R1:W1:Y:S01]  /*ac40*/  SYNCS.PHASECHK.TRANS64.TRYWAIT P2, [R97+URZ+0x100], R0 ;  /* 0x00010000610075a7 */ /* 0x00026200080411ff */
[----:B--2---:R-:W-:Y:S05]  /*ac50*/  @P0 BRA `(.L_x_149) ;  /* 0x0000000000080947 */ /* 0x004fea0003800000 */
[----:B------:R-:W2:Y:S02]  /*ac60*/  SYNCS.PHASECHK.TRANS64.TRYWAIT P0, [UR43+0x30], R2 ;  /* 0x00003002ff0075a7 */ /* 0x000ea4000800112b */
[----:B--2---:R-:W-:Y:S05]  /*ac70*/  @!P0 BRA `(.L_x_150) ;  /* 0x0000007400848947 */ /* 0x004fea0003800000 */
.L_x_149:
[----:B------:R-:W-:Y:S05]  /*ac80*/  BSYNC B0 ;  /* 0x0000000000007941 */ /* 0x000fea0003800000 */
.L_x_148:
[----:B---3-5:R-:W-:Y:S01]  /*ac90*/  FSETP.NEU.AND P0, PT, R48, RZ, PT ;  /* 0x000000ff3000720b */ /* 0x028fe20003f0d000 */
[----:B------:R-:W-:Y:S01]  /*aca0*/  IMAD.MOV.U32 R70, RZ, RZ, RZ ;  /* 0x000000ffff467224 */ /* 0x000fe200078e00ff */
[----:B------:R-:W-:Y:S02]  /*acb0*/  CS2R R68, SRZ ;  /* 0x0000000000447805 */ /* 0x000fe4000001ff00 */
[----:B------:R-:W-:Y:S02]  /*acc0*/  CS2R R74, SRZ ;  /* 0x00000000004a7805 */ /* 0x000fe4000001ff00 */
[----:B------:R-:W-:Y:S02]  /*acd0*/  CS2R R72, SRZ ;  /* 0x0000000000487805 */ /* 0x000fe4000001ff00 */
[----:B------:R-:W-:Y:S02]  /*ace0*/  CS2R R62, SRZ ;  /* 0x00000000003e7805 */ /* 0x000fe4000001ff00 */
[----:B------:R-:W-:Y:S02]  /*acf0*/  CS2R R60, SRZ ;  /* 0x00000000003c7805 */ /* 0x000fe4000001ff00 */
[----:B------:R-:W-:Y:S02]  /*ad00*/  CS2R R58, SRZ ;  /* 0x00000000003a7805 */ /* 0x000fe4000001ff00 */
[----:B------:R-:W-:Y:S02]  /*ad10*/  CS2R R56, SRZ ;  /* 0x0000000000387805 */ /* 0x000fe4000001ff00 */
[----:B------:R-:W-:Y:S01]  /*ad20*/  ISETP.GE.AND P1, PT, R100, 0x1, PT ;  /* 0x000000016400780c */ /* 0x000fe20003f26270 */
[----:B------:R-:W-:Y:S01]  /*ad30*/  IMAD R54, R90, 0x80, R93 ;  /* 0x000000805a367824 */ /* 0x000fe200078e025d */
[----:B------:R-:W-:Y:S02]  /*ad40*/  CS2R R38, SRZ ;  /* 0x0000000000267805 */ /* 0x000fe4000001ff00 */
[----:B------:R-:W-:Y:S01]  /*ad50*/  CS2R R36, SRZ ;  /* 0x0000000000247805 */ /* 0x000fe2000001ff00 */
[----:B--2---:R-:W-:Y:S01]  /*ad60*/  @P0 IMAD R2, R95, 0x2, R86 ;  /* 0x000000025f020824 */ /* 0x004fe200078e0256 */
[----:B------:R-:W-:Y:S05]  /*ad70*/  @P0 WARPSYNC.ALL ;  /* 0x0000000000000948 */ /* 0x000fea0003800000 */
[----:B------:R2:W3:Y:S01]  /*ad80*/  @P0 LDSM.16.MT88.4 R68, [R2+0x1000] ;  /* 0x001000000244083b */ /* 0x0004e20000004200 */
[----:B------:R-:W-:Y:S02]  /*ad90*/  CS2R R34, SRZ ;  /* 0x0000000000227805 */ /* 0x000fe4000001ff00 */
[----:B------:R-:W-:Y:S02]  /*ada0*/  CS2R R32, SRZ ;  /* 0x0000000000207805 */ /* 0x000fe4000001ff00 */
[----:B------:R-:W-:Y:S02]  /*adb0*/  CS2R R30, SRZ ;  /* 0x00000000001e7805 */ /* 0x000fe4000001ff00 */
[----:B------:R-:W-:Y:S02]  /*adc0*/  CS2R R28, SRZ ;  /* 0x00000000001c7805 */ /* 0x000fe4000001ff00 */
[----:B------:R-:W-:Y:S01]  /*add0*/  CS2R R26, SRZ ;  /* 0x00000000001a7805 */ /* 0x000fe2000001ff00 */
[----:B------:R2:W2:Y:S01]  /*ade0*/  @P0 LDSM.16.MT88.4 R72, [R2+0x1800] ;  /* 0x001800000248083b */ /* 0x0004a20000004200 */
[----:B------:R-:W-:Y:S02]  /*adf0*/  CS2R R24, SRZ ;  /* 0x0000000000187805 */ /* 0x000fe4000001ff00 */
[----:B------:R-:W-:Y:S02]  /*ae00*/  CS2R R18, SRZ ;  /* 0x0000000000127805 */ /* 0x000fe4000001ff00 */
[----:B------:R-:W-:Y:S02]  /*ae10*/  CS2R R16, SRZ ;  /* 0x0000000000107805 */ /* 0x000fe4000001ff00 */
[----:B----4-:R-:W-:Y:S02]  /*ae20*/  CS2R R14, SRZ ;  /* 0x00000000000e7805 */ /* 0x010fe4000001ff00 */
[----:B------:R-:W-:Y:S01]  /*ae30*/  CS2R R12, SRZ ;  /* 0x00000000000c7805 */ /* 0x000fe2000001ff00 */
[----:B------:R4:W2:Y:S01]  /*ae40*/  @P0 LDSM.16.MT88.4 R60, [R92+UR43+0x1000] ;  /* 0x0010002b5c3c083b */ /* 0x0008a20008004200 */
[----:B------:R-:W-:Y:S02]  /*ae50*/  CS2R R10, SRZ ;  /* 0x00000000000a7805 */ /* 0x000fe4000001ff00 */
[----:B------:R-:W-:Y:S02]  /*ae60*/  CS2R R8, SRZ ;  /* 0x0000000000087805 */ /* 0x000fe4000001ff00 */
[----:B-1----:R-:W-:Y:S02]  /*ae70*/  CS2R R6, SRZ ;  /* 0x0000000000067805 */ /* 0x002fe4000001ff00 */
[----:B------:R-:W-:Y:S01]  /*ae80*/  CS2R R4, SRZ ;  /* 0x0000000000047805 */ /* 0x000fe2000001ff00 */
[----:B------:R-:W-:Y:S01]  /*ae90*/  VIADD R102, R86, 0x1000 ;  /* 0x0000100056667836 */ /* 0x000fe20000000000 */
[----:B------:R4:W1:Y:S01]  /*aea0*/  @P0 LDSM.16.MT88.4 R56, [R92+UR43+0x1800] ;  /* 0x0018002b5c38083b */ /* 0x0008620008004200 */
[----:B------:R-:W-:Y:S05]  /*aeb0*/  @!P1 BRA `(.L_x_151) ;  /* 0x0000000000d49947 */ /* 0x000fea0003800000 */
[----:B------:R-:W-:Y:S01]  /*aec0*/  SHF.R.U32.HI R3, RZ, 0x15, R54 ;  /* 0x00000015ff037819 */ /* 0x000fe20000011636 */
[----:B------:R-:W-:Y:S03]  /*aed0*/  BSSY B0, `(.L_x_152) ;  /* 0x0000006000007945 */ /* 0x000fe60003800000 */
[----:B------:R-:W-:Y:S01]  /*aee0*/  LOP3.LUT P0, RZ, R3, 0x3, R80, 0x48, !PT ;  /* 0x0000000303ff7812 */ /* 0x000fe20007804850 */
[----:B------:R-:W-:Y:S01]  /*aef0*/  @!UPT UIADD3 URZ, UPT, UPT, URZ, URZ, URZ ;  /* 0x000000fffffff290 */ /* 0x000fe2000fffe0ff */
[----:B------:R-:W-:Y:S11]  /*af00*/  @P2 BRA `(.L_x_153) ;  /* 0x0000000000082947 */ /* 0x000ff60003800000 */
[----:B------:R-:W5:Y:S02]  /*af10*/  SYNCS.PHASECHK.TRANS64.TRYWAIT P1, [R97+URZ+0x100], R0 ;  /* 0x00010000610075a7 */ /* 0x000f6400080211ff */
[----:B-----5:R-:W-:Y:S05]  /*af20*/  @!P1 BRA `(.L_x_154) ;  /* 0x0000007000f09947 */ /* 0x020fea0003800000 */
.L_x_153:
[----:B------:R-:W-:Y:S05]  /*af30*/  BSYNC B0 ;  /* 0x0000000000007941 */ /* 0x000fea0003800000 */
.L_x_152:
[----:B------:R-:W-:Y:S05]  /*af40*/  @!P0 BRA `(.L_x_155) ;  /* 0x0000000000408947 */ /* 0x000fea0003800000 */
[----:B------:R-:W5:Y:S01]  /*af50*/  LDCU.64 UR8, c[0x4][0x70] ;  /* 0x01000e00ff0877ac */ /* 0x000f620008000a00 */
[----:B------:R-:W-:Y:S01]  /*af60*/  MOV R3, 0x0 ;  /* 0x0000000000037802 */ /* 0x000fe20000000f00 */
[----:B------:R-:W-:Y:S02]  /*af70*/  HFMA2 R12, -RZ, RZ, 0, 5.9604644775390625e-08 ;  /* 0x00000001ff0c7431 */ /* 0x000fe400000001ff */
[----:B------:R-:W-:Y:S02]  /*af80*/  IMAD.MOV.U32 R8, RZ, RZ, 0x192 ;  /* 0x00000192ff087424 */ /* 0x000fe400078e00ff */
[----:B------:R-:W-:Y:S01]  /*af90*/  IMAD.MOV.U32 R13, RZ, RZ, RZ ;  /* 0x000000ffff0d7224 */ /* 0x000fe200078e00ff */
[----:B------:R-:W3:Y:S01]  /*afa0*/  LDCU.64 UR6, c[0x4][0x78] ;  /* 0x01000f00ff0677ac */ /* 0x000ee20008000a00 */
[----:B--2---:R-:W2:Y:S01]  /*afb0*/  LDC.64 R2, c[0x4][R3] ;  /* 0x0100000003027b82 */ /* 0x004ea20000000a00 */
[----:B------:R-:W4:Y:S01]  /*afc0*/  LDCU.64 UR4, c[0x4][0x10] ;  /* 0x01000200ff0477ac */ /* 0x000f220008000a00 */
[----:B-----5:R-:W-:Y:S01]  /*afd0*/  MOV R5, UR9 ;  /* 0x0000000900057c02 */ /* 0x020fe20008000f00 */
[----:B------:R-:W-:Y:S01]  /*afe0*/  IMAD.U32 R4, RZ, RZ, UR8 ;  /* 0x00000008ff047e24 */ /* 0x000fe2000f8e00ff */
[----:B---3--:R-:W-:Y:S01]  /*aff0*/  MOV R7, UR7 ;  /* 0x0000000700077c02 */ /* 0x008fe20008000f00 */
[----:B------:R-:W-:Y:S01]  /*b000*/  IMAD.U32 R6, RZ, RZ, UR6 ;  /* 0x00000006ff067e24 */ /* 0x000fe2000f8e00ff */
[----:B----4-:R-:W-:Y:S01]  /*b010*/  MOV R11, UR5 ;  /* 0x00000005000b7c02 */ /* 0x010fe20008000f00 */
[----:B------:R-:W-:Y:S02]  /*b020*/  IMAD.U32 R10, RZ, RZ, UR4 ;  /* 0x00000004ff0a7e24 */ /* 0x000fe4000f8e00ff */
[----:B------:R-:W-:Y:S07]  /*b030*/  LEPC R20, `(.L_x_155) ;  /* 0x000000001014794e */ /* 0x000fee0000000000 */
[----:B-12---:R-:W-:Y:S05]  /*b040*/  CALL.ABS.NOINC R2 ;  /* 0x0000000002007343 */ /* 0x006fea0003c00000 */
.L_x_155:
[----:B------:R-:W-:Y:S05]  /*b050*/  WARPSYNC.ALL ;  /* 0x0000000000007948 */ /* 0x000fea0003800000 */
[C---:B------:R-:W-:Y:S01]  /*b060*/  R2UR UR4, R54.reuse ;  /* 0x00000000360472ca */ /* 0x040fe200000e0000 */
[----:B------:R-:W-:Y:S05]  /*b070*/  VIADD R3, R54, 0x100000 ;  /* 0x0010000036037836 */ /* 0x000fea0000000000 */
[----:B------:R-:W-:Y:S04]  /*b080*/  SHF.R.U32.HI R3, RZ, 0x15, R3 ;  /* 0x00000015ff037819 */ /* 0x000fe80000011603 */
[----:B------:R-:W-:Y:S03]  /*b090*/  LOP3.LUT P0, RZ, R3, 0x3, R80, 0x48, !PT ;  /* 0x0000000303ff7812 */ /* 0x000fe60007804850 */
[----:B------:R-:W1:Y:S10]  /*b0a0*/  LDTM.16dp256bit.x4 R24, tmem[UR4] ;  /* 0x00000004001879ee */ /* 0x000e740008120000 */
[----:B-1----:R-:W-:Y:S05]  /*b0b0*/  @!P0 BRA `(.L_x_156) ;  /* 0x0000000000408947 */ /* 0x002fea0003800000 */
[----:B------:R-:W1:Y:S01]  /*b0c0*/  LDCU.64 UR8, c[0x4][0x70] ;  /* 0x01000e00ff0877ac */ /* 0x000e620008000a00 */
[----:B------:R-:W-:Y:S01]  /*b0d0*/  MOV R3, 0x0 ;  /* 0x0000000000037802 */ /* 0x000fe20000000f00 */
[----:B------:R-:W-:Y:S02]  /*b0e0*/  HFMA2 R12, -RZ, RZ, 0, 5.9604644775390625e-08 ;  /* 0x00000001ff0c7431 */ /* 0x000fe400000001ff */
[----:B------:R-:W-:Y:S02]  /*b0f0*/  IMAD.MOV.U32 R8, RZ, RZ, 0x192 ;  /* 0x00000192ff087424 */ /* 0x000fe400078e00ff */
[----:B------:R-:W-:Y:S01]  /*b100*/  IMAD.MOV.U32 R13, RZ, RZ, RZ ;  /* 0x000000ffff0d7224 */ /* 0x000fe200078e00ff */
[----:B------:R-:W5:Y:S01]  /*b110*/  LDCU.64 UR6, c[0x4][0x78] ;  /* 0x01000f00ff0677ac */ /* 0x000f620008000a00 */
[----:B--2---:R-:W2:Y:S01]  /*b120*/  LDC.64 R2, c[0x4][R3] ;  /* 0x0100000003027b82 */ /* 0x004ea20000000a00 */
[----:B------:R-:W3:Y:S01]  /*b130*/  LDCU.64 UR4, c[0x4][0x10] ;  /* 0x01000200ff0477ac */ /* 0x000ee20008000a00 */
[----:B-1----:R-:W-:Y:S01]  /*b140*/  MOV R5, UR9 ;  /* 0x0000000900057c02 */ /* 0x002fe20008000f00 */
[----:B------:R-:W-:Y:S01]  /*b150*/  IMAD.U32 R4, RZ, RZ, UR8 ;  /* 0x00000008ff047e24 */ /* 0x000fe2000f8e00ff */
[----:B-----5:R-:W-:Y:S01]  /*b160*/  MOV R7, UR7 ;  /* 0x0000000700077c02 */ /* 0x020fe20008000f00 */
[----:B------:R-:W-:Y:S01]  /*b170*/  IMAD.U32 R6, RZ, RZ, UR6 ;  /* 0x00000006ff067e24 */ /* 0x000fe2000f8e00ff */
[----:B---3--:R-:W-:Y:S01]  /*b180*/  MOV R11, UR5 ;  /* 0x00000005000b7c02 */ /* 0x008fe20008000f00 */
[----:B------:R-:W-:Y:S02]  /*b190*/  IMAD.U32 R10, RZ, RZ, UR4 ;  /* 0x00000004ff0a7e24 */ /* 0x000fe4000f8e00ff */
[----:B------:R-:W-:Y:S07]  /*b1a0*/  LEPC R20, `(.L_x_156) ;  /* 0x000000001014794e */ /* 0x000fee0000000000 */
[----:B--2-4-:R-:W-:Y:S05]  /*b1b0*/  CALL.ABS.NOINC R2 ;  /* 0x0000000002007343 */ /* 0x014fea0003c00000 */
.L_x_156:
[----:B------:R-:W-:Y:S05]  /*b1c0*/  WARPSYNC.ALL ;  /* 0x0000000000007948 */ /* 0x000fea0003800000 */
[----:B------:R-:W-:Y:S11]  /*b1d0*/  R2UR UR4, R54 ;  /* 0x00000000360472ca */ /* 0x000ff600000e0000 */
[----:B------:R-:W-:Y:S02]  /*b1e0*/  @!UPT UIADD3 URZ, UPT, UPT, URZ, URZ, URZ ;  /* 0x000000fffffff290 */ /* 0x000fe4000fffe0ff */
[----:B------:R-:W1:Y:S02]  /*b1f0*/  LDTM.16dp256bit.x4 R4, tmem[UR4+0x100000] ;  /* 0x10000004000479ee */ /* 0x000e640008120000 */
[----:B-1----:R-:W-:Y:S01]  /*b200*/  NOP ;  /* 0x0000000000007918 */ /* 0x002fe20000000000 */
.L_x_151:
[--C-:B--2---:R-:W-:Y:S01]  /*b210*/  HADD2.F32 R49, -RZ, R60.reuse.H0_H0 ;  /* 0x2000003cff317230 */ /* 0x104fe20000004100 */
[----:B------:R-:W-:Y:S05]  /*b220*/  WARPSYNC.ALL ;  /* 0x0000000000007948 */ /* 0x000fea0003800000 */
[----:B------:R-:W-:Y:S01]  /*b230*/  LEA R55, R95, R86, 0x1 ;  /* 0x000000565f377211 */ /* 0x000fe200078e08ff */
[-C--:B------:R-:W-:Y:S01]  /*b240*/  FMUL R0, R24, R47.reuse ;  /* 0x0000002f18007220 */ /* 0x080fe20000400000 */
[----:B------:R-:W-:Y:S02]  /*b250*/  HADD2.F32 R51, -RZ, R60.H1_H1 ;  /* 0x3000003cff337230 */ /* 0x000fe40000004100 */
[-C--:B------:R-:W-:Y:S01]  /*b260*/  FMUL R2, R25, R47.reuse ;  /* 0x0000002f19027220 */ /* 0x080fe20000400000 */
[----:B------:R-:W-:Y:S01]  /*b270*/  FMUL R3, R26, R47 ;  /* 0x0000002f1a037220 */ /* 0x000fe20000400000 */
[C---:B------:R-:W-:Y:S01]  /*b280*/  FFMA R0, R48.reuse, R49, R0 ;  /* 0x0000003130007223 */ /* 0x040fe20000000000 */
[--C-:B------:R-:W-:Y:S02]  /*b290*/  HADD2.F32 R49, -RZ, R61.reuse.H0_H0 ;  /* 0x2000003dff317230 */ /* 0x100fe40000004100 */
[----:B------:R-:W-:Y:S01]  /*b2a0*/  FFMA R2, R48, R51, R2 ;  /* 0x0000003330027223 */ /* 0x000fe20000000002 */
[-C--:B------:R-:W-:Y:S01]  /*b2b0*/  FMUL R20, R4, R47.reuse ;  /* 0x0000002f04147220 */ /* 0x080fe20000400000 */
[----:B------:R-:W-:Y:S02]  /*b2c0*/  HADD2.F32 R51, -RZ, R61.H1_H1 ;  /* 0x3000003dff337230 */ /* 0x000fe40000004100 */
[----:B------:R-:W-:Y:S01]  /*b2d0*/  FMUL R21, R5, R47 ;  /* 0x0000002f05157220 */ /* 0x000fe20000400000 */
[----:B------:R-:W-:Y:S01]  /*b2e0*/  FFMA R3, R48, R49, R3 ;  /* 0x0000003130037223 */ /* 0x000fe20000000003 */
[----:B------:R-:W-:Y:S01]  /*b2f0*/  F2FP.F16.F32.PACK_AB R64, R2, R0 ;  /* 0x000000000240723e */ /* 0x000fe200000000ff */
[-C--:B------:R-:W-:Y:S01]  /*b300*/  FMUL R4, R27, R47.reuse ;  /* 0x0000002f1b047220 */ /* 0x080fe20000400000 */
[--C-:B------:R-:W-:Y:S02]  /*b310*/  HADD2.F32 R50, -RZ, R62.reuse.H0_H0 ;  /* 0x2000003eff327230 */ /* 0x100fe40000004100 */
[-C--:B------:R-:W-:Y:S01]  /*b320*/  FMUL R5, R28, R47.reuse ;  /* 0x0000002f1c057220 */ /* 0x080fe20000400000 */
[----:B------:R-:W-:Y:S01]  /*b330*/  FMUL R22, R6, R47 ;  /* 0x0000002f06167220 */ /* 0x000fe20000400000 */
[----:B------:R-:W-:Y:S02]  /*b340*/  HADD2.F32 R49, -RZ, R62.H1_H1 ;  /* 0x3000003eff317230 */ /* 0x000fe40000004100 */
[C---:B------:R-:W-:Y:S01]  /*b350*/  FFMA R4, R48.reuse, R51, R4 ;  /* 0x0000003330047223 */ /* 0x040fe20000000004 */
[----:B------:R-:W-:Y:S01]  /*b360*/  FFMA R5, R48, R50, R5 ;  /* 0x0000003230057223 */ /* 0x000fe20000000005 */
[--C-:B------:R-:W-:Y:S02]  /*b370*/  HADD2.F32 R50, -RZ, R63.reuse.H0_H0 ;  /* 0x2000003fff327230 */ /* 0x100fe40000004100 */
[-C--:B------:R-:W-:Y:S01]  /*b380*/  FMUL R6, R29, R47.reuse ;  /* 0x0000002f1d067220 */ /* 0x080fe20000400000 */
[----:B------:R-:W-:Y:S01]  /*b390*/  FMUL R23, R7, R47 ;  /* 0x0000002f07177220 */ /* 0x000fe20000400000 */
[----:B------:R-:W-:Y:S01]  /*b3a0*/  HADD2.F32 R51, -RZ, R63.H1_H1 ;  /* 0x3000003fff337230 */ /* 0x000fe20000004100 */
[----:B------:R-:W-:Y:S01]  /*b3b0*/  F2FP.F16.F32.PACK_AB R65, R4, R3 ;  /* 0x000000030441723e */ /* 0x000fe200000000ff */
[----:B------:R-:W-:Y:S01]  /*b3c0*/  FFMA R6, R48, R49, R6 ;  /* 0x0000003130067223 */ /* 0x000fe20000000006 */
[-C--:B------:R-:W-:Y:S01]  /*b3d0*/  FMUL R24, R8, R47.reuse ;  /* 0x0000002f08187220 */ /* 0x080fe20000400000 */
[--C-:B-1----:R-:W-:Y:S02]  /*b3e0*/  HADD2.F32 R49, -RZ, R56.reuse.H0_H0 ;  /* 0x20000038ff317230 */ /* 0x102fe40000004100 */
[-C--:B------:R-:W-:Y:S01]  /*b3f0*/  FMUL R7, R30, R47.reuse ;  /* 0x0000002f1e077220 */ /* 0x080fe20000400000 */
[----:B------:R-:W-:Y:S01]  /*b400*/  FMUL R8, R31, R47 ;  /* 0x0000002f1f087220 */ /* 0x000fe20000400000 */
[----:B---3--:R-:W-:Y:S01]  /*b410*/  HADD2.F32 R52, -RZ, R69.H1_H1 ;  /* 0x30000045ff347230 */ /* 0x008fe20000004100 */
[----:B------:R-:W-:Y:S01]  /*b420*/  F2FP.F16.F32.PACK_AB R66, R6, R5 ;  /* 0x000000050642723e */ /* 0x000fe200000000ff */
[C---:B------:R-:W-:Y:S01]  /*b430*/  FFMA R7, R48.reuse, R50, R7 ;  /* 0x0000003230077223 */ /* 0x040fe20000000007 */
[----:B------:R-:W-:Y:S01]  /*b440*/  FFMA R8, R48, R51, R8 ;  /* 0x0000003330087223 */ /* 0x000fe20000000008 */
[----:B------:R-:W-:Y:S02]  /*b450*/  HADD2.F32 R51, -RZ, R56.H1_H1 ;  /* 0x30000038ff337230 */ /* 0x000fe40000004100 */
[-C--:B------:R-:W-:Y:S01]  /*b460*/  FMUL R25, R9, R47.reuse ;  /* 0x0000002f09197220 */ /* 0x080fe20000400000 */
[----:B------:R-:W-:Y:S01]  /*b470*/  FMUL R9, R32, R47 ;  /* 0x0000002f20097220 */ /* 0x000fe20000400000 */
[--C-:B------:R-:W-:Y:S01]  /*b480*/  HADD2.F32 R50, -RZ, R58.reuse.H0_H0 ;  /* 0x2000003aff327230 */ /* 0x100fe20000004100 */
[----:B------:R-:W-:Y:S01]  /*b490*/  F2FP.F16.F32.PACK_AB R67, R8, R7 ;  /* 0x000000070843723e */ /* 0x000fe200000000ff */
[----:B------:R-:W-:Y:S01]  /*b4a0*/  FMUL R40, R10, R47 ;  /* 0x0000002f0a287220 */ /* 0x000fe20000400000 */
[C---:B------:R-:W-:Y:S01]  /*b4b0*/  FFMA R9, R48.reuse, R49, R9 ;  /* 0x0000003130097223 */ /* 0x040fe20000000009 */
[----:B------:R-:W-:Y:S02]  /*b4c0*/  HADD2.F32 R49, -RZ, R57.H0_H0 ;  /* 0x20000039ff317230 */ /* 0x000fe40000004100 */
[-C--:B------:R-:W-:Y:S01]  /*b4d0*/  FMUL R10, R33, R47.reuse ;  /* 0x0000002f210a7220 */ /* 0x080fe20000400000 */
[----:B------:R1:W-:Y:S01]  /*b4e0*/  STSM.16.MT88.4 [R86+0x1000], R64 ;  /* 0x0010004056007844 */ /* 0x0003e20000004200 */
[----:B------:R-:W-:Y:S01]  /*b4f0*/  FMUL R41, R11, R47 ;  /* 0x0000002f0b297220 */ /* 0x000fe20000400000 */
[----:B------:R-:W-:Y:S02]  /*b500*/  HADD2.F32 R53, -RZ, R73.H0_H0 ;  /* 0x20000049ff357230 */ /* 0x000fe40000004100 */
[----:B------:R-:W-:Y:S01]  /*b510*/  FFMA R10, R48, R51, R10 ;  /* 0x00000033300a7223 */ /* 0x000fe2000000000a */
[-C--:B------:R-:W-:Y:S01]  /*b520*/  FMUL R11, R34, R47.reuse ;  /* 0x0000002f220b7220 */ /* 0x080fe20000400000 */
[----:B------:R-:W-:Y:S02]  /*b530*/  HADD2.F32 R51, -RZ, R57.H1_H1 ;  /* 0x30000039ff337230 */ /* 0x000fe40000004100 */
[-C--:B------:R-:W-:Y:S01]  /*b540*/  FMUL R42, R12, R47.reuse ;  /* 0x0000002f0c2a7220 */ /* 0x080fe20000400000 */
[----:B------:R-:W-:Y:S01]  /*b550*/  FMUL R43, R13, R47 ;  /* 0x0000002f0d2b7220 */ /* 0x000fe20000400000 */
[----:B------:R-:W-:Y:S01]  /*b560*/  FFMA R11, R48, R49, R11 ;  /* 0x00000031300b7223 */ /* 0x000fe2000000000b */
[----:B------:R-:W-:Y:S01]  /*b570*/  HADD2.F32 R49, -RZ, R58.H1_H1 ;  /* 0x3000003aff317230 */ /* 0x000fe20000004100 */
[----:B------:R-:W-:Y:S01]  /*b580*/  F2FP.F16.F32.PACK_AB R104, R10, R9 ;  /* 0x000000090a68723e */ /* 0x000fe200000000ff */
[-C--:B------:R-:W-:Y:S01]  /*b590*/  FMUL R12, R35, R47.reuse ;  /* 0x0000002f230c7220 */ /* 0x080fe20000400000 */
[-C--:B------:R-:W-:Y:S01]  /*b5a0*/  FMUL R44, R14, R47.reuse ;  /* 0x0000002f0e2c7220 */ /* 0x080fe20000400000 */
[-C--:B------:R-:W-:Y:S01]  /*b5b0*/  FMUL R13, R36, R47.reuse ;  /* 0x0000002f240d7220 */ /* 0x080fe20000400000 */
[----:B------:R-:W-:Y:S01]  /*b5c0*/  FMUL R14, R37, R47 ;  /* 0x0000002f250e7220 */ /* 0x000fe20000400000 */
[C---:B------:R-:W-:Y:S01]  /*b5d0*/  FFMA R12, R48.reuse, R51, R12 ;  /* 0x00000033300c7223 */ /* 0x040fe2000000000c */
[--C-:B------:R-:W-:Y:S02]  /*b5e0*/  HADD2.F32 R51, -RZ, R68.reuse.H0_H0 ;  /* 0x20000044ff337230 */ /* 0x100fe40000004100 */
[C---:B------:R-:W-:Y:S01]  /*b5f0*/  FFMA R13, R48.reuse, R50, R13 ;  /* 0x00000032300d7223 */ /* 0x040fe2000000000d */
[--C-:B------:R-:W-:Y:S02]  /*b600*/  HADD2.F32 R50, -RZ, R59.reuse.H0_H0 ;  /* 0x2000003bff327230 */ /* 0x100fe40000004100 */
[----:B------:R-:W-:Y:S01]  /*b610*/  FFMA R14, R48, R49, R14 ;  /* 0x00000031300e7223 */ /* 0x000fe2000000000e */
[----:B------:R-:W-:Y:S02]  /*b620*/  HADD2.F32 R49, -RZ, R59.H1_H1 ;  /* 0x3000003bff317230 */ /* 0x000fe40000004100 */
[-C--:B------:R-:W-:Y:S01]  /*b630*/  FMUL R45, R15, R47.reuse ;  /* 0x0000002f0f2d7220 */ /* 0x080fe20000400000 */
[-C--:B------:R-:W-:Y:S01]  /*b640*/  FMUL R46, R16, R47.reuse ;  /* 0x0000002f102e7220 */ /* 0x080fe20000400000 */
[-C--:B------:R-:W-:Y:S01]  /*b650*/  FMUL R15, R38, R47.reuse ;  /* 0x0000002f260f7220 */ /* 0x080fe20000400000 */
[-C--:B------:R-:W-:Y:S01]  /*b660*/  FMUL R16, R39, R47.reuse ;  /* 0x0000002f27107220 */ /* 0x080fe20000400000 */
[-C--:B------:R-:W-:Y:S01]  /*b670*/  FMUL R17, R17, R47.reuse ;  /* 0x0000002f11117220 */ /* 0x080fe20000400000 */
[----:B------:R-:W-:Y:S01]  /*b680*/  FMUL R18, R18, R47 ;  /* 0x0000002f12127220 */ /* 0x000fe20000400000 */
[C---:B------:R-:W-:Y:S01]  /*b690*/  FFMA R15, R48.reuse, R50, R15 ;  /* 0x00000032300f7223 */ /* 0x040fe2000000000f */
[----:B------:R-:W-:Y:S02]  /*b6a0*/  HADD2.F32 R50, -RZ, R68.H1_H1 ;  /* 0x30000044ff327230 */ /* 0x000fe40000004100 */
[C---:B------:R-:W-:Y:S01]  /*b6b0*/  FFMA R16, R48.reuse, R49, R16 ;  /* 0x0000003130107223 */ /* 0x040fe20000000010 */
[----:B------:R-:W-:Y:S02]  /*b6c0*/  HADD2.F32 R49, -RZ, R69.H0_H0 ;  /* 0x20000045ff317230 */ /* 0x000fe40000004100 */
[C---:B------:R-:W-:Y:S01]  /*b6d0*/  FFMA R20, R48.reuse, R51, R20 ;  /* 0x0000003330147223 */ /* 0x040fe20000000014 */
[----:B------:R-:W-:Y:S02]  /*b6e0*/  HADD2.F32 R51, -RZ, R71.H0_H0 ;  /* 0x20000047ff337230 */ /* 0x000fe40000004100 */
[C---:B------:R-:W-:Y:S01]  /*b6f0*/  FFMA R21, R48.reuse, R50, R21 ;  /* 0x0000003230157223 */ /* 0x040fe20000000015 */
[--C-:B------:R-:W-:Y:S02]  /*b700*/  HADD2.F32 R50, -RZ, R70.reuse.H1_H1 ;  /* 0x30000046ff327230 */ /* 0x100fe40000004100 */
[C---:B------:R-:W-:Y:S01]  /*b710*/  FFMA R22, R48.reuse, R49, R22 ;  /* 0x0000003130167223 */ /* 0x040fe20000000016 */
[----:B------:R-:W-:Y:S02]  /*b720*/  HADD2.F32 R49, -RZ, R70.H0_H0 ;  /* 0x20000046ff317230 */ /* 0x000fe40000004100 */
[----:B------:R-:W-:Y:S01]  /*b730*/  FFMA R23, R48, R52, R23 ;  /* 0x0000003430177223 */ /* 0x000fe20000000017 */
[----:B------:R-:W-:Y:S02]  /*b740*/  HADD2.F32 R52, -RZ, R75.H1_H1 ;  /* 0x3000004bff347230 */ /* 0x000fe40000004100 */
[----:B------:R-:W-:Y:S01]  /*b750*/  FMUL R19, R19, R47 ;  /* 0x0000002f13137220 */ /* 0x000fe20000400000 */
[----:B------:R-:W-:Y:S01]  /*b760*/  F2FP.F16.F32.PACK_AB R105, R12, R11 ;  /* 0x0000000b0c69723e */ /* 0x000fe200000000ff */
[C---:B------:R-:W-:Y:S01]  /*b770*/  FFMA R24, R48.reuse, R49, R24 ;  /* 0x0000003130187223 */ /* 0x040fe20000000018 */
[C---:B------:R-:W-:Y:S01]  /*b780*/  FFMA R25, R48.reuse, R50, R25 ;  /* 0x0000003230197223 */ /* 0x040fe20000000019 */
[----:B------:R-:W-:Y:S01]  /*b790*/  FFMA R40, R48, R51, R40 ;  /* 0x0000003330287223 */ /* 0x000fe20000000028 */
[----:B------:R-:W-:Y:S01]  /*b7a0*/  HADD2.F32 R49, -RZ, R71.H1_H1 ;  /* 0x30000047ff317230 */ /* 0x000fe20000004100 */
[----:B------:R-:W-:Y:S01]  /*b7b0*/  F2FP.F16.F32.PACK_AB R106, R14, R13 ;  /* 0x0000000d0e6a723e */ /* 0x000fe200000000ff */
[--C-:B------:R-:W-:Y:S01]  /*b7c0*/  HADD2.F32 R51, -RZ, R72.reuse.H0_H0 ;  /* 0x20000048ff337230 */ /* 0x100fe20000004100 */
[----:B------:R-:W-:Y:S01]  /*b7d0*/  F2FP.F16.F32.PACK_AB R107, R16, R15 ;  /* 0x0000000f106b723e */ /* 0x000fe200000000ff */
[----:B------:R-:W-:Y:S02]  /*b7e0*/  HADD2.F32 R50, -RZ, R72.H1_H1 ;  /* 0x30000048ff327230 */ /* 0x000fe40000004100 */
[C---:B------:R-:W-:Y:S01]  /*b7f0*/  FFMA R41, R48.reuse, R49, R41 ;  /* 0x0000003130297223 */ /* 0x040fe20000000029 */
[----:B------:R-:W-:Y:S02]  /*b800*/  HADD2.F32 R49, -RZ, R73.H1_H1 ;  /* 0x30000049ff317230 */ /* 0x000fe40000004100 */
[C---:B------:R-:W-:Y:S01]  /*b810*/  FFMA R42, R48.reuse, R51, R42 ;  /* 0x00000033302a7223 */ /* 0x040fe2000000002a */
[----:B------:R1:W-:Y:S01]  /*b820*/  STSM.16.MT88.4 [R86+0x1800], R104 ;  /* 0x0018006856007844 */ /* 0x0003e20000004200 */
[C---:B------:R-:W-:Y:S01]  /*b830*/  FFMA R43, R48.reuse, R50, R43 ;  /* 0x00000032302b7223 */ /* 0x040fe2000000002b */
[--C-:B------:R-:W-:Y:S02]  /*b840*/  HADD2.F32 R51, -RZ, R74.reuse.H0_H0 ;  /* 0x2000004aff337230 */ /* 0x100fe40000004100 */
[C---:B------:R-:W-:Y:S01]  /*b850*/  FFMA R44, R48.reuse, R53, R44 ;  /* 0x00000035302c7223 */ /* 0x040fe2000000002c */
[----:B------:R-:W-:Y:S02]  /*b860*/  HADD2.F32 R50, -RZ, R74.H1_H1 ;  /* 0x3000004aff327230 */ /* 0x000fe40000004100 */
[C---:B------:R-:W-:Y:S01]  /*b870*/  FFMA R45, R48.reuse, R49, R45 ;  /* 0x00000031302d7223 */ /* 0x040fe2000000002d */
[----:B------:R-:W-:Y:S02]  /*b880*/  HADD2.F32 R53, -RZ, R75.H0_H0 ;  /* 0x2000004bff357230 */ /* 0x000fe40000004100 */
[C---:B------:R-:W-:Y:S01]  /*b890*/  FFMA R46, R48.reuse, R51, R46 ;  /* 0x00000033302e7223 */ /* 0x040fe2000000002e */
[----:B------:R-:W-:Y:S01]  /*b8a0*/  F2FP.F16.F32.PACK_AB R108, R21, R20 ;  /* 0x00000014156c723e */ /* 0x000fe200000000ff */
[C---:B------:R-:W-:Y:S01]  /*b8b0*/  FFMA R17, R48.reuse, R50, R17 ;  /* 0x0000003230117223 */ /* 0x040fe20000000011 */
[----:B------:R-:W-:Y:S01]  /*b8c0*/  F2FP.F16.F32.PACK_AB R109, R23, R22 ;  /* 0x00000016176d723e */ /* 0x000fe200000000ff */
[C---:B------:R-:W-:Y:S01]  /*b8d0*/  FFMA R18, R48.reuse, R53, R18 ;  /* 0x0000003530127223 */ /* 0x040fe20000000012 */
[----:B------:R-:W-:Y:S01]  /*b8e0*/  FFMA R19, R48, R52, R19 ;  /* 0x0000003430137223 */ /* 0x000fe20000000013 */
[----:B------:R-:W-:Y:S01]  /*b8f0*/  F2FP.F16.F32.PACK_AB R110, R25, R24 ;  /* 0x00000018196e723e */ /* 0x000fe200000000ff */
[----:B------:R-:W-:Y:S01]  /*b900*/  BSSY.RECONVERGENT B0, `(.L_x_157) ;  /* 0x000001c000007945 */ /* 0x000fe20003800200 */
[----:B------:R-:W-:Y:S02]  /*b910*/  F2FP.F16.F32.PACK_AB R111, R41, R40 ;  /* 0x00000028296f723e */ /* 0x000fe400000000ff */
[----:B------:R-:W-:Y:S02]  /*b920*/  F2FP.F16.F32.PACK_AB R112, R43, R42 ;  /* 0x0000002a2b70723e */ /* 0x000fe400000000ff */
[----:B------:R-:W-:Y:S01]  /*b930*/  F2FP.F16.F32.PACK_AB R113, R45, R44 ;  /* 0x0000002c2d71723e */ /* 0x000fe200000000ff */
[----:B------:R1:W-:Y:S01]  /*b940*/  STSM.16.MT88.4 [R55+0x1000], R108 ;  /* 0x0010006c37007844 */ /* 0x0003e20000004200 */
[----:B------:R-:W-:Y:S02]  /*b950*/  F2FP.F16.F32.PACK_AB R114, R17, R46 ;  /* 0x0000002e1172723e */ /* 0x000fe400000000ff */
[----:B------:R-:W-:Y:S02]  /*b960*/  F2FP.F16.F32.PACK_AB R115, R19, R18 ;  /* 0x000000121373723e */ /* 0x000fe400000000ff */
[----:B------:R-:W-:Y:S03]  /*b970*/  ISETP.NE.AND P0, PT, R101, RZ, PT ;  /* 0x000000ff6500720c */ /* 0x000fe60003f05270 */
[----:B------:R1:W-:Y:S01]  /*b980*/  STSM.16.MT88.4 [R55+0x1800], R112 ;  /* 0x0018007037007844 */ /* 0x0003e20000004200 */
[----:B------:R-:W-:Y:S01]  /*b990*/  @!PT LDS RZ, [RZ] ;  /* 0x00000000fffff984 */ /* 0x000fe20000000800 */
[----:B------:R-:W-:Y:S01]  /*b9a0*/  @!PT LDS RZ, [RZ] ;  /* 0x00000000fffff984 */ /* 0x000fe20000000800 */
[----:B------:R-:W-:Y:S01]  /*b9b0*/  @!PT LDS RZ, [RZ] ;  /* 0x00000000fffff984 */ /* 0x000fe20000000800 */
[----:B------:R-:W-:Y:S01]  /*b9c0*/  @!PT LDS RZ, [RZ] ;  /* 0x00000000fffff984 */ /* 0x000fe20000000800 */
[----:B------:R2:W-:Y:S07]  /*b9d0*/  MEMBAR.ALL.CTA ;  /* 0x0000000000007992 */ /* 0x0005ee0000008000 */
[----:B--2---:R-:W2:Y:S02]  /*b9e0*/  FENCE.VIEW.ASYNC.S ;  /* 0x00000000000073c6 */ /* 0x004ea40000000000 */
[----:B--2---:R-:W-:Y:S06]  /*b9f0*/  BAR.SYNC.DEFER_BLOCKING 0x1, 0x80 ;  /* 0x0042000000007b1d */ /* 0x004fec0000010000 */
[----:B------:R-:W-:Y:S05]  /*ba00*/  @!P0 BRA `(.L_x_158) ;  /* 0x00000000002c8947 */ /* 0x000fea0003800000 */
[----:B------:R-:W-:Y:S02]  /*ba10*/  UIADD3 UR7, UPT, UPT, UR43, 0x1000, URZ ;  /* 0x000010002b077890 */ /* 0x000fe4000fffe0ff */
[----:B------:R-:W-:Y:S02]  /*ba20*/  UIADD3 UR6, UPT, UPT, UR42, 0x80, URZ ;  /* 0x000000802a067890 */ /* 0x000fe4000fffe0ff */
[----:B------:R-:W-:Y:S02]  /*ba30*/  UIADD3 UR4, UPT, UPT, UR43, 0x2000, URZ ;  /* 0x000020002b047890 */ /* 0x000fe4000fffe0ff */
[----:B------:R-:W-:Y:S01]  /*ba40*/  MOV R81, UR7 ;  /* 0x0000000700517c02 */ /* 0x000fe20008000f00 */
[----:B------:R-:W-:Y:S03]  /*ba50*/  UMOV UR5, UR41 ;  /* 0x0000002900057c82 */ /* 0x000fe60008000000 */
[----:B------:R-:W-:Y:S11]  /*ba60*/  R2UR UR40, R81 ;  /* 0x00000000512872ca */ /* 0x000ff600000e0000 */
[----:B------:R-:W-:Y:S02]  /*ba70*/  @!UPT UIADD3 URZ, UPT, UPT, URZ, URZ, URZ ;  /* 0x000000fffffff290 */ /* 0x000fe4000fffe0ff */
[----:B------:R2:W-:Y:S01]  /*ba80*/  UTMASTG.2D [UR40], [UR56] ;  /* 0x00000028380073b5 */ /* 0x0005e20008008000 */
[----:B------:R2:W-:Y:S01]  /*ba90*/  UTMASTG.2D [UR4], [UR56] ;  /* 0x00000004380073b5 */ /* 0x0005e20008008000 */
[----:B------:R0:W-:Y:S01]  /*baa0*/  UTMACMDFLUSH ;  /* 0x00000000000079b7 */ /* 0x0001e20000000000 */
[----:B--2---:R-:W-:Y:S04]  /*bab0*/  DEPBAR.LE SB0, 0x1 ;  /* 0x000080400000791a */ /* 0x004fe80000000000 */
.L_x_158:
[----:B------:R-:W-:Y:S05]  /*bac0*/  BSYNC.RECONVERGENT B0 ;  /* 0x0000000000007941 */ /* 0x000fea0003800200 */
.L_x_157:
[----:B------:R-:W-:Y:S01]  /*bad0*/  UISETP.NE.AND UP1, UPT, UR54, URZ, UPT ;  /* 0x000000ff3600728c */ /* 0x000fe2000bf25270 */
[----:B------:R-:W-:Y:S01]  /*bae0*/  BAR.SYNC.DEFER_BLOCKING 0x1, 0x80 ;  /* 0x0042000000007b1d */ /* 0x000fe20000010000 */
[----:B------:R-:W-:Y:S01]  /*baf0*/  SHF.L.U32 R0, R91, 0x1f, RZ ;  /* 0x0000001f5b007819 */ /* 0x000fe200000006ff */
[----:B------:R-:W-:Y:S03]  /*bb00*/  IMAD R102, R95, 0x2, R102 ;  /* 0x000000025f667824 */ /* 0x000fe600078e0266 */
[----:B------:R-:W-:Y:S05]  /*bb10*/  PLOP3.LUT P0, PT, PT, PT, UP1, 0x80, 0x8 ;  /* 0x000000000008781c */ /* 0x000fea0003f0f018 */
[----:B------:R-:W-:Y:S04]  /*bb20*/  @UP1 ULEA UR4, UR53, UR43, 0x3 ;  /* 0x0000002b35041291 */ /* 0x000fe8000f8e18ff */
[----:B------:R-:W-:Y:S04]  /*bb30*/  @UP1 UIADD3 UR4, UPT, UPT, UR4, 0x50, URZ ;  /* 0x0000005004041890 */ /* 0x000fe8000fffe0ff */
[----:B------:R-:W-:Y:S09]  /*bb40*/  @UP1 UPRMT UR4, UR52, 0x654, UR4 ;  /* 0x0000065434041896 */ /* 0x000ff20008000004 */
[----:B------:R-:W-:Y:S01]  /*bb50*/  @P0 SYNCS.ARRIVE.TRANS64.RED.A1T0 RZ, [UR4], RZ ;  /* 0x000000ffffff09a7 */ /* 0x000fe20008100404 */
[----:B------:R-:W-:Y:S01]  /*bb60*/  @UP1 UIADD3 UR4, UPT, UPT, UR53, 0x1, URZ ;  /* 0x0000000135041890 */ /* 0x000fe2000fffe0ff */
[----:B------:R-:W-:Y:S01]  /*bb70*/  BSSY B0, `(.L_x_159) ;  /* 0x0000008000007945 */ /* 0x000fe20003800000 */
[----:B------:R-:W-:Y:S02]  /*bb80*/  FSETP.NEU.AND P0, PT, R48, RZ, PT ;  /* 0x000000ff3000720b */ /* 0x000fe40003f0d000 */
[----:B------:R-:W-:Y:S01]  /*bb90*/  @UP1 UISETP.NE.AND UP0, UPT, UR4, 0x4, UPT ;  /* 0x000000040400188c */ /* 0x000fe2000bf05270 */
[----:B------:R-:W2:Y:S03]  /*bba0*/  SYNCS.PHASECHK.TRANS64.TRYWAIT P1, [UR43+0x38], R0 ;  /* 0x00003800ff0075a7 */ /* 0x000ea6000802112b */
[----:B------:R-:W-:Y:S01]  /*bbb0*/  @UP1 USEL UR53, UR4, URZ, UP0 ;  /* 0x000000ff04351287 */ /* 0x000fe20008000000 */
[----:B--2---:R-:W-:Y:S11]  /*bbc0*/  @P1 BRA `(.L_x_160) ;  /* 0x0000000000081947 */ /* 0x004ff60003800000 */
[----:B------:R-:W2:Y:S02]  /*bbd0*/  SYNCS.PHASECHK.TRANS64.TRYWAIT P1, [UR43+0x38], R0 ;  /* 0x00003800ff0075a7 */ /* 0x000ea4000802112b */
[----:B--2---:R-:W-:Y:S05]  /*bbe0*/  @!P1 BRA `(.L_x_161) ;  /* 0x0000006400d49947 */ /* 0x004fea0003800000 */
.L_x_160:
[----:B------:R-:W-:Y:S05]  /*bbf0*/  BSYNC B0 ;  /* 0x0000000000007941 */ /* 0x000fea0003800000 */
.L_x_159:
[----:B------:R-:W-:Y:S05]  /*bc00*/  @P0 WARPSYNC.ALL ;  /* 0x0000000000000948 */ /* 0x000fea0003800000 */
[----:B------:R3:W1:Y:S01]  /*bc10*/  @P0 LDSM.16.MT88.4 R60, [R92+UR43+0x3000] ;  /* 0x0030002b5c3c083b */ /* 0x0006620008004200 */
[----:B------:R-:W-:Y:S02]  /*bc20*/  CS2R R38, SRZ ;  /* 0x0000000000267805 */ /* 0x000fe4000001ff00 */
[----:B------:R-:W-:Y:S02]  /*bc30*/  CS2R R36, SRZ ;  /* 0x0000000000247805 */ /* 0x000fe4000001ff00 */
[----:B------:R-:W-:Y:S01]  /*bc40*/  CS2R R34, SRZ ;  /* 0x0000000000227805 */ /* 0x000fe2000001ff00 */
[----:B------:R3:W1:Y:S01]  /*bc50*/  @P0 LDSM.16.MT88.4 R56, [R92+UR43+0x3800] ;  /* 0x0038002b5c38083b */ /* 0x0006620008004200 */
[----:B------:R-:W-:Y:S02]  /*bc60*/  CS2R R32, SRZ ;  /* 0x0000000000207805 */ /* 0x000fe4000001ff00 */
[----:B------:R-:W-:Y:S02]  /*bc70*/  CS2R R30, SRZ ;  /* 0x00000000001e7805 */ /* 0x000fe4000001ff00 */
[----:B------:R-:W-:Y:S01]  /*bc80*/  CS2R R28, SRZ ;  /* 0x00000000001c7805 */ /* 0x000fe2000001ff00 */
[----:B------:R3:W1:Y:S01]  /*bc90*/  @P0 LDSM.16.MT88.4 R68, [R102+0x2000] ;  /* 0x002000006644083b */ /* 0x0006620000004200 */
[----:B------:R-:W-:Y:S02]  /*bca0*/  CS2R R26, SRZ ;  /* 0x00000000001a7805 */ /* 0x000fe4000001ff00 */
[----:B------:R-:W-:Y:S02]  /*bcb0*/  CS2R R24, SRZ ;  /* 0x0000000000187805 */ /* 0x000fe4000001ff00 */
[----:B------:R-:W-:Y:S01]  /*bcc0*/  CS2R R18, SRZ ;  /* 0x0000000000127805 */ /* 0x000fe2000001ff00 */
[----:B------:R3:W1:Y:S01]  /*bcd0*/  @P0 LDSM.16.MT88.4 R72, [R102+0x2800] ;  /* 0x002800006648083b */ /* 0x0006620000004200 */
[----:B------:R-:W-:Y:S02]  /*bce0*/  ISETP.GE.AND P0, PT, R100, 0x1, PT ;  /* 0x000000016400780c */ /* 0x000fe40003f06270 */
[----:B------:R-:W-:Y:S02]  /*bcf0*/  CS2R R16, SRZ ;  /* 0x0000000000107805 */ /* 0x000fe4000001ff00 */
[----:B------:R-:W-:Y:S02]  /*bd00*/  CS2R R14, SRZ ;  /* 0x00000000000e7805 */ /* 0x000fe4000001ff00 */
[----:B------:R-:W-:Y:S02]  /*bd10*/  CS2R R12, SRZ ;  /* 0x00000000000c7805 */ /* 0x000fe4000001ff00 */
[----:B------:R-:W-:Y:S02]  /*bd20*/  CS2R R10, SRZ ;  /* 0x00000000000a7805 */ /* 0x000fe4000001ff00 */
[----:B------:R-:W-:Y:S02]  /*bd30*/  CS2R R8, SRZ ;  /* 0x0000000000087805 */ /* 0x000fe4000001ff00 */
[----:B------:R-:W-:Y:S02]  /*bd40*/  CS2R R6, SRZ ;  /* 0x0000000000067805 */ /* 0x000fe4000001ff00 */
[----:B------:R-:W-:Y:S01]  /*bd50*/  CS2R R4, SRZ ;  /* 0x0000000000047805 */ /* 0x000fe2000001ff00 */
[----:B------:R-:W-:Y:S06]  /*bd60*/  @!P0 BRA `(.L_x_162) ;  /* 0x0000000000c48947 */ /* 0x000fec0003800000 */
[----:B--2---:R-:W-:Y:S05]  /*bd70*/  VIADD R3, R54, 0x20 ;  /* 0x0000002036037836 */ /* 0x004fea0000000000 */
[----:B------:R-:W-:Y:S04]  /*bd80*/  SHF.R.U32.HI R3, RZ, 0x15, R3 ;  /* 0x00000015ff037819 */ /* 0x000fe80000011603 */
[----:B------:R-:W-:Y:S11]  /*bd90*/  LOP3.LUT P0, RZ, R3, 0x3, R80, 0x48, !PT ;  /* 0x0000000303ff7812 */ /* 0x000ff60007804850 */
[----:B------:R-:W-:Y:S02]  /*bda0*/  @!UPT UIADD3 URZ, UPT, UPT, URZ, URZ, URZ ;  /* 0x000000fffffff290 */ /* 0x000fe4000fffe0ff */
[----:B------:R-:W-:Y:S05]  /*bdb0*/  @!P0 BRA `(.L_x_163) ;  /* 0x0000000000408947 */ /* 0x000fea0003800000 */
[----:B------:R-:W2:Y:S01]  /*bdc0*/  LDCU.64 UR8, c[0x4][0x70] ;  /* 0x01000e00ff0877ac */ /* 0x000ea20008000a00 */
[----:B------:R-:W-:Y:S01]  /*bdd0*/  MOV R3, 0x0 ;  /* 0x0000000000037802 */ /* 0x000fe20000000f00 */
[----:B------:R-:W-:Y:S02]  /*bde0*/  HFMA2 R12, -RZ, RZ, 0, 5.9604644775390625e-08 ;  /* 0x00000001ff0c7431 */ /* 0x000fe400000001ff */
[----:B------:R-:W-:Y:S02]  /*bdf0*/  IMAD.MOV.U32 R8, RZ, RZ, 0x192 ;  /* 0x00000192ff087424 */ /* 0x000fe400078e00ff */
[----:B------:R-:W-:Y:S01]  /*be00*/  IMAD.MOV.U32 R13, RZ, RZ, RZ ;  /* 0x000000ffff0d7224 */ /* 0x000fe200078e00ff */
[----:B------:R-:W5:Y:S01]  /*be10*/  LDCU.64 UR6, c[0x4][0x78] ;  /* 0x01000f00ff0677ac */ /* 0x000f620008000a00 */
[----:B------:R-:W1:Y:S01]  /*be20*/  LDC.64 R2, c[0x4][R3] ;  /* 0x0100000003027b82 */ /* 0x000e620000000a00 */
[----:B------:R-:W3:Y:S01]  /*be30*/  LDCU.64 UR4, c[0x4][0x10] ;  /* 0x01000200ff0477ac */ /* 0x000ee20008000a00 */
[----:B--2---:R-:W-:Y:S01]  /*be40*/  MOV R5, UR9 ;  /* 0x0000000900057c02 */ /* 0x004fe20008000f00 */
[----:B------:R-:W-:Y:S01]  /*be50*/  IMAD.U32 R4, RZ, RZ, UR8 ;  /* 0x00000008ff047e24 */ /* 0x000fe2000f8e00ff */
[----:B-----5:R-:W-:Y:S01]  /*be60*/  MOV R7, UR7 ;  /* 0x0000000700077c02 */ /* 0x020fe20008000f00 */
[----:B------:R-:W-:Y:S01]  /*be70*/  IMAD.U32 R6, RZ, RZ, UR6 ;  /* 0x00000006ff067e24 */ /* 0x000fe2000f8e00ff */
[----:B---3--:R-:W-:Y:S01]  /*be80*/  MOV R11, UR5 ;  /* 0x00000005000b7c02 */ /* 0x008fe20008000f00 */
[----:B------:R-:W-:Y:S02]  /*be90*/  IMAD.U32 R10, RZ, RZ, UR4 ;  /* 0x00000004ff0a7e24 */ /* 0x000fe4000f8e00ff */
[----:B------:R-:W-:Y:S07]  /*bea0*/  LEPC R20, `(.L_x_163) ;  /* 0x000000001014794e */ /* 0x000fee0000000000 */
[----:B-1--4-:R-:W-:Y:S05]  /*beb0*/  CALL.ABS.NOINC R2 ;  /* 0x0000000002007343 */ /* 0x012fea0003c00000 */
.L_x_163:
[----:B------:R-:W-:Y:S05]  /*bec0*/  WARPSYNC.ALL ;  /* 0x0000000000007948 */ /* 0x000fea0003800000 */
[C---:B------:R-:W-:Y:S01]  /*bed0*/  R2UR UR4, R54.reuse ;  /* 0x00000000360472ca */ /* 0x040fe200000e0000 */
[----:B------:R-:W-:Y:S05]  /*bee0*/  VIADD R3, R54, 0x100020 ;  /* 0x0010002036037836 */ /* 0x000fea0000000000 */
[----:B------:R-:W-:Y:S04]  /*bef0*/  SHF.R.U32.HI R3, RZ, 0x15, R3 ;  /* 0x00000015ff037819 */ /* 0x000fe80000011603 */
[----:B------:R-:W-:Y:S03]  /*bf00*/  LOP3.LUT P0, RZ, R3, 0x3, R80, 0x48, !PT ;  /* 0x0000000303ff7812 */ /* 0x000fe60007804850 */
[----:B------:R-:W2:Y:S10]  /*bf10*/  LDTM.16dp256bit.x4 R24, tmem[UR4+0x20] ;  /* 0x00002004001879ee */ /* 0x000eb40008120000 */
[----:B--2---:R-:W-:Y:S05]  /*bf20*/  @!P0 BRA `(.L_x_164) ;  /* 0x0000000000408947 */ /* 0x004fea0003800000 */
        /* <DEDUP_REMOVED lines=16> */
.L_x_164:
[----:B------:R-:W-:Y:S05]  /*c030*/  WARPSYNC.ALL ;  /* 0x0000000000007948 */ /* 0x000fea0003800000 */
[----:B------:R-:W-:Y:S11]  /*c040*/  R2UR UR4, R54 ;  /* 0x00000000360472ca */ /* 0x000ff600000e0000 */
[----:B------:R-:W-:Y:S02]  /*c050*/  @!UPT UIADD3 URZ, UPT, UPT, URZ, URZ, URZ ;  /* 0x000000fffffff290 */ /* 0x000fe4000fffe0ff */
[----:B------:R-:W2:Y:S02]  /*c060*/  LDTM.16dp256bit.x4 R4, tmem[UR4+0x100020] ;  /* 0x10002004000479ee */ /* 0x000ea40008120000 */
[----:B--2---:R-:W-:Y:S01]  /*c070*/  NOP ;  /* 0x0000000000007918 */ /* 0x004fe20000000000 */
.L_x_162:
[--C-:B-1----:R-:W-:Y:S01]  /*c080*/  HADD2.F32 R49, -RZ, R60.reuse.H0_H0 ;  /* 0x2000003cff317230 */ /* 0x102fe20000004100 */
[----:B------:R-:W-:Y:S05]  /*c090*/  WARPSYNC.ALL ;  /* 0x0000000000007948 */ /* 0x000fea0003800000 */
[-C--:B--2---:R-:W-:Y:S01]  /*c0a0*/  FMUL R0, R24, R47.reuse ;  /* 0x0000002f18007220 */ /* 0x084fe20000400000 */
        /* <DEDUP_REMOVED lines=25> */
[--C-:B------:R-:W-:Y:S02]  /*c240*/  HADD2.F32 R49, -RZ, R56.reuse.H0_H0 ;  /* 0x20000038ff317230 */ /* 0x100fe40000004100 */
[-C--:B------:R-:W-:Y:S01]  /*c250*/  FMUL R7, R30, R47.reuse ;  /* 0x0000002f1e077220 */ /* 0x080fe20000400000 */
[----:B------:R-:W-:Y:S01]  /*c260*/  FMUL R8, R31, R47 ;  /* 0x0000002f1f087220 */ /* 0x000fe20000400000 */
[----:B------:R-:W-:Y:S01]  /*c270*/  HADD2.F32 R52, -RZ, R69.H1_H1 ;  /* 0x30000045ff347230 */ /* 0x000fe20000004100 */
        /* <DEDUP_REMOVED lines=96> */
[----:B------:R-:W-:Y:S01]  /*c880*/  UIADD3 UR8, UPT, UPT, UR43, 0x3000, URZ ;  /* 0x000030002b087890 */ /* 0x000fe2000fffe0ff */
[----:B------:R-:W-:Y:S01]  /*c890*/  UMOV UR9, UR41 ;  /* 0x0000002900097c82 */ /* 0x000fe20008000000 */
[----:B------:R-:W-:Y:S02]  /*c8a0*/  UIADD3 UR6, UPT, UPT, UR42, 0xa0, URZ ;  /* 0x000000a02a067890 */ /* 0x000fe4000fffe0ff */
[----:B------:R-:W-:Y:S01]  /*c8b0*/  UIADD3 UR4, UPT, UPT, UR43, 0x4000, URZ ;  /* 0x000040002b047890 */ /* 0x000fe2000fffe0ff */
[----:B------:R-:W-:Y:S04]  /*c8c0*/  UMOV UR5, UR41 ;  /* 0x0000002900057c82 */ /* 0x000fe80008000000 */
[----:B------:R2:W-:Y:S04]  /*c8d0*/  UTMASTG.2D [UR8], [UR56] ;  /* 0x00000008380073b5 */ /* 0x0005e80008008000 */
[----:B------:R2:W-:Y:S01]  /*c8e0*/  UTMASTG.2D [UR4], [UR56] ;  /* 0x00000004380073b5 */ /* 0x0005e20008008000 */
[----:B------:R0:W-:Y:S01]  /*c8f0*/  UTMACMDFLUSH ;  /* 0x00000000000079b7 */ /* 0x0001e20000000000 */
[----:B--2---:R-:W-:Y:S04]  /*c900*/  DEPBAR.LE SB0, 0x1 ;  /* 0x000080400000791a */ /* 0x004fe80000000000 */
.L_x_166:
[----:B------:R-:W-:Y:S05]  /*c910*/  BSYNC.RECONVERGENT B0 ;  /* 0x0000000000007941 */ /* 0x000fea0003800200 */
.L_x_165:
[----:B------:R-:W-:Y:S01]  /*c920*/  BAR.SYNC.DEFER_BLOCKING 0x1, 0x80 ;  /* 0x0042000000007b1d */ /* 0x000fe20000010000 */
[----:B------:R-:W-:Y:S01]  /*c930*/  ULEA UR4, UR53, UR43, 0x3 ;  /* 0x0000002b35047291 */ /* 0x000fe2000f8e18ff */
[----:B------:R-:W-:Y:S01]  /*c940*/  SHF.L.U32 R3, R91, 0x1f, RZ ;  /* 0x0000001f5b037819 */ /* 0x000fe200000006ff */
[----:B------:R-:W-:Y:S01]  /*c950*/  UIADD3 UR40, UPT, UPT, UR53, 0x1, URZ ;  /* 0x0000000135287890 */ /* 0x000fe2000fffe0ff */
[----:B------:R-:W-:Y:S01]  /*c960*/  FSETP.NEU.AND P0, PT, R48, RZ, PT ;  /* 0x000000ff3000720b */ /* 0x000fe20003f0d000 */
[----:B------:R-:W-:Y:S04]  /*c970*/  UIADD3 UR4, UPT, UPT, UR4, 0x50, URZ ;  /* 0x0000005004047890 */ /* 0x000fe8000fffe0ff */
[----:B------:R-:W-:Y:S09]  /*c980*/  UPRMT UR4, UR52, 0x654, UR4 ;  /* 0x0000065434047896 */ /* 0x000ff20008000004 */
[----:B------:R-:W-:Y:S01]  /*c990*/  SYNCS.ARRIVE.TRANS64.RED.A1T0 RZ, [UR4], RZ ;  /* 0x000000ffffff79a7 */ /* 0x000fe20008100404 */
[----:B------:R-:W-:Y:S01]  /*c9a0*/  BSSY B0, `(.L_x_167) ;  /* 0x0000005000007945 */ /* 0x000fe20003800000 */
[----:B------:R-:W2:Y:S03]  /*c9b0*/  SYNCS.PHASECHK.TRANS64.TRYWAIT P1, [UR43+0x40], R3 ;  /* 0x00004003ff0075a7 */ /* 0x000ea6000802112b */
[----:B--2---:R-:W-:Y:S05]  /*c9c0*/  @P1 BRA `(.L_x_168) ;  /* 0x0000000000081947 */ /* 0x004fea0003800000 */
[----:B------:R-:W2:Y:S02]  /*c9d0*/  SYNCS.PHASECHK.TRANS64.TRYWAIT P1, [UR43+0x40], R3 ;  /* 0x00004003ff0075a7 */ /* 0x000ea4000802112b */
[----:B--2---:R-:W-:Y:S05]  /*c9e0*/  @!P1 BRA `(.L_x_169) ;  /* 0x00000058006c9947 */ /* 0x004fea0003800000 */
.L_x_168:
[----:B------:R-:W-:Y:S05]  /*c9f0*/  BSYNC B0 ;  /* 0x0000000000007941 */ /* 0x000fea0003800000 */
.L_x_167:
        /* <DEDUP_REMOVED lines=44> */
.L_x_171:
        /* <DEDUP_REMOVED lines=23> */
.L_x_172:
[----:B------:R-:W-:Y:S05]  /*ce30*/  WARPSYNC.ALL ;  /* 0x0000000000007948 */ /* 0x000fea0003800000 */
[----:B------:R-:W-:Y:S11]  /*ce40*/  R2UR UR4, R54 ;  /* 0x00000000360472ca */ /* 0x000ff600000e0000 */
[----:B------:R-:W-:Y:S02]  /*ce50*/  @!UPT UIADD3 URZ, UPT, UPT, URZ, URZ, URZ ;  /* 0x000000fffffff290 */ /* 0x000fe4000fffe0ff */
[----:B------:R-:W2:Y:S02]  /*ce60*/  LDTM.16dp256bit.x4 R4, tmem[UR4+0x100040] ;  /* 0x10004004000479ee */ /* 0x000ea40008120000 */
[----:B--2---:R-:W-:Y:S01]  /*ce70*/  NOP ;  /* 0x0000000000007918 */ /* 0x004fe20000000000 */
.L_x_170:
        /* <DEDUP_REMOVED lines=137> */
.L_x_174:
[----:B------:R-:W-:Y:S05]  /*d710*/  BSYNC.RECONVERGENT B0 ;  /* 0x0000000000007941 */ /* 0x000fea0003800200 */
.L_x_173:
[----:B------:R-:W-:Y:S01]  /*d720*/  UISETP.NE.AND UP0, UPT, UR40, 0x4, UPT ;  /* 0x000000042800788c */ /* 0x000fe2000bf05270 */
[----:B------:R-:W-:Y:S01]  /*d730*/  BAR.SYNC.DEFER_BLOCKING 0x1, 0x80 ;  /* 0x0042000000007b1d */ /* 0x000fe20000010000 */
[----:B------:R-:W-:Y:S02]  /*d740*/  SHF.L.U32 R3, R91, 0x1f, RZ ;  /* 0x0000001f5b037819 */ /* 0x000fe400000006ff */
[----:B------:R-:W-:Y:S01]  /*d750*/  USEL UR5, UR40, URZ, UP0 ;  /* 0x000000ff28057287 */ /* 0x000fe20008000000 */
[----:B------:R-:W-:Y:S03]  /*d760*/  FSETP.NEU.AND P0, PT, R48, RZ, PT ;  /* 0x000000ff3000720b */ /* 0x000fe60003f0d000 */
[----:B------:R-:W-:Y:S02]  /*d770*/  ULEA UR4, UR5, UR43, 0x3 ;  /* 0x0000002b05047291 */ /* 0x000fe4000f8e18ff */
[----:B------:R-:W-:Y:S02]  /*d780*/  UIADD3 UR5, UPT, UPT, UR5, 0x1, URZ ;  /* 0x0000000105057890 */ /* 0x000fe4000fffe0ff */
[----:B------:R-:W-:Y:S02]  /*d790*/  UIADD3 UR4, UPT, UPT, UR4, 0x50, URZ ;  /* 0x0000005004047890 */ /* 0x000fe4000fffe0ff */
[----:B------:R-:W-:Y:S02]  /*d7a0*/  UISETP.NE.AND UP0, UPT, UR5, 0x4, UPT ;  /* 0x000000040500788c */ /* 0x000fe4000bf05270 */
[----:B------:R-:W-:Y:S02]  /*d7b0*/  UPRMT UR4, UR52, 0x654, UR4 ;  /* 0x0000065434047896 */ /* 0x000fe40008000004 */
[----:B------:R-:W-:Y:S07]  /*d7c0*/  USEL UR53, UR5, URZ, UP0 ;  /* 0x000000ff05357287 */ /* 0x000fee0008000000 */
[----:B------:R-:W-:Y:S01]  /*d7d0*/  SYNCS.ARRIVE.TRANS64.RED.A1T0 RZ, [UR4], RZ ;  /* 0x000000ffffff79a7 */ /* 0x000fe20008100404 */
[----:B------:R-:W-:Y:S01]  /*d7e0*/  BSSY B0, `(.L_x_175) ;  /* 0x0000005000007945 */ /* 0x000fe20003800000 */
[----:B------:R-:W2:Y:S03]  /*d7f0*/  SYNCS.PHASECHK.TRANS64.TRYWAIT P1, [UR43+0x48], R3 ;  /* 0x00004803ff0075a7 */ /* 0x000ea6000802112b */
[----:B--2---:R-:W-:Y:S05]  /*d800*/  @P1 BRA `(.L_x_176) ;  /* 0x0000000000081947 */ /* 0x004fea0003800000 */
[----:B------:R-:W2:Y:S02]  /*d810*/  SYNCS.PHASECHK.TRANS64.TRYWAIT P1, [UR43+0x48], R3 ;  /* 0x00004803ff0075a7 */ /* 0x000ea4000802112b */
[----:B--2---:R-:W-:Y:S05]  /*d820*/  @!P1 BRA `(.L_x_177) ;  /* 0x0000004800f49947 */ /* 0x004fea0003800000 */
.L_x_176:
[----:B------:R-:W-:Y:S05]  /*d830*/  BSYNC B0 ;  /* 0x0000000000007941 */ /* 0x000fea0003800000 */
.L_x_175:
        /* <DEDUP_REMOVED lines=44> */
.L_x_179:
        /* <DEDUP_REMOVED lines=23> */
.L_x_180:
[----:B------:R-:W-:Y:S05]  /*dc70*/  WARPSYNC.ALL ;  /* 0x0000000000007948 */ /* 0x000fea0003800000 */
[----:B------:R-:W-:Y:S11]  /*dc80*/  R2UR UR4, R54 ;  /* 0x00000000360472ca */ /* 0x000ff600000e0000 */
[----:B------:R-:W-:Y:S02]  /*dc90*/  @!UPT UIADD3 URZ, UPT, UPT, URZ, URZ, URZ ;  /* 0x000000fffffff290 */ /* 0x000fe4000fffe0ff */
[----:B------:R-:W2:Y:S02]  /*dca0*/  LDTM.16dp256bit.x4 R4, tmem[UR4+0x100060] ;  /* 0x10006004000479ee */ /* 0x000ea40008120000 */
[----:B--2---:R-:W-:Y:S01]  /*dcb0*/  NOP ;  /* 0x0000000000007918 */ /* 0x004fe20000000000 */
.L_x_178:
[--C-:B-1----:R-:W-:Y:S01]  /*dcc0*/  HADD2.F32 R41, -RZ, R60.reuse.H0_H0 ;  /* 0x2000003cff297230 */ /* 0x102fe20000004100 */
[----:B------:R-:W-:Y:S01]  /*dcd0*/  ISETP.GE.AND P0, PT, R100, 0x1, PT ;  /* 0x000000016400780c */ /* 0x000fe20003f06270 */
[-C--:B--2---:R-:W-:Y:S01]  /*dce0*/  FMUL R0, R24, R47.reuse ;  /* 0x0000002f18007220 */ /* 0x084fe20000400000 */
[----:B------:R-:W-:Y:S02]  /*dcf0*/  HADD2.F32 R43, -RZ, R60.H1_H1 ;  /* 0x3000003cff2b7230 */ /* 0x000fe40000004100 */
[----:B------:R-:W-:Y:S01]  /*dd00*/  FMUL R2, R25, R47 ;  /* 0x0000002f19027220 */ /* 0x000fe20000400000 */
[--C-:B------:R-:W-:Y:S02]  /*dd10*/  HADD2.F32 R40, -RZ, R61.reuse.H0_H0 ;  /* 0x2000003dff287230 */ /* 0x100fe40000004100 */
[----:B------:R-:W-:Y:S01]  /*dd20*/  FFMA R0, R48, R41, R0 ;  /* 0x0000002930007223 */ /* 0x000fe20000000000 */
[----:B------:R-:W-:Y:S01]  /*dd30*/  FMUL R3, R26, R47 ;  /* 0x0000002f1a037220 */ /* 0x000fe20000400000 */
[----:B------:R-:W-:Y:S02]  /*dd40*/  HADD2.F32 R45, -RZ, R61.H1_H1 ;  /* 0x3000003dff2d7230 */ /* 0x000fe40000004100 */
[C---:B------:R-:W-:Y:S01]  /*dd50*/  FFMA R2, R48.reuse, R43, R2 ;  /* 0x0000002b30027223 */ /* 0x040fe20000000002 */
[-C--:B------:R-:W-:Y:S01]  /*dd60*/  FMUL R20, R27, R47.reuse ;  /* 0x0000002f1b147220 */ /* 0x080fe20000400000 */
[--C-:B------:R-:W-:Y:S02]  /*dd70*/  HADD2.F32 R42, -RZ, R62.reuse.H0_H0 ;  /* 0x2000003eff2a7230 */ /* 0x100fe40000004100 */
[----:B------:R-:W-:Y:S01]  /*dd80*/  FFMA R3, R48, R40, R3 ;  /* 0x0000002830037223 */ /* 0x000fe20000000003 */
[----:B------:R-:W-:Y:S01]  /*dd90*/  FMUL R21, R28, R47 ;  /* 0x0000002f1c157220 */ /* 0x000fe20000400000 */
[----:B------:R-:W-:Y:S01]  /*dda0*/  HADD2.F32 R49, -RZ, R62.H1_H1 ;  /* 0x3000003eff317230 */ /* 0x000fe20000004100 */
[----:B------:R-:W-:Y:S01]  /*ddb0*/  F2FP.F16.F32.PACK_AB R104, R2, R0 ;  /* 0x000000000268723e */ /* 0x000fe200000000ff */
[----:B------:R-:W-:Y:S05]  /*ddc0*/  @P0 WARPSYNC.ALL ;  /* 0x0000000000000948 */ /* 0x000fea0003800000 */
[----:B------:R-:W-:Y:S01]  /*ddd0*/  @P0 NOP ;  /* 0x0000000000000918 */ /* 0x000fe20000000000 */
[C---:B------:R-:W-:Y:S01]  /*dde0*/  FFMA R20, R48.reuse, R45, R20 ;  /* 0x0000002d30147223 */ /* 0x040fe20000000014 */
[----:B------:R-:W-:Y:S01]  /*ddf0*/  FFMA R21, R48, R42, R21 ;  /* 0x0000002a30157223 */ /* 0x000fe20000000015 */
[----:B------:R-:W-:Y:S01]  /*de00*/  @P0 IADD3 R97, PT, PT, R97, 0x120, RZ ;  /* 0x0000012061610810 */ /* 0x000fe20007ffe0ff */
[----:B------:R-:W-:Y:S01]  /*de10*/  FMUL R22, R29, R47 ;  /* 0x0000002f1d167220 */ /* 0x000fe20000400000 */
[--C-:B------:R-:W-:Y:S01]  /*de20*/  HADD2.F32 R44, -RZ, R63.reuse.H0_H0 ;  /* 0x2000003fff2c7230 */ /* 0x100fe20000004100 */
[----:B------:R-:W-:Y:S01]  /*de30*/  F2FP.F16.F32.PACK_AB R105, R20, R3 ;  /* 0x000000031469723e */ /* 0x000fe200000000ff */
[----:B------:R-:W-:Y:S01]  /*de40*/  FMUL R23, R30, R47 ;  /* 0x0000002f1e177220 */ /* 0x000fe20000400000 */
[----:B------:R-:W-:Y:S01]  /*de50*/  HADD2.F32 R51, -RZ, R63.H1_H1 ;  /* 0x3000003fff337230 */ /* 0x000fe20000004100 */
[----:B------:R-:W-:Y:S01]  /*de60*/  @P0 LOP3.LUT R97, R97, 0xfefffff8, RZ, 0xc0, !PT ;  /* 0xfefffff861610812 */ /* 0x000fe200078ec0ff */
[C---:B------:R-:W-:Y:S01]  /*de70*/  FFMA R22, R48.reuse, R49, R22 ;  /* 0x0000003130167223 */ /* 0x040fe20000000016 */
[----:B------:R-:W-:Y:S01]  /*de80*/  FFMA R23, R48, R44, R23 ;  /* 0x0000002c30177223 */ /* 0x000fe20000000017 */
[----:B------:R-:W-:Y:S01]  /*de90*/  FMUL R24, R31, R47 ;  /* 0x0000002f1f187220 */ /* 0x000fe20000400000 */
[----:B------:R-:W-:Y:S01]  /*dea0*/  HADD2.F32 R46, -RZ, R56.H0_H0 ;  /* 0x20000038ff2e7230 */ /* 0x000fe20000004100 */
[----:B------:R1:W-:Y:S01]  /*deb0*/  @P0 SYNCS.ARRIVE.TRANS64.RED.A1T0 RZ, [R97+URZ], RZ ;  /* 0x000000ff61ff09a7 */ /* 0x0003e200081004ff */
[----:B------:R-:W-:Y:S07]  /*dec0*/  F2FP.F16.F32.PACK_AB R106, R22, R21 ;  /* 0x00000015166a723e */ /* 0x000fee00000000ff */
[----:B------:R-:W-:Y:S05]  /*ded0*/  WARPSYNC.ALL ;  /* 0x0000000000007948 */ /* 0x000fea0003800000 */
[----:B------:R-:W-:Y:S01]  /*dee0*/  FFMA R24, R48, R51, R24 ;  /* 0x0000003330187223 */ /* 0x000fe20000000018 */
[-C--:B------:R-:W-:Y:S01]  /*def0*/  FMUL R25, R32, R47.reuse ;  /* 0x0000002f20197220 */ /* 0x080fe20000400000 */
[----:B------:R-:W-:Y:S02]  /*df00*/  HADD2.F32 R53, -RZ, R56.H1_H1 ;  /* 0x30000038ff357230 */ /* 0x000fe40000004100 */
[----:B------:R-:W-:Y:S01]  /*df10*/  FMUL R26, R33, R47 ;  /* 0x0000002f211a7220 */ /* 0x000fe20000400000 */
[--C-:B------:R-:W-:Y:S01]  /*df20*/  HADD2.F32 R50, -RZ, R57.reuse.H0_H0 ;  /* 0x20000039ff327230 */ /* 0x100fe20000004100 */
[----:B------:R-:W-:Y:S01]  /*df30*/  F2FP.F16.F32.PACK_AB R107, R24, R23 ;  /* 0x00000017186b723e */ /* 0x000fe200000000ff */
[C---:B------:R-:W-:Y:S01]  /*df40*/  FFMA R25, R48.reuse, R46, R25 ;  /* 0x0000002e30197223 */ /* 0x040fe20000000019 */
[----:B------:R-:W-:Y:S01]  /*df50*/  FFMA R26, R48, R53, R26 ;  /* 0x00000035301a7223 */ /* 0x000fe2000000001a */
[-C--:B------:R-:W-:Y:S01]  /*df60*/  FMUL R27, R34, R47.reuse ;  /* 0x0000002f221b7220 */ /* 0x080fe20000400000 */
[----:B------:R-:W-:Y:S01]  /*df70*/  HADD2.F32 R55, -RZ, R57.H1_H1 ;  /* 0x30000039ff377230 */ /* 0x000fe20000004100 */
[----:B------:R2:W-:Y:S01]  /*df80*/  STSM.16.MT88.4 [R86+0x7000], R104 ;  /* 0x0070006856007844 */ /* 0x0005e20000004200 */
[----:B------:R-:W-:Y:S01]  /*df90*/  FMUL R28, R35, R47 ;  /* 0x0000002f231c7220 */ /* 0x000fe20000400000 */
[--C-:B------:R-:W-:Y:S01]  /*dfa0*/  HADD2.F32 R52, -RZ, R58.reuse.H0_H0 ;  /* 0x2000003aff347230 */ /* 0x100fe20000004100 */
[----:B------:R-:W-:Y:S01]  /*dfb0*/  F2FP.F16.F32.PACK_AB R108, R26, R25 ;  /* 0x000000191a6c723e */ /* 0x000fe200000000ff */
[C---:B------:R-:W-:Y:S01]  /*dfc0*/  FFMA R27, R48.reuse, R50, R27 ;  /* 0x00000032301b7223 */ /* 0x040fe2000000001b */
[----:B------:R-:W-:Y:S01]  /*dfd0*/  FFMA R28, R48, R55, R28 ;  /* 0x00000037301c7223 */ /* 0x000fe2000000001c */
[----:B------:R-:W-:Y:S01]  /*dfe0*/  FMUL R29, R36, R47 ;  /* 0x0000002f241d7220 */ /* 0x000fe20000400000 */
[----:B------:R-:W-:-:S02]  /*dff0*/  HADD2.F32 R57, -RZ, R58.H1_H1 ;  /* 0x3000003aff397230 */ /* 0x000fc40000004100 */
[----:B------:R-:W-:Y:S01]  /*e000*/  FMUL R30, R37, R47 ;  /* 0x0000002f251e7220 */ /* 0x000fe20000400000 */
[--C-:B------:R-:W-:Y:S01]  /*e010*/  HADD2.F32 R54, -RZ, R59.reuse.H0_H0 ;  /* 0x2000003bff367230 */ /* 0x100fe20000004100 */
[----:B------:R-:W-:Y:S01]  /*e020*/  F2FP.F16.F32.PACK_AB R109, R28, R27 ;  /* 0x0000001b1c6d723e */ /* 0x000fe200000000ff */
[C---:B------:R-:W-:Y:S01]  /*e030*/  FFMA R29, R48.reuse, R52, R29 ;  /* 0x00000034301d7223 */ /* 0x040fe2000000001d */
        /* <DEDUP_REMOVED lines=32> */
[-C--:B------:R-:W-:Y:S01]  /*e240*/  FMUL R11, R11, R47.reuse ;  /* 0x0000002f0b0b7220 */ /* 0x080fe20000400000 */
[--C-:B------:R-:W-:Y:S02]  /*e250*/  HADD2.F32 R41, -RZ, R72.reuse.H0_H0 ;  /* 0x20000048ff297230 */ /* 0x100fe40000004100 */
[----:B------:R-:W-:Y:S01]  /*e260*/  FMUL R12, R12, R47 ;  /* 0x0000002f0c0c7220 */ /* 0x000fe20000400000 */
[----:B------:R-:W-:-:S02]  /*e270*/  HADD2.F32 R64, -RZ, R72.H1_H1 ;  /* 0x30000048ff407230 */ /* 0x000fc40000004100 */
[----:B------:R-:W-:Y:S01]  /*e280*/  FMUL R13, R13, R47 ;  /* 0x0000002f0d0d7220 */ /* 0x000fe20000400000 */
[--C-:B------:R-:W-:Y:S02]  /*e290*/  HADD2.F32 R43, -RZ, R73.reuse.H0_H0 ;  /* 0x20000049ff2b7230 */ /* 0x100fe40000004100 */
[----:B------:R-:W-:Y:S01]  /*e2a0*/  FFMA R10, R48, R67, R10 ;  /* 0x00000043300a7223 */ /* 0x000fe2000000000a */
[-C--:B------:R-:W-:Y:S01]  /*e2b0*/  FMUL R14, R14, R47.reuse ;  /* 0x0000002f0e0e7220 */ /* 0x080fe20000400000 */
[----:B------:R-:W-:Y:S02]  /*e2c0*/  HADD2.F32 R66, -RZ, R73.H1_H1 ;  /* 0x30000049ff427230 */ /* 0x000fe40000004100 */
[C---:B------:R-:W-:Y:S01]  /*e2d0*/  FFMA R11, R48.reuse, R62, R11 ;  /* 0x0000003e300b7223 */ /* 0x040fe2000000000b */
[----:B------:R-:W-:Y:S01]  /*e2e0*/  FMUL R15, R15, R47 ;  /* 0x0000002f0f0f7220 */ /* 0x000fe20000400000 */
[--C-:B------:R-:W-:Y:S02]  /*e2f0*/  HADD2.F32 R69, -RZ, R74.reuse.H0_H0 ;  /* 0x2000004aff457230 */ /* 0x100fe40000004100 */
[----:B------:R-:W-:Y:S01]  /*e300*/  FFMA R12, R48, R41, R12 ;  /* 0x00000029300c7223 */ /* 0x000fe2000000000c */
[----:B------:R-:W-:Y:S01]  /*e310*/  FMUL R16, R16, R47 ;  /* 0x0000002f10107220 */ /* 0x000fe20000400000 */
[----:B------:R-:W-:-:S02]  /*e320*/  HADD2.F32 R68, -RZ, R74.H1_H1 ;  /* 0x3000004aff447230 */ /* 0x000fc40000004100 */
[C---:B------:R-:W-:Y:S01]  /*e330*/  FFMA R13, R48.reuse, R64, R13 ;  /* 0x00000040300d7223 */ /* 0x040fe2000000000d */
[----:B------:R-:W-:Y:S01]  /*e340*/  FMUL R17, R17, R47 ;  /* 0x0000002f11117220 */ /* 0x000fe20000400000 */
[--C-:B------:R-:W-:Y:S02]  /*e350*/  HADD2.F32 R71, -RZ, R75.reuse.H0_H0 ;  /* 0x2000004bff477230 */ /* 0x100fe40000004100 */
[----:B------:R-:W-:Y:S01]  /*e360*/  FFMA R14, R48, R43, R14 ;  /* 0x0000002b300e7223 */ /* 0x000fe2000000000e */
[-C--:B------:R-:W-:Y:S01]  /*e370*/  FMUL R18, R18, R47.reuse ;  /* 0x0000002f12127220 */ /* 0x080fe20000400000 */
[----:B------:R-:W-:Y:S02]  /*e380*/  HADD2.F32 R70, -RZ, R75.H1_H1 ;  /* 0x3000004bff467230 */ /* 0x000fe40000004100 */
[C---:B------:R-:W-:Y:S01]  /*e390*/  FFMA R15, R48.reuse, R66, R15 ;  /* 0x00000042300f7223 */ /* 0x040fe2000000000f */
[----:B------:R-:W-:Y:S01]  /*e3a0*/  FMUL R19, R19, R47 ;  /* 0x0000002f13137220 */ /* 0x000fe20000400000 */
[C---:B------:R-:W-:Y:S01]  /*e3b0*/  FFMA R16, R48.reuse, R69, R16 ;  /* 0x0000004530107223 */ /* 0x040fe20000000010 */
[C---:B------:R-:W-:Y:S01]  /*e3c0*/  FFMA R17, R48.reuse, R68, R17 ;  /* 0x0000004430117223 */ /* 0x040fe20000000011 */
[C---:B------:R-:W-:Y:S01]  /*e3d0*/  FFMA R18, R48.reuse, R71, R18 ;  /* 0x0000004730127223 */ /* 0x040fe20000000012 */
[----:B------:R-:W-:Y:S01]  /*e3e0*/  FFMA R19, R48, R70, R19 ;  /* 0x0000004630137223 */ /* 0x000fe20000000013 */
[----:B------:R-:W-:Y:S01]  /*e3f0*/  F2FP.F16.F32.PACK_AB R114, R9, R8 ;  /* 0x000000080972723e */ /* 0x000fe200000000ff */
[----:B------:R-:W-:Y:S01]  /*e400*/  BSSY.RECONVERGENT B0, `(.L_x_181) ;  /* 0x000001d000007945 */ /* 0x000fe20003800200 */
[----:B------:R-:W-:-:S02]  /*e410*/  F2FP.F16.F32.PACK_AB R115, R11, R10 ;  /* 0x0000000a0b73723e */ /* 0x000fc400000000ff */
[----:B------:R-:W-:Y:S02]  /*e420*/  F2FP.F16.F32.PACK_AB R116, R13, R12 ;  /* 0x0000000c0d74723e */ /* 0x000fe400000000ff */
[----:B------:R-:W-:Y:S01]  /*e430*/  F2FP.F16.F32.PACK_AB R117, R15, R14 ;  /* 0x0000000e0f75723e */ /* 0x000fe200000000ff */
[----:B------:R2:W-:Y:S01]  /*e440*/  STSM.16.MT88.4 [R102+0x6000], R112 ;  /* 0x0060007066007844 */ /* 0x0005e20000004200 */
[----:B------:R-:W-:Y:S02]  /*e450*/  F2FP.F16.F32.PACK_AB R118, R17, R16 ;  /* 0x000000101176723e */ /* 0x000fe400000000ff */
[----:B------:R-:W-:Y:S02]  /*e460*/  F2FP.F16.F32.PACK_AB R119, R19, R18 ;  /* 0x000000121377723e */ /* 0x000fe400000000ff */
[----:B------:R-:W-:Y:S02]  /*e470*/  ISETP.NE.AND P2, PT, R101, RZ, PT ;  /* 0x000000ff6500720c */ /* 0x000fe40003f45270 */
[----:B-1----:R-:W-:Y:S01]  /*e480*/  @P0 IADD3 R97, PT, PT, R90, 0x1, RZ ;  /* 0x000000015a610810 */ /* 0x002fe20007ffe0ff */
[----:B------:R2:W-:Y:S03]  /*e490*/  STSM.16.MT88.4 [R102+0x6800], R116 ;  /* 0x0068007466007844 */ /* 0x0005e60000004200 */
[----:B------:R-:W-:Y:S01]  /*e4a0*/  @P0 ISETP.NE.AND P1, PT, R97, 0x4, PT ;  /* 0x000000046100080c */ /* 0x000fe20003f25270 */
[----:B------:R-:W-:Y:S01]  /*e4b0*/  @!PT LDS RZ, [RZ] ;  /* 0x00000000fffff984 */ /* 0x000fe20000000800 */
[----:B------:R-:W-:Y:S01]  /*e4c0*/  @!PT LDS RZ, [RZ] ;  /* 0x00000000fffff984 */ /* 0x000fe20000000800 */
[----:B------:R-:W-:Y:S01]  /*e4d0*/  @!PT LDS RZ, [RZ] ;  /* 0x00000000fffff984 */ /* 0x000fe20000000800 */
[----:B------:R-:W-:Y:S01]  /*e4e0*/  @!PT LDS RZ, [RZ] ;  /* 0x00000000fffff984 */ /* 0x000fe20000000800 */
[----:B------:R1:W-:Y:S06]  /*e4f0*/  MEMBAR.ALL.CTA ;  /* 0x0000000000007992 */ /* 0x0003ec0000008000 */
[----:B-1----:R-:W1:Y:S01]  /*e500*/  FENCE.VIEW.ASYNC.S ;  /* 0x00000000000073c6 */ /* 0x002e620000000000 */
[----:B------:R-:W-:Y:S01]  /*e510*/  @P0 SEL R101, RZ, 0x1, P1 ;  /* 0x00000001ff650807 */ /* 0x000fe20000800000 */
[----:B-1----:R-:W-:Y:S06]  /*e520*/  BAR.SYNC.DEFER_BLOCKING 0x1, 0x80 ;  /* 0x0042000000007b1d */ /* 0x002fec0000010000 */
        /* <DEDUP_REMOVED lines=8> */
[----:B------:R1:W-:Y:S02]  /*e5b0*/  UTMASTG.2D [UR4], [UR56] ;  /* 0x00000004380073b5 */ /* 0x0003e40008008000 */
[----:B-1----:R0:W-:Y:S02]  /*e5c0*/  UTMACMDFLUSH ;  /* 0x00000000000079b7 */ /* 0x0021e40000000000 */
.L_x_182:
[----:B------:R-:W-:Y:S05]  /*e5d0*/  BSYNC.RECONVERGENT B0 ;  /* 0x0000000000007941 */ /* 0x000fea0003800200 */
.L_x_181:
[----:B------:R-:W-:Y:S01]  /*e5e0*/  @P0 SEL R90, R97, RZ, P1 ;  /* 0x000000ff615a0207 */ /* 0x000fe20000800000 */
[----:B------:R-:W-:Y:S01]  /*e5f0*/  BSSY.RECONVERGENT B0, `(.L_x_183) ;  /* 0x0000004000007945 */ /* 0x000fe20003800200 */
[----:B------:R-:W-:Y:S03]  /*e600*/  @P0 LOP3.LUT R88, R88, R101, RZ, 0x3c, !PT ;  /* 0x0000006558580212 */ /* 0x000fe600078e3cff */
[----:B------:R-:W-:Y:S05]  /*e610*/  @!P2 BRA `(.L_x_184) ;  /* 0x000000000004a947 */ /* 0x000fea0003800000 */
[----:B------:R-:W-:Y:S04]  /*e620*/  DEPBAR.LE SB0, 0x1 ;  /* 0x000080400000791a */ /* 0x000fe80000000000 */
.L_x_184:
[----:B------:R-:W-:Y:S05]  /*e630*/  BSYNC.RECONVERGENT B0 ;  /* 0x0000000000007941 */ /* 0x000fea0003800200 */
.L_x_183:
[----:B------:R-:W-:Y:S01]  /*e640*/  UISETP.NE.AND UP1, UPT, UR54, -0x4, UPT ;  /* 0xfffffffc3600788c */ /* 0x000fe2000bf25270 */
[----:B------:R-:W-:Y:S01]  /*e650*/  BAR.SYNC.DEFER_BLOCKING 0x1, 0x80 ;  /* 0x0042000000007b1d */ /* 0x000fe20000010000 */
[----:B------:R-:W-:Y:S01]  /*e660*/  UISETP.NE.AND UP0, UPT, UR55, 0x8, UPT ;  /* 0x000000083700788c */ /* 0x000fe2000bf05270 */
[----:B------:R-:W-:Y:S01]  /*e670*/  R2UR UR18, R85 ;  /* 0x00000000551272ca */ /* 0x000fe200000e0000 */
[----:B------:R-:W-:Y:S01]  /*e680*/  UIADD3 UR54, UPT, UPT, UR54, 0x4, URZ ;  /* 0x0000000436367890 */ /* 0x000fe2000fffe0ff */
[----:B------:R-:W-:Y:S01]  /*e690*/  R2UR UR19, R84 ;  /* 0x00000000541372ca */ /* 0x000fe200000e0000 */
[----:B------:R-:W-:Y:S01]  /*e6a0*/  USEL UR6, URZ, 0x1, UP0 ;  /* 0x00000001ff067887 */ /* 0x000fe20008000000 */
[----:B------:R-:W-:Y:S01]  /*e6b0*/  PLOP3.LUT P0, PT, PT, PT, UP1, 0x80, 0x8 ;  /* 0x000000000008781c */ /* 0x000fe20003f0f018 */
[----:B------:R-:W-:Y:S01]  /*e6c0*/  USEL UR5, UR55, URZ, UP0 ;  /* 0x000000ff37057287 */ /* 0x000fe20008000000 */
[----:B------:R-:W-:Y:S01]  /*e6d0*/  PLOP3.LUT P2, PT, PT, PT, PT, 0x8, 0x80 ;  /* 0x000000000080781c */ /* 0x000fe20003f4e170 */
[----:B------:R-:W-:Y:S01]  /*e6e0*/  IMAD.MOV.U32 R17, RZ, RZ, R83 ;  /* 0x000000ffff117224 */ /* 0x000fe200078e0053 */
[----:B------:R-:W-:Y:S01]  /*e6f0*/  @UP1 ULEA UR4, UR53, UR43, 0x3 ;  /* 0x0000002b35041291 */ /* 0x000fe2000f8e18ff */
[----:B------:R-:W-:Y:S03]  /*e700*/  LOP3.LUT R87, R87, UR6, RZ, 0x3c, !PT ;  /* 0x0000000657577c12 */ /* 0x000fe6000f8e3cff */
[----:B------:R-:W-:Y:S04]  /*e710*/  @UP1 UIADD3 UR4, UPT, UPT, UR4, 0x50, URZ ;  /* 0x0000005004041890 */ /* 0x000fe8000fffe0ff */
[----:B------:R-:W-:Y:S09]  /*e720*/  @UP1 UPRMT UR4, UR52, 0x654, UR4 ;  /* 0x0000065434041896 */ /* 0x000ff20008000004 */
[----:B------:R-:W-:Y:S01]  /*e730*/  @P0 SYNCS.ARRIVE.TRANS64.RED.A1T0 RZ, [UR4], RZ ;  /* 0x000000ffffff09a7 */ /* 0x000fe20008100404 */
[----:B------:R-:W-:Y:S01]  /*e740*/  @UP1 UIADD3 UR4, UPT, UPT, UR53, 0x1, URZ ;  /* 0x0000000135041890 */ /* 0x000fe2000fffe0ff */
[----:B------:R-:W-:Y:S03]  /*e750*/  ISETP.NE.AND P0, PT, R82, RZ, PT ;  /* 0x000000ff5200720c */ /* 0x000fe60003f05270 */
[----:B------:R-:W-:Y:S04]  /*e760*/  @UP1 UISETP.NE.AND UP0, UPT, UR4, 0x4, UPT ;  /* 0x000000040400188c */ /* 0x000fe8000bf05270 */
[----:B------:R-:W-:Y:S06]  /*e770*/  @UP1 USEL UR53, UR4, URZ, UP0 ;  /* 0x000000ff04351287 */ /* 0x000fec0008000000 */
[----:B------:R-:W-:Y:S06]  /*e780*/  @P0 BRA `(.L_x_185) ;  /* 0xffffffb800000947 */ /* 0x000fec000383ffff */
[----:B------:R-:W-:Y:S01]  /*e790*/  ULEA UR4, UR53, UR43, 0x3 ;  /* 0x0000002b35047291 */ /* 0x000fe2000f8e18ff */
[----:B------:R-:W-:-:S04]  /*e7a0*/  DEPBAR.LE SB0, 0x0 ;  /* 0x000080000000791a */ /* 0x000fc80000000000 */
[----:B------:R-:W-:-:S04]  /*e7b0*/  UIADD3 UR4, UPT, UPT, UR4, 0x50, URZ ;  /* 0x0000005004047890 */ /* 0x000fc8000fffe0ff */
[----:B------:R-:W-:-:S09]  /*e7c0*/  UPRMT UR4, UR52, 0x654, UR4 ;  /* 0x0000065434047896 */ /* 0x000fd20008000004 */
[----:B------:R-:W-:Y:S01]  /*e7d0*/  SYNCS.ARRIVE.TRANS64.RED.A1T0 RZ, [UR4], RZ ;  /* 0x000000ffffff79a7 */ /* 0x000fe20008100404 */
[----:B------:R-:W-:Y:S05]  /*e7e0*/  EXIT ;  /* 0x000000000000794d */ /* 0x000fea0003800000 */
.L_x_129:
[----:B------:R-:W-:-:S08]  /*e7f0*/  NOP ;  /* 0x0000000000007918 */ /* 0x000fd00000000000 */
[----:B-1--45:R-:W-:-:S00]  /*e800*/  USETMAXREG.DEALLOC.CTAPOOL 0x88 ;  /* 0x00000088000079c8 */ /* 0x032fc000080e0500 */
[----:B------:R-:W-:Y:S05]  /*e810*/  EXIT ;  /* 0x000000000000794d */ /* 0x000fea0003800000 */
.L_x_300:
[----:B------:R-:W-:-:S08]  /*e820*/  NOP ;  /* 0x0000000000007918 */ /* 0x000fd00000000000 */
[----:B-1--45:R-:W1:-:S00]  /*e830*/  USETMAXREG.DEALLOC.CTAPOOL 0x88 ;  /* 0x00000088000079c8 */ /* 0x032e4000080e0500 */
[----:B-1----:R-:W1:Y:S01]  /*e840*/  SHFL.IDX PT, R80, R80, RZ, 0x1f ;  /* 0x00001fff50507589 */ /* 0x002e6200000e0000 */
[----:B------:R-:W2:Y:S05]  /*e850*/  LDCU UR19, c[0x0][0xc1c] ;  /* 0x00018380ff1377ac */ /* 0x000eaa0008000800 */
[----:B------:R-:W3:Y:S01]  /*e860*/  LDC.64 R8, c[0x0][0x900] ;  /* 0x00024000ff087b82 */ /* 0x000ee20000000a00 */
[----:B------:R-:W-:Y:S01]  /*e870*/  BSSY.RECONVERGENT B0, `(.L_x_186) ;  /* 0x000003f000007945 */ /* 0x000fe20003800200 */
[----:B------:R-:W-:Y:S01]  /*e880*/  ELECT P0, URZ, PT ;  /* 0x0000000000ff782f */ /* 0x000fe20003800000 */
[----:B------:R-:W-:Y:S02]  /*e890*/  UMOV UR4, 0x400 ;  /* 0x0000040000047882 */ /* 0x000fe40000000000 */
[----:B------:R-:W-:-:S03]  /*e8a0*/  ULEA UR4, UR5, UR4, 0x18 ;  /* 0x0000000405047291 */ /* 0x000fc6000f8ec0ff */
[----:B------:R-:W4:Y:S08]  /*e8b0*/  LDC.64 R10, c[0x0][0x908] ;  /* 0x00024200ff0a7b82 */ /* 0x000f300000000a00 */
[----:B------:R-:W3:Y:S01]  /*e8c0*/  LDC.64 R4, c[0x0][0x910] ;  /* 0x00024400ff047b82 */ /* 0x000ee20000000a00 */
[----:B--2---:R-:W-:Y:S01]  /*e8d0*/  UIADD3 UR19, UPT, UPT, UR16, UR19, URZ ;  /* 0x0000001310137290 */ /* 0x004fe2000fffe0ff */
[----:B-1----:R-:W-:-:S06]  /*e8e0*/  R2UR UR7, R80 ;  /* 0x00000000500772ca */ /* 0x002fcc00000e0000 */
[----:B------:R-:W1:Y:S08]  /*e8f0*/  LDC.64 R6, c[0x0][0x918] ;  /* 0x00024600ff067b82 */ /* 0x000e700000000a00 */
[----:B------:R-:W2:Y:S01]  /*e900*/  LDC.64 R64, c[0x0][0x920] ;  /* 0x00024800ff407b82 */ /* 0x000ea20000000a00 */
[----:B------:R-:W-:Y:S02]  /*e910*/  USHF.R.U32.HI UR6, URZ, 0x3, UR7 ;  /* 0x00000003ff067899 */ /* 0x000fe40008011607 */
[----:B------:R-:W-:-:S02]  /*e920*/  ULEA UR21, UR7, UR4, 0x9 ;  /* 0x0000000407157291 */ /* 0x000fc4000f8e48ff */
[----:B------:R-:W-:-:S06]  /*e930*/  ULOP3.LUT UR6, UR6, 0x1, URZ, 0xc0, !UPT ;  /* 0x0000000106067892 */ /* 0x000fcc000f8ec0ff */
[----:B------:R-:W-:Y:S01]  /*e940*/  IMAD.U32 R0, RZ, RZ, UR6 ;  /* 0x00000006ff007e24 */ /* 0x000fe2000f8e00ff */
[----:B------:R-:W-:Y:S06]  /*e950*/  @!P0 BRA `(.L_x_187) ;  /* 0x0000000000c08947 */ /* 0x000fec0003800000 */
[----:B------:R-:W5:Y:S08]  /*e960*/  LDC.64 R20, c[0x0][0x400] ;  /* 0x00010000ff147b82 */ /* 0x000f700000000a00 */
[----:B------:R-:W5:Y:S08]  /*e970*/  LDC.64 R22, c[0x0][0x408] ;  /* 0x00010200ff167b82 */ /* 0x000f700000000a00 */
[----:B------:R-:W4:Y:S08]  /*e980*/  LDC.64 R16, c[0x0][0x410] ;  /* 0x00010400ff107b82 */ /* 0x000f300000000a00 */
[----:B------:R-:W4:Y:S08]  /*e990*/  LDC.64 R18, c[0x0][0x418] ;  /* 0x00010600ff127b82 */ /* 0x000f300000000a00 */
[----:B------:R-:W3:Y:S01]  /*e9a0*/  LDC.64 R12, c[0x0][0x420] ;  /* 0x00010800ff0c7b82 */ /* 0x000ee20000000a00 */
[----:B-----5:R5:W-:Y:S07]  /*e9b0*/  STS.128 [UR21+-0x980], R20 ;  /* 0xfff68014ff007988 */ /* 0x020bee0008000c15 */
[----:B------:R-:W3:Y:S01]  /*e9c0*/  LDC.64 R14, c[0x0][0x428] ;  /* 0x00010a00ff0e7b82 */ /* 0x000ee20000000a00 */
[----:B----4-:R4:W-:Y:S07]  /*e9d0*/  STS.128 [UR21+-0x970], R16 ;  /* 0xfff69010ff007988 */ /* 0x0109ee0008000c15 */
[----:B------:R-:W1:Y:S08]  /*e9e0*/  LDC.64 R60, c[0x0][0x430] ;  /* 0x00010c00ff3c7b82 */ /* 0x000e700000000a00 */
[----:B------:R-:W1:Y:S01]  /*e9f0*/  LDC.64 R62, c[0x0][0x438] ;  /* 0x00010e00ff3e7b82 */ /* 0x000e620000000a00 */
[----:B---3--:R3:W-:Y:S07]  /*ea00*/  STS.128 [UR21+-0x960], R12 ;  /* 0xfff6a00cff007988 */ /* 0x0087ee0008000c15 */
[----:B------:R-:W2:Y:S08]  /*ea10*/  LDC.64 R56, c[0x0][0x440] ;  /* 0x00011000ff387b82 */ /* 0x000eb00000000a00 */
[----:B------:R-:W2:Y:S08]  /*ea20*/  LDC.64 R58, c[0x0][0x448] ;  /* 0x00011200ff3a7b82 */ /* 0x000eb00000000a00 */
[----:B------:R-:W5:Y:S01]  /*ea30*/  LDC.64 R52, c[0x0][0x450] ;  /* 0x00011400ff347b82 */ /* 0x000f620000000a00 */
[----:B-1----:R1:W-:Y:S07]  /*ea40*/  STS.128 [UR21+-0x950], R60 ;  /* 0xfff6b03cff007988 */ /* 0x0023ee0008000c15 */
[----:B------:R-:W5:Y:S08]  /*ea50*/  LDC.64 R54, c[0x0][0x458] ;  /* 0x00011600ff367b82 */ /* 0x000f700000000a00 */
[----:B------:R-:W4:Y:S01]  /*ea60*/  LDC.64 R48, c[0x0][0x460] ;  /* 0x00011800ff307b82 */ /* 0x000f220000000a00 */
[----:B--2---:R1:W-:Y:S07]  /*ea70*/  STS.128 [UR21+-0x940], R56 ;  /* 0xfff6c038ff007988 */ /* 0x0043ee0008000c15 */
[----:B------:R-:W4:Y:S08]  /*ea80*/  LDC.64 R50, c[0x0][0x468] ;  /* 0x00011a00ff327b82 */ /* 0x000f300000000a00 */
[----:B------:R-:W2:Y:S01]  /*ea90*/  LDC.64 R44, c[0x0][0x470] ;  /* 0x00011c00ff2c7b82 */ /* 0x000ea20000000a00 */
[----:B-----5:R1:W-:Y:S07]  /*eaa0*/  STS.128 [UR21+-0x930], R52 ;  /* 0xfff6d034ff007988 */ /* 0x0203ee0008000c15 */
[----:B------:R-:W2:Y:S08]  /*eab0*/  LDC.64 R46, c[0x0][0x478] ;  /* 0x00011e00ff2e7b82 */ /* 0x000eb00000000a00 */
[----:B------:R-:W5:Y:S01]  /*eac0*/  LDC.64 R40, c[0x0][0x500] ;  /* 0x00014000ff287b82 */ /* 0x000f620000000a00 */
[----:B----4-:R1:W-:Y:S07]  /*ead0*/  STS.128 [UR21+-0x920], R48 ;  /* 0xfff6e030ff007988 */ /* 0x0103ee0008000c15 */
        /* <DEDUP_REMOVED lines=19> */
[----:B---3--:R-:W3:Y:S01]  /*ec10*/  LDC.64 R12, c[0x0][0x570] ;  /* 0x00015c00ff0c7b82 */ /* 0x008ee20000000a00 */
[----:B--2---:R1:W-:Y:S07]  /*ec20*/  STS.128 [UR21+-0x8b0], R20 ;  /* 0xfff75014ff007988 */ /* 0x0043ee0008000c15 */
[----:B------:R-:W3:Y:S01]  /*ec30*/  LDC.64 R14, c[0x0][0x578] ;  /* 0x00015e00ff0e7b82 */ /* 0x000ee20000000a00 */
[----:B-----5:R1:W-:Y:S04]  /*ec40*/  STS.128 [UR21+-0x8a0], R16 ;  /* 0xfff76010ff007988 */ /* 0x0203e80008000c15 */
[----:B---3--:R1:W-:Y:S02]  /*ec50*/  STS.128 [UR21+-0x890], R12 ;  /* 0xfff7700cff007988 */ /* 0x0083e40008000c15 */
.L_x_187:
[----:B------:R-:W-:Y:S05]  /*ec60*/  BSYNC.RECONVERGENT B0 ;  /* 0x0000000000007941 */ /* 0x000fea0003800200 */
.L_x_186:
[----:B-1----:R-:W1:Y:S01]  /*ec70*/  LDC.64 R16, c[0x0][0x960] ;  /* 0x00025800ff107b82 */ /* 0x002e620000000a00 */
[----:B------:R-:W-:Y:S01]  /*ec80*/  ELECT P1, URZ, PT ;  /* 0x0000000000ff782f */ /* 0x000fe20003820000 */
[----:B------:R-:W-:-:S06]  /*ec90*/  NOP ;  /* 0x0000000000007918 */ /* 0x000fcc0000000000 */
[----:B------:R-:W1:Y:S01]  /*eca0*/  LDC.64 R18, c[0x0][0x968] ;  /* 0x00025a00ff127b82 */ /* 0x000e620000000a00 */
[----:B------:R-:W-:Y:S01]  /*ecb0*/  ELECT P0, URZ, PT ;  /* 0x0000000000ff782f */ /* 0x000fe20003800000 */
[----:B------:R-:W-:Y:S02]  /*ecc0*/  ULOP3.LUT UR7, UR7, 0x7, URZ, 0xc0, !UPT ;  /* 0x0000000707077892 */ /* 0x000fe4000f8ec0ff */
[----:B------:R-:W-:Y:S02]  /*ecd0*/  UIMAD UR9, UR16, 0xe, URZ ;  /* 0x0000000e100978a4 */ /* 0x000fe4000f8e02ff */
[----:B---34-:R-:W-:Y:S01]  /*ece0*/  @P1 STS.128 [UR21+-0xa80], R8 ;  /* 0xfff58008ff001988 */ /* 0x018fe20008000c15 */
[----:B------:R-:W-:Y:S01]  /*ecf0*/  UIMAD UR18, UR16, 0xd, URZ ;  /* 0x0000000d101278a4 */ /* 0x000fe2000f8e02ff */
[----:B------:R-:W3:Y:S01]  /*ed00*/  LDC.64 R12, c[0x0][0x970] ;  /* 0x00025c00ff0c7b82 */ /* 0x000ee20000000a00 */
[----:B------:R-:W-:Y:S01]  /*ed10*/  UIMAD UR20, UR19, 0xe, URZ ;  /* 0x0000000e131478a4 */ /* 0x000fe2000f8e02ff */
[----:B------:R-:W-:Y:S01]  /*ed20*/  @P1 STS.128 [UR21+-0xa70], R4 ;  /* 0xfff59004ff001988 */ /* 0x000fe20008000c15 */
[----:B------:R-:W-:-:S02]  /*ed30*/  UIADD3 UR24, UPT, UPT, UR21, -0x980, URZ ;  /* 0xfffff68015187890 */ /* 0x000fc4000fffe0ff */
[----:B------:R-:W-:Y:S02]  /*ed40*/  UIADD3 UR23, UPT, UPT, UR21, -0x900, URZ ;  /* 0xfffff70015177890 */ /* 0x000fe4000fffe0ff */
[----:B------:R-:W-:Y:S01]  /*ed50*/  UIADD3 UR22, UPT, UPT, UR21, -0xa80, URZ ;  /* 0xfffff58015167890 */ /* 0x000fe2000fffe0ff */
[----:B------:R-:W3:Y:S01]  /*ed60*/  LDC.64 R14, c[0x0][0x978] ;  /* 0x00025e00ff0e7b82 */ /* 0x000ee20000000a00 */
[----:B------:R-:W4:Y:S01]  /*ed70*/  LDCU.64 UR10, c[0x0][0xb18] ;  /* 0x00016300ff0a77ac */ /* 0x000f220008000a00 */
[----:B------:R-:W1:Y:S06]  /*ed80*/  LDCU.64 UR12, c[0x0][0xb20] ;  /* 0x00016400ff0c77ac */ /* 0x000e6c0008000a00 */
[----:B------:R-:W2:Y:S01]  /*ed90*/  LDC.64 R66, c[0x0][0x928] ;  /* 0x00024a00ff427b82 */ /* 0x000ea20000000a00 */
[----:B-1----:R1:W-:Y:S01]  /*eda0*/  @P1 STS.128 [UR21+-0xa20], R16 ;  /* 0xfff5e010ff001988 */ /* 0x0023e20008000c15 */
[----:B------:R-:W1:Y:S01]  /*edb0*/  LDCU.64 UR16, c[0x0][0x820] ;  /* 0x00010400ff1077ac */ /* 0x000e620008000a00 */
[----:B------:R-:W1:Y:S05]  /*edc0*/  LDCU.64 UR14, c[0x0][0xb00] ;  /* 0x00016000ff0e77ac */ /* 0x000e6a0008000a00 */
[----:B------:R-:W5:Y:S01]  /*edd0*/  LDC.64 R28, c[0x0][0x930] ;  /* 0x00024c00ff1c7b82 */ /* 0x000f620000000a00 */
[----:B------:R-:W-:Y:S01]  /*ede0*/  UIMAD UR19, UR19, 0xd, URZ ;  /* 0x0000000d131378a4 */ /* 0x000fe2000f8e02ff */
[----:B------:R-:W-:-:S06]  /*edf0*/  UMOV UR8, UR7 ;  /* 0x0000000700087c82 */ /* 0x000fcc0008000000 */
[----:B------:R-:W5:Y:S01]  /*ee00*/  LDC.64 R30, c[0x0][0x938] ;  /* 0x00024e00ff1e7b82 */ /* 0x000f620000000a00 */
[----:B---3--:R3:W-:Y:S07]  /*ee10*/  @P1 STS.128 [UR21+-0xa10], R12 ;  /* 0xfff5f00cff001988 */ /* 0x0087ee0008000c15 */
[----:B------:R-:W4:Y:S01]  /*ee20*/  LDC.64 R24, c[0x0][0x940] ;  /* 0x00025000ff187b82 */ /* 0x000f220000000a00 */
[----:B--2---:R2:W-:Y:S01]  /*ee30*/  @P1 STS.128 [UR21+-0xa60], R64 ;  /* 0xfff5a040ff001988 */ /* 0x0045e20008000c15 */
[----:B-1----:R-:W-:-:S06]  /*ee40*/  LOP3.LUT R17, R0, 0x1, RZ, 0x3c, !PT ;  /* 0x0000000100117812 */ /* 0x002fcc00078e3cff */
[----:B------:R-:W4:Y:S08]  /*ee50*/  LDC.64 R26, c[0x0][0x948] ;  /* 0x00025200ff1a7b82 */ /* 0x000f300000000a00 */
[----:B------:R-:W1:Y:S01]  /*ee60*/  LDC.64 R20, c[0x0][0x950] ;  /* 0x00025400ff147b82 */ /* 0x000e620000000a00 */
[----:B-----5:R2:W-:Y:S07]  /*ee70*/  @P1 STS.128 [UR21+-0xa50], R28 ;  /* 0xfff5b01cff001988 */ /* 0x0205ee0008000c15 */
[----:B------:R-:W1:Y:S08]  /*ee80*/  LDC.64 R22, c[0x0][0x958] ;  /* 0x00025600ff167b82 */ /* 0x000e700000000a00 */
[----:B------:R-:W5:Y:S01]  /*ee90*/  LDC.64 R52, c[0x0][0xa00] ;  /* 0x00028000ff347b82 */ /* 0x000f620000000a00 */
[----:B----4-:R2:W-:Y:S07]  /*eea0*/  @P1 STS.128 [UR21+-0xa40], R24 ;  /* 0xfff5c018ff001988 */ /* 0x0105ee0008000c15 */
[----:B------:R-:W5:Y:S08]  /*eeb0*/  LDC.64 R54, c[0x0][0xa08] ;  /* 0x00028200ff367b82 */ /* 0x000f700000000a00 */
[----:B------:R-:W4:Y:S01]  /*eec0*/  LDC.64 R48, c[0x0][0xa10] ;  /* 0x00028400ff307b82 */ /* 0x000f220000000a00 */
[----:B-1----:R2:W-:Y:S01]  /*eed0*/  @P1 STS.128 [UR21+-0xa30], R20 ;  /* 0xfff5d014ff001988 */ /* 0x0025e20008000c15 */
[----:B------:R-:W-:-:S06]  /*eee0*/  NOP ;  /* 0x0000000000007918 */ /* 0x000fcc0000000000 */
        /* <DEDUP_REMOVED lines=8> */
[----:B-1----:R2:W-:Y:S07]  /*ef70*/  @P0 STS.128 [UR21+-0x9e0], R44 ;  /* 0xfff6202cff000988 */ /* 0x0025ee0008000c15 */
        /* <DEDUP_REMOVED lines=12> */
[----:B---3--:R-:W3:Y:S08]  /*f040*/  LDC.64 R12, c[0x0][0xb08] ;  /* 0x0002c200ff0c7b82 */ /* 0x008ef00000000a00 */
[----:B------:R-:W1:Y:S01]  /*f050*/  LDC.64 R2, c[0x0][0xb10] ;  /* 0x0002c400ff027b82 */ /* 0x000e620000000a00 */
[----:B----4-:R2:W-:Y:S01]  /*f060*/  @P0 STS.128 [UR21+-0x990], R4 ;  /* 0xfff67004ff000988 */ /* 0x0105e20008000c15 */
[----:B------:R-:W-:Y:S01]  /*f070*/  UIADD3 UR21, UPT, UPT, UR21, -0xa00, URZ ;  /* 0xfffff60015157890 */ /* 0x000fe2000fffe0ff */
[----:B------:R-:W-:-:S06]  /*f080*/  NOP ;  /* 0x0000000000007918 */ /* 0x000fcc0000000000 */
.L_x_201:
[----:B------:R-:W-:Y:S09]  /*f090*/  UISETP.NE.AND UP0, UPT, UR37, 0x1, UPT ;  /* 0x000000012500788c */ /* 0x000ff2000bf05270 */
[----:B----4-:R-:W-:Y:S05]  /*f0a0*/  BRA.U UP0, `(.L_x_188) ;  /* 0x0000000100047547 */ /* 0x010fea000b800000 */
[----:B------:R-:W-:Y:S05]  /*f0b0*/  BPT.TRAP 0x1 ;  /* 0x000000040000795c */ /* 0x000fea0000300000 */
.L_x_188:
[----:B------:R-:W-:Y:S01]  /*f0c0*/  ULEA UR25, UR7, UR4, 0x3 ;  /* 0x0000000407197291 */ /* 0x000fe2000f8e18ff */
[----:B--2---:R-:W-:Y:S08]  /*f0d0*/  SHF.L.U32 R5, R17, 0x1f, RZ ;  /* 0x0000001f11057819 */ /* 0x004ff000000006ff */
[----:B------:R-:W2:Y:S02]  /*f0e0*/  SYNCS.PHASECHK.TRANS64.TRYWAIT P0, [UR25+0x80], R5 ;  /* 0x00008005ff0075a7 */ /* 0x000ea40008001119 */
[----:B--2---:R-:W-:Y:S05]  /*f0f0*/  @!P0 BRA `(.L_x_189) ;  /* 0x0000003000d88947 */ /* 0x004fea0003800000 */
.L_x_271:
[----:B------:R-:W-:Y:S09]  /*f100*/  UIMAD UR6, UR7, 0x14, UR36 ;  /* 0x00000014070678a4 */ /* 0x000ff2000f8e0224 */
[----:B------:R-:W4:Y:S04]  /*f110*/  LDS R10, [UR6+0x10] ;  /* 0x00001006ff0a7984 */ /* 0x000f280008000800 */
        /* <DEDUP_REMOVED lines=10> */
[----:B----4-:R-:W-:Y:S01]  /*f1c0*/  PRMT R21, R10, 0x7632, R21 ;  /* 0x000076320a157816 */ /* 0x010fe20000000015 */
[----:B------:R-:W-:Y:S06]  /*f1d0*/  BRA.U UP0, `(.L_x_190) ;  /* 0x0000000100047547 */ /* 0x000fec000b800000 */
[----:B------:R-:W-:Y:S05]  /*f1e0*/  BPT.TRAP 0x1 ;  /* 0x000000040000795c */ /* 0x000fea0000300000 */
.L_x_190:
[----:B------:R-:W-:Y:S02]  /*f1f0*/  UIADD3 UR6, UPT, UPT, UR25, 0xc0, URZ ;  /* 0x000000c019067890 */ /* 0x000fe4000fffe0ff */
[----:B------:R-:W-:Y:S02]  /*f200*/  UISETP.NE.AND UP0, UPT, UR37, 0x8, UPT ;  /* 0x000000082500788c */ /* 0x000fe4000bf05270 */
[----:B------:R-:W-:Y:S09]  /*f210*/  UPRMT UR6, UR5, 0x654, UR6 ;  /* 0x0000065405067896 */ /* 0x000ff20008000006 */
[----:B-1----:R-:W-:Y:S01]  /*f220*/  SYNCS.ARRIVE.TRANS64.RED.A1T0 RZ, [UR6], RZ ;  /* 0x000000ffffff79a7 */ /* 0x002fe20008100406 */
[----:B------:R-:W-:Y:S05]  /*f230*/  BRA.U !UP0, `(.L_x_191) ;  /* 0x0000000108047547 */ /* 0x000fea000b800000 */
[----:B------:R-:W-:Y:S05]  /*f240*/  BPT.TRAP 0x1 ;  /* 0x000000040000795c */ /* 0x000fea0000300000 */
.L_x_191:
[----:B------:R-:W-:Y:S01]  /*f250*/  ULEA UR25, UR8, UR4, 0x3 ;  /* 0x0000000408197291 */ /* 0x000fe2000f8e18ff */
[----:B--2---:R-:W-:Y:S02]  /*f260*/  SHF.L.U32 R5, R0, 0x1f, RZ ;  /* 0x0000001f00057819 */ /* 0x004fe400000006ff */
[----:B------:R-:W-:Y:S04]  /*f270*/  PRMT R4, R10, 0x9910, RZ ;  /* 0x000099100a047816 */ /* 0x000fe800000000ff */
[----:B------:R-:W-:Y:S02]  /*f280*/  ISETP.NE.AND P0, PT, R4, RZ, PT ;  /* 0x000000ff0400720c */ /* 0x000fe40003f05270 */
[----:B------:R-:W1:Y:S02]  /*f290*/  SYNCS.PHASECHK.TRANS64.TRYWAIT P1, [UR25+0x1a0], R5 ;  /* 0x0001a005ff0075a7 */ /* 0x000e640008021119 */
[----:B------:R-:W-:Y:S01]  /*f2a0*/  ISETP.EQ.OR P0, PT, R11, RZ, !P0 ;  /* 0x000000ff0b00720c */ /* 0x000fe20004702670 */
[----:B------:R-:W-:Y:S01]  /*f2b0*/  @!UPT UIADD3 URZ, UPT, UPT, URZ, URZ, URZ ;  /* 0x000000fffffff290 */ /* 0x000fe2000fffe0ff */
[----:B-1----:R-:W-:Y:S11]  /*f2c0*/  @!P1 BRA `(.L_x_192) ;  /* 0x00000030007c9947 */ /* 0x002ff60003800000 */
.L_x_273:
[----:B------:R-:W-:Y:S05]  /*f2d0*/  @P0 BRA `(.L_x_193) ;  /* 0x0000000c00e40947 */ /* 0x000fea0003800000 */
[----:B------:R-:W-:Y:S01]  /*f2e0*/  ELECT P0, URZ, PT ;  /* 0x0000000000ff782f */ /* 0x000fe20003800000 */
[----:B------:R-:W2:Y:S01]  /*f2f0*/  LDC.64 R8, c[0x0][0x838] ;  /* 0x00020e00ff087b82 */ /* 0x000ea20000000a00 */
[----:B------:R-:W-:Y:S07]  /*f300*/  BSSY.RECONVERGENT B0, `(.L_x_194) ;  /* 0x00000a1000007945 */ /* 0x000fee0003800200 */
[----:B-1----:R-:W1:Y:S08]  /*f310*/  LDC.64 R4, c[0x0][0x830] ;  /* 0x00020c00ff047b82 */ /* 0x002e700000000a00 */
[----:B------:R-:W4:Y:S08]  /*f320*/  @P0 LDC.64 R32, c[0x0][0x828] ;  /* 0x00020a00ff200b82 */ /* 0x000f300000000a00 */
[----:B------:R-:W5:Y:S08]  /*f330*/  @P0 LDC.64 R28, c[0x0][0x390] ;  /* 0x0000e400ff1c0b82 */ /* 0x000f700000000a00 */
[----:B------:R-:W3:Y:S02]  /*f340*/  @P0 LDC.64 R6, c[0x0][0x840] ;  /* 0x00021000ff060b82 */ /* 0x000ee40000000a00 */
[C---:B---3--:R-:W-:Y:S04]  /*f350*/  @P0 IMAD.WIDE R6, R14.reuse, 0x8, R6 ;  /* 0x000000080e060825 */ /* 0x048fe800078e0206 */
[C---:B----4-:R-:W-:Y:S01]  /*f360*/  @P0 IMAD.WIDE R32, R14.reuse, 0x8, R32 ;  /* 0x000000080e200825 */ /* 0x050fe200078e0220 */
[----:B------:R3:W4:Y:S03]  /*f370*/  @P0 LDG.E.64 R26, desc[UR50][R6.64] ;  /* 0x00000032061a0981 */ /* 0x000726000c1e1b00 */
[C---:B--2---:R-:W-:Y:S02]  /*f380*/  @P0 IMAD.WIDE R8, R14.reuse, 0x8, R8 ;  /* 0x000000080e080825 */ /* 0x044fe400078e0208 */
[----:B------:R-:W2:Y:S02]  /*f390*/  @P0 LDG.E.64 R32, desc[UR50][R32.64] ;  /* 0x0000003220200981 */ /* 0x000ea4000c1e1b00 */
[C---:B-1----:R-:W-:Y:S02]  /*f3a0*/  @P0 IMAD.WIDE R4, R14.reuse, 0x8, R4 ;  /* 0x000000080e040825 */ /* 0x042fe400078e0204 */
[----:B------:R-:W3:Y:S02]  /*f3b0*/  @P0 LDG.E.64 R8, desc[UR50][R8.64] ;  /* 0x0000003208080981 */ /* 0x000ee4000c1e1b00 */
[----:B-----5:R-:W-:Y:S02]  /*f3c0*/  @P0 IMAD.WIDE R28, R14, 0xc, R28 ;  /* 0x0000000c0e1c0825 */ /* 0x020fe400078e021c */
[----:B------:R-:W5:Y:S04]  /*f3d0*/  @P0 LDG.E.64 R24, desc[UR50][R4.64] ;  /* 0x0000003204180981 */ /* 0x000f68000c1e1b00 */
[----:B------:R1:W4:Y:S04]  /*f3e0*/  @P0 LDG.E R20, desc[UR50][R28.64+0x4] ;  /* 0x000004321c140981 */ /* 0x000328000c1e1900 */
[----:B------:R-:W4:Y:S04]  /*f3f0*/  @P0 LDG.E R5, desc[UR50][R28.64] ;  /* 0x000000321c050981 */ /* 0x000f28000c1e1900 */
[----:B------:R-:W4:Y:S04]  /*f400*/  @P0 LDG.E R4, desc[UR50][R28.64+0x8] ;  /* 0x000008321c040981 */ /* 0x000f28000c1e1900 */
[----:B--2---:R-:W-:Y:S04]  /*f410*/  @P0 STS.64 [UR24], R32 ;  /* 0x00000020ff000988 */ /* 0x004fe80008000a18 */
[----:B---3--:R-:W-:Y:S04]  /*f420*/  @P0 STS.64 [UR23], R8 ;  /* 0x00000008ff000988 */ /* 0x008fe80008000a17 */
[----:B------:R-:W2:Y:S01]  /*f430*/  @P0 LDS R7, [UR24+0x1c] ;  /* 0x00001c18ff070984 */ /* 0x000ea20008000800 */
[C---:B-----5:R-:W-:Y:S01]  /*f440*/  @P0 SHF.L.U64.HI R23, R24.reuse, 0x1, R25 ;  /* 0x0000000118170819 */ /* 0x060fe20000010219 */
[----:B------:R-:W-:Y:S02]  /*f450*/  @P0 IMAD.SHL.U32 R24, R24, 0x2, RZ ;  /* 0x0000000218180824 */ /* 0x000fe400078e00ff */
[----:B------:R-:W-:Y:S01]  /*f460*/  @P0 STS [UR24+0x30], RZ ;  /* 0x000030ffff000988 */ /* 0x000fe20008000818 */
[----:B------:R-:W-:Y:S02]  /*f470*/  @P0 LOP3.LUT R23, R23, 0x1fffffff, RZ, 0xc0, !PT ;  /* 0x1fffffff17170812 */ /* 0x000fe400078ec0ff */
[----:B------:R-:W-:Y:S02]  /*f480*/  @P0 LOP3.LUT R24, R24, 0xfffffffe, RZ, 0xc0, !PT ;  /* 0xfffffffe18180812 */ /* 0x000fe400078ec0ff */
[--C-:B------:R-:W-:Y:S02]  /*f490*/  @P0 SHF.R.U32.HI R6, RZ, 0x4, R23.reuse ;  /* 0x00000004ff060819 */ /* 0x100fe40000011617 */
[----:B------:R-:W-:Y:S05]  /*f4a0*/  @P0 SHF.R.U64 R23, R24, 0x4, R23 ;  /* 0x0000000418170819 */ /* 0x000fea0000001217 */
[----:B------:R3:W-:Y:S01]  /*f4b0*/  @P0 STS [UR24+0xc], R23 ;  /* 0x00000c17ff000988 */ /* 0x0007e20008000818 */
[----:B----4-:R-:W-:Y:S02]  /*f4c0*/  @P0 VIADD R5, R5, 0xffffffff ;  /* 0xffffffff05050836 */ /* 0x010fe40000000000 */
[----:B------:R-:W-:Y:S01]  /*f4d0*/  @P0 VIADD R4, R4, 0xffffffff ;  /* 0xffffffff04040836 */ /* 0x000fe20000000000 */
[----:B---3--:R-:W-:Y:S02]  /*f4e0*/  PRMT R23, R10, 0x7732, RZ ;  /* 0x000077320a177816 */ /* 0x008fe400000000ff */
[----:B--2---:R-:W-:Y:S01]  /*f4f0*/  @P0 LOP3.LUT R25, R7, 0xf, R6, 0xb8, !PT ;  /* 0x0000000f07190812 */ /* 0x004fe200078eb806 */
[----:B------:R-:W-:Y:S04]  /*f500*/  IMAD.U32 R7, RZ, RZ, UR24 ;  /* 0x00000018ff077e24 */ /* 0x000fe8000f8e00ff */
[----:B------:R-:W-:Y:S01]  /*f510*/  @P0 STS [UR24+0x1c], R25 ;  /* 0x00001c19ff000988 */ /* 0x000fe20008000818 */
[----:B------:R-:W-:Y:S03]  /*f520*/  @P0 SHF.R.U64 R8, R7, 0x4, RZ ;  /* 0x0000000407080819 */ /* 0x000fe600000012ff */
[----:B------:R-:W2:Y:S04]  /*f530*/  @P0 LDS R6, [UR24+0x1c] ;  /* 0x00001c18ff060984 */ /* 0x000ea80008000800 */
[----:B------:R-:W-:Y:S04]  /*f540*/  @P0 STS [UR24+0x10], R8 ;  /* 0x00001008ff000988 */ /* 0x000fe80008000818 */
[----:B------:R-:W-:Y:S01]  /*f550*/  @P0 STS [UR24+0x14], R8 ;  /* 0x00001408ff000988 */ /* 0x000fe20008000818 */
[----:B--2---:R-:W-:Y:S05]  /*f560*/  @P0 LOP3.LUT R30, R6, 0xf0, RZ, 0xb8, !PT ;  /* 0x000000f0061e0812 */ /* 0x004fea00078eb8ff */
[----:B------:R-:W-:Y:S04]  /*f570*/  @P0 STS [UR24+0x1c], R30 ;  /* 0x00001c1eff000988 */ /* 0x000fe80008000818 */
[----:B------:R-:W2:Y:S02]  /*f580*/  @P0 LDS R6, [UR24+0x1c] ;  /* 0x00001c18ff060984 */ /* 0x000ea40008000800 */
[----:B--2---:R-:W-:Y:S02]  /*f590*/  @P0 LOP3.LUT R9, R6, 0xf00, RZ, 0xb8, !PT ;  /* 0x00000f0006090812 */ /* 0x004fe400078eb8ff */
[----:B------:R-:W-:Y:S03]  /*f5a0*/  CS2R R6, SRZ ;  /* 0x0000000000067805 */ /* 0x000fe6000001ff00 */
[----:B------:R-:W-:Y:S04]  /*f5b0*/  @P0 STS.64 [UR24+0x18], R8 ;  /* 0x00001808ff000988 */ /* 0x000fe80008000a18 */
[----:B------:R-:W2:Y:S04]  /*f5c0*/  @P0 LDS R22, [UR24+0x1c] ;  /* 0x00001c18ff160984 */ /* 0x000ea80008000800 */
[----:B------:R3:W-:Y:S02]  /*f5d0*/  @P0 STS.128 [UR24+0x20], R4 ;  /* 0x00002004ff000988 */ /* 0x0007e40008000c18 */
[----:B---3--:R-:W-:Y:S05]  /*f5e0*/  IMAD.U32 R6, RZ, RZ, UR23 ;  /* 0x00000017ff067e24 */ /* 0x008fea000f8e00ff */
[----:B------:R-:W-:Y:S01]  /*f5f0*/  @P0 SHF.R.U64 R8, R6, 0x4, RZ ;  /* 0x0000000406080819 */ /* 0x000fe200000012ff */
[----:B------:R-:W-:Y:S01]  /*f600*/  IMAD.MOV.U32 R6, RZ, RZ, RZ ;  /* 0x000000ffff067224 */ /* 0x000fe200078e00ff */
[----:B--2---:R-:W-:Y:S02]  /*f610*/  @P0 LOP3.LUT R24, R22, 0xf000, RZ, 0xb8, !PT ;  /* 0x0000f00016180812 */ /* 0x004fe400078eb8ff */
[C---:B------:R-:W-:Y:S01]  /*f620*/  @P0 SHF.L.U64.HI R22, R26.reuse, 0x1, R27 ;  /* 0x000000011a160819 */ /* 0x040fe2000001021b */
[----:B------:R-:W-:Y:S02]  /*f630*/  @P0 IMAD.SHL.U32 R26, R26, 0x2, RZ ;  /* 0x000000021a1a0824 */ /* 0x000fe400078e00ff */
[----:B------:R2:W-:Y:S01]  /*f640*/  @P0 STS [UR24+0x1c], R24 ;  /* 0x00001c18ff000988 */ /* 0x0005e20008000818 */
[----:B------:R-:W-:Y:S03]  /*f650*/  @P0 LOP3.LUT R22, R22, 0x1fffffff, RZ, 0xc0, !PT ;  /* 0x1fffffff16160812 */ /* 0x000fe600078ec0ff */
[----:B-1----:R-:W1:Y:S01]  /*f660*/  @P0 LDS R28, [UR23+0x1c] ;  /* 0x00001c17ff1c0984 */ /* 0x002e620008000800 */
[--C-:B------:R-:W-:Y:S03]  /*f670*/  @P0 SHF.R.U32.HI R25, RZ, 0x4, R22.reuse ;  /* 0x00000004ff190819 */ /* 0x100fe60000011616 */
[----:B------:R-:W-:Y:S04]  /*f680*/  @P0 STS [UR23+0x10], R8 ;  /* 0x00001008ff000988 */ /* 0x000fe80008000817 */
[----:B------:R-:W-:Y:S04]  /*f690*/  @P0 STS [UR23+0x14], R8 ;  /* 0x00001408ff000988 */ /* 0x000fe80008000817 */
[----:B------:R-:W-:Y:S01]  /*f6a0*/  @P0 STS [UR23+0x30], RZ ;  /* 0x000030ffff000988 */ /* 0x000fe20008000817 */
[----:B--2---:R-:W2:Y:S01]  /*f6b0*/  S2R R24, SR_LANEID ;  /* 0x0000000000187919 */ /* 0x004ea20000000000 */
[----:B-1----:R-:W-:Y:S05]  /*f6c0*/  @P0 LOP3.LUT R29, R28, 0xf, R25, 0xb8, !PT ;  /* 0x0000000f1c1d0812 */ /* 0x002fea00078eb819 */
[----:B------:R-:W-:Y:S04]  /*f6d0*/  @P0 STS [UR23+0x1c], R29 ;  /* 0x00001c1dff000988 */ /* 0x000fe80008000817 */
[----:B------:R-:W1:Y:S02]  /*f6e0*/  @P0 LDS R25, [UR23+0x1c] ;  /* 0x00001c17ff190984 */ /* 0x000e640008000800 */
[----:B-1----:R-:W-:Y:S05]  /*f6f0*/  @P0 LOP3.LUT R27, R25, 0xf0, RZ, 0xb8, !PT ;  /* 0x000000f0191b0812 */ /* 0x002fea00078eb8ff */
[----:B------:R-:W-:Y:S04]  /*f700*/  @P0 STS [UR23+0x1c], R27 ;  /* 0x00001c1bff000988 */ /* 0x000fe80008000817 */
[----:B------:R-:W1:Y:S02]  /*f710*/  @P0 LDS R5, [UR23+0x1c] ;  /* 0x00001c17ff050984 */ /* 0x000e640008000800 */
[----:B-1----:R-:W-:Y:S01]  /*f720*/  @P0 LOP3.LUT R9, R5, 0xf00, RZ, 0xb8, !PT ;  /* 0x00000f0005090812 */ /* 0x002fe200078eb8ff */
[----:B------:R-:W-:Y:S01]  /*f730*/  IMAD R5, R23, 0x4ec5, RZ ;  /* 0x00004ec517057824 */ /* 0x000fe200078e02ff */
[----:B------:R-:W-:Y:S03]  /*f740*/  SHF.R.U32.HI R23, RZ, 0x1, R23 ;  /* 0x00000001ff177819 */ /* 0x000fe60000011617 */
[----:B------:R1:W-:Y:S01]  /*f750*/  @P0 STS.64 [UR23+0x18], R8 ;  /* 0x00001808ff000988 */ /* 0x0003e20008000a17 */
[----:B------:R-:W-:Y:S01]  /*f760*/  SHF.R.U32.HI R27, RZ, 0x12, R5 ;  /* 0x00000012ff1b7819 */ /* 0x000fe20000011605 */
[----:B------:R-:W-:Y:S02]  /*f770*/  @P0 VIADD R5, R20, 0xffffffff ;  /* 0xffffffff14050836 */ /* 0x000fe40000000000 */
[----:B------:R-:W3:Y:S01]  /*f780*/  @P0 LDS R25, [UR23+0x1c] ;  /* 0x00001c17ff190984 */ /* 0x000ee20008000800 */
[----:B------:R-:W-:Y:S01]  /*f790*/  PRMT R27, R27, 0x9910, RZ ;  /* 0x000099101b1b7816 */ /* 0x000fe200000000ff */
[----:B--2---:R-:W-:Y:S02]  /*f7a0*/  IMAD.SHL.U32 R20, R24, 0x4, RZ ;  /* 0x0000000418147824 */ /* 0x004fe400078e00ff */
[----:B------:R2:W-:Y:S02]  /*f7b0*/  @P0 STS.128 [UR23+0x20], R4 ;  /* 0x00002004ff000988 */ /* 0x0005e40008000c17 */
[----:B------:R-:W-:Y:S04]  /*f7c0*/  IMAD R27, R27, 0xd, RZ ;  /* 0x0000000d1b1b7824 */ /* 0x000fe800078e02ff */
[----:B------:R-:W-:Y:S01]  /*f7d0*/  IMAD.MOV R27, RZ, RZ, -R27 ;  /* 0x000000ffff1b7224 */ /* 0x000fe200078e0a1b */
[----:B-1----:R-:W-:Y:S04]  /*f7e0*/  @P0 LOP3.LUT R9, R26, 0xfffffffe, RZ, 0xc0, !PT ;  /* 0xfffffffe1a090812 */ /* 0x002fe800078ec0ff */
[----:B------:R-:W-:Y:S02]  /*f7f0*/  PRMT R26, R27, 0x7710, RZ ;  /* 0x000077101b1a7816 */ /* 0x000fe400000000ff */
[----:B------:R-:W-:Y:S03]  /*f800*/  @P0 SHF.R.U64 R22, R9, 0x4, R22 ;  /* 0x0000000409160819 */ /* 0x000fe60000001216 */
[----:B------:R-:W-:Y:S02]  /*f810*/  IMAD.IADD R26, R21, 0x1, R26 ;  /* 0x00000001151a7824 */ /* 0x000fe400078e021a */
[----:B------:R1:W-:Y:S03]  /*f820*/  @P0 STS [UR23+0xc], R22 ;  /* 0x00000c16ff000988 */ /* 0x0003e60008000817 */
[----:B------:R-:W-:Y:S02]  /*f830*/  R2UR UR6, R26 ;  /* 0x000000001a0672ca */ /* 0x000fe400000e0000 */
[----:B--2---:R-:W-:Y:S02]  /*f840*/  LOP3.LUT R4, R23, 0xffff, RZ, 0xc0, !PT ;  /* 0x0000ffff17047812 */ /* 0x004fe400078ec0ff */
[----:B---3--:R-:W-:Y:S03]  /*f850*/  @P0 LOP3.LUT R25, R25, 0xf000, RZ, 0xb8, !PT ;  /* 0x0000f00019190812 */ /* 0x008fe600078eb8ff */
[----:B------:R-:W-:Y:S02]  /*f860*/  IMAD R4, R4, 0x4925, RZ ;  /* 0x0000492504047824 */ /* 0x000fe400078e02ff */
[----:B------:R-:W-:Y:S04]  /*f870*/  @P0 STS [UR23+0x1c], R25 ;  /* 0x00001c19ff000988 */ /* 0x000fe80008000817 */
[----:B------:R-:W-:Y:S01]  /*f880*/  ULOP3.LUT UR6, UR6, 0xffff, URZ, 0xc0, !UPT ;  /* 0x0000ffff06067892 */ /* 0x000fe2000f8ec0ff */
[----:B------:R-:W-:Y:S03]  /*f890*/  NOP ;  /* 0x0000000000007918 */ /* 0x000fe60000000000 */
[----:B------:R-:W-:Y:S01]  /*f8a0*/  UIADD3 UR26, UP1, UPT, UR18, UR6, URZ ;  /* 0x00000006121a7290 */ /* 0x000fe2000ff3e0ff */
[----:B------:R-:W2:Y:S01]  /*f8b0*/  LDS R6, [R20+UR24] ;  /* 0x0000001814067984 */ /* 0x000ea20008000800 */
[----:B------:R-:W-:Y:S01]  /*f8c0*/  UIADD3 UR6, UP0, UPT, UR19, UR6, URZ ;  /* 0x0000000613067290 */ /* 0x000fe2000ff1e0ff */
[----:B------:R-:W-:Y:S01]  /*f8d0*/  SHF.R.U32.HI R4, RZ, 0x11, R4 ;  /* 0x00000011ff047819 */ /* 0x000fe20000011604 */
[----:B------:R-:W-:Y:S01]  /*f8e0*/  UIADD3.X UR31, UPT, UPT, URZ, URZ, URZ, UP1, !UPT ;  /* 0x000000ffff1f7290 */ /* 0x000fe20008ffe4ff */
[----:B------:R-:W3:Y:S01]  /*f8f0*/  LDS R5, [R20+UR24+0x80] ;  /* 0x0000801814057984 */ /* 0x000ee20008000800 */
[----:B------:R-:W-:Y:S01]  /*f900*/  ULEA UR32, UP1, UR26, UR16, 0x7 ;  /* 0x000000101a207291 */ /* 0x000fe2000f8238ff */
[----:B------:R-:W-:Y:S01]  /*f910*/  PRMT R4, R4, 0x9910, RZ ;  /* 0x0000991004047816 */ /* 0x000fe200000000ff */
[----:B------:R-:W-:Y:S02]  /*f920*/  UIADD3.X UR29, UPT, UPT, URZ, URZ, URZ, UP0, !UPT ;  /* 0x000000ffff1d7290 */ /* 0x000fe400087fe4ff */
[----:B------:R-:W-:Y:S02]  /*f930*/  ULEA UR30, UP0, UR6, UR16, 0x7 ;  /* 0x00000010061e7291 */ /* 0x000fe4000f8038ff */
[----:B------:R-:W-:Y:S01]  /*f940*/  IMAD R4, R4, 0xe, RZ ;  /* 0x0000000e04047824 */ /* 0x000fe200078e02ff */
[----:B------:R-:W-:Y:S01]  /*f950*/  ULEA.HI.X UR31, UR26, UR17, UR31, 0x7, UP1 ;  /* 0x000000111a1f7291 */ /* 0x000fe200088f3c1f */
[C---:B-1----:R-:W-:Y:S01]  /*f960*/  IADD3 R22, P1, PT, R20.reuse, UR32, RZ ;  /* 0x0000002014167c10 */ /* 0x042fe2000ff3e0ff */
[----:B------:R-:W-:Y:S01]  /*f970*/  ULEA.HI.X UR29, UR6, UR17, UR29, 0x7, UP0 ;  /* 0x00000011061d7291 */ /* 0x000fe200080f3c1d */
[----:B------:R-:W-:Y:S01]  /*f980*/  IADD3 R8, P0, PT, R20, UR30, RZ ;  /* 0x0000001e14087c10 */ /* 0x000fe2000ff1e0ff */
[----:B------:R-:W-:Y:S02]  /*f990*/  IMAD.MOV R4, RZ, RZ, -R4 ;  /* 0x000000ffff047224 */ /* 0x000fe400078e0a04 */
[----:B------:R-:W-:Y:S02]  /*f9a0*/  IMAD.X R23, RZ, RZ, UR31, P1 ;  /* 0x0000001fff177e24 */ /* 0x000fe400088e06ff */
[----:B------:R-:W-:Y:S01]  /*f9b0*/  IMAD.X R9, RZ, RZ, UR29, P0 ;  /* 0x0000001dff097e24 */ /* 0x000fe200080e06ff */
[----:B------:R-:W-:Y:S05]  /*f9c0*/  PRMT R4, R4, 0x7710, RZ ;  /* 0x0000771004047816 */ /* 0x000fea00000000ff */
[----:B------:R-:W-:Y:S05]  /*f9d0*/  IMAD.IADD R4, R21, 0x1, R4 ;  /* 0x0000000115047824 */ /* 0x000fea00078e0204 */
[----:B------:R-:W-:Y:S01]  /*f9e0*/  R2UR UR26, R4 ;  /* 0x00000000041a72ca */ /* 0x000fe200000e0000 */
[----:B--2---:R1:W2:Y:S04]  /*f9f0*/  ATOMG.E.EXCH.STRONG.GPU PT, RZ, [R22], R6 ;  /* 0x0000000616ff73a8 */ /* 0x0042a800041ee100 */
[----:B---3--:R1:W2:Y:S02]  /*fa00*/  ATOMG.E.EXCH.STRONG.GPU PT, RZ, [R8], R5 ;  /* 0x0000000508ff73a8 */ /* 0x0082a400041ee100 */
[----:B--2---:R-:W-:Y:S11]  /*fa10*/  ELECT P0, URZ, PT ;  /* 0x0000000000ff782f */ /* 0x004ff60003800000 */
[----:B------:R-:W-:Y:S02]  /*fa20*/  @!UPT UIADD3 URZ, UPT, UPT, URZ, URZ, URZ ;  /* 0x000000fffffff290 */ /* 0x000fe4000fffe0ff */
[----:B------:R-:W-:Y:S05]  /*fa30*/  @!P0 BRA `(.L_x_195) ;  /* 0x0000000000b48947 */ /* 0x000fea0003800000 */
[----:B------:R-:W-:Y:S01]  /*fa40*/  STS [UR22+0x30], RZ ;  /* 0x000030ffff007988 */ /* 0x000fe20008000816 */
[----:B------:R-:W-:Y:S01]  /*fa50*/  ISETP.NE.U32.AND P0, PT, R2, RZ, PT ;  /* 0x000000ff0200720c */ /* 0x000fe20003f05070 */
[----:B-1----:R-:W-:Y:S01]  /*fa60*/  IMAD.WIDE R8, R14, 0xc, R18 ;  /* 0x0000000c0e087825 */ /* 0x002fe200078e0212 */
[----:B------:R-:W-:Y:S02]  /*fa70*/  ISETP.NE.U32.AND P1, PT, R12, RZ, PT ;  /* 0x000000ff0c00720c */ /* 0x000fe40003f25070 */
[----:B------:R-:W-:Y:S02]  /*fa80*/  ISETP.NE.AND.EX P0, PT, R3, RZ, PT, P0 ;  /* 0x000000ff0300720c */ /* 0x000fe40003f05300 */
[----:B------:R-:W2:Y:S01]  /*fa90*/  LDG.E R28, desc[UR50][R8.64] ;  /* 0x00000032081c7981 */ /* 0x000ea2000c1e1900 */
[----:B------:R-:W-:Y:S10]  /*faa0*/  ISETP.NE.AND.EX P1, PT, R13, RZ, PT, P1 ;  /* 0x000000ff0d00720c */ /* 0x000ff40003f25310 */
[----:B------:R-:W1:Y:S08]  /*fab0*/  @P0 LDC.64 R4, c[0x0][0xb10] ;  /* 0x0002c400ff040b82 */ /* 0x000e700000000a00 */
[----:B------:R-:W3:Y:S01]  /*fac0*/  @P1 LDC.64 R6, c[0x0][0xb08] ;  /* 0x0002c200ff061b82 */ /* 0x000ee20000000a00 */
[----:B--2---:R-:W-:Y:S01]  /*fad0*/  SHF.R.S32.HI R29, RZ, 0x1f, R28 ;  /* 0x0000001fff1d7819 */ /* 0x004fe2000001141c */
[C---:B-1----:R-:W-:Y:S04]  /*fae0*/  @P0 IMAD.WIDE R4, R14.reuse, 0x8, R4 ;  /* 0x000000080e040825 */ /* 0x042fe800078e0204 */
[----:B---3--:R-:W-:Y:S01]  /*faf0*/  @P1 IMAD.WIDE R6, R14, 0x8, R6 ;  /* 0x000000080e061825 */ /* 0x008fe200078e0206 */
[----:B------:R-:W2:Y:S04]  /*fb00*/  @P0 LDG.E.64 R24, desc[UR50][R4.64] ;  /* 0x0000003204180981 */ /* 0x000ea8000c1e1b00 */
[----:B------:R1:W3:Y:S04]  /*fb10*/  @P1 LDG.E.64 R26, desc[UR50][R6.64] ;  /* 0x00000032061a1981 */ /* 0x0002e8000c1e1b00 */
[----:B------:R4:W5:Y:S04]  /*fb20*/  LDG.E R5, desc[UR50][R8.64+0x4] ;  /* 0x0000043208057981 */ /* 0x000968000c1e1900 */
[----:B-1----:R-:W1:Y:S01]  /*fb30*/  LDS R7, [UR22+0x1c] ;  /* 0x00001c16ff077984 */ /* 0x002e620008000800 */
[----:B------:R-:W-:Y:S05]  /*fb40*/  IMAD.U32 R6, RZ, RZ, UR22 ;  /* 0x00000016ff067e24 */ /* 0x000fea000f8e00ff */
[----:B----4-:R-:W-:Y:S05]  /*fb50*/  SHF.R.U64 R8, R6, 0x4, RZ ;  /* 0x0000000406087819 */ /* 0x010fea00000012ff */
[----:B------:R-:W-:Y:S04]  /*fb60*/  STS [UR22+0x10], R8 ;  /* 0x00001008ff007988 */ /* 0x000fe80008000816 */
[----:B------:R-:W-:Y:S01]  /*fb70*/  STS [UR22+0x14], R8 ;  /* 0x00001408ff007988 */ /* 0x000fe20008000816 */
[----:B------:R-:W-:Y:S02]  /*fb80*/  @!P0 IMAD.MOV.U32 R24, RZ, RZ, R28 ;  /* 0x000000ffff188224 */ /* 0x000fe400078e001c */
[----:B------:R-:W-:Y:S01]  /*fb90*/  @!P0 IMAD.MOV.U32 R25, RZ, RZ, R29 ;  /* 0x000000ffff198224 */ /* 0x000fe200078e001d */
[----:B---3--:R-:W-:Y:S04]  /*fba0*/  @P1 STS.64 [UR22], R26 ;  /* 0x0000001aff001988 */ /* 0x008fe80008000a16 */
[C---:B--2---:R-:W-:Y:S01]  /*fbb0*/  SHF.L.U64.HI R21, R24.reuse, 0x1, R25 ;  /* 0x0000000118157819 */ /* 0x044fe20000010219 */
[----:B------:R-:W-:Y:S03]  /*fbc0*/  IMAD.SHL.U32 R24, R24, 0x2, RZ ;  /* 0x0000000218187824 */ /* 0x000fe600078e00ff */
[----:B------:R-:W-:Y:S02]  /*fbd0*/  LOP3.LUT R21, R21, 0x1fffffff, RZ, 0xc0, !PT ;  /* 0x1fffffff15157812 */ /* 0x000fe400078ec0ff */
[----:B------:R-:W-:Y:S02]  /*fbe0*/  LOP3.LUT R24, R24, 0xfffffffe, RZ, 0xc0, !PT ;  /* 0xfffffffe18187812 */ /* 0x000fe400078ec0ff */
[--C-:B------:R-:W-:Y:S02]  /*fbf0*/  SHF.R.U32.HI R4, RZ, 0x4, R21.reuse ;  /* 0x00000004ff047819 */ /* 0x100fe40000011615 */
[----:B------:R-:W-:Y:S02]  /*fc00*/  SHF.R.U64 R21, R24, 0x4, R21 ;  /* 0x0000000418157819 */ /* 0x000fe40000001215 */
[----:B-1----:R-:W-:Y:S02]  /*fc10*/  LOP3.LUT R30, R7, 0xf, R4, 0xb8, !PT ;  /* 0x0000000f071e7812 */ /* 0x002fe400078eb804 */
[----:B------:R-:W-:Y:S01]  /*fc20*/  CS2R R6, SRZ ;  /* 0x0000000000067805 */ /* 0x000fe2000001ff00 */
[----:B------:R-:W-:Y:S01]  /*fc30*/  STS [UR22+0xc], R21 ;  /* 0x00000c15ff007988 */ /* 0x000fe20008000816 */
[----:B-----5:R-:W-:Y:S03]  /*fc40*/  VIADD R5, R5, 0xffffffff ;  /* 0xffffffff05057836 */ /* 0x020fe60000000000 */
[----:B------:R-:W-:Y:S04]  /*fc50*/  STS [UR22+0x1c], R30 ;  /* 0x00001c1eff007988 */ /* 0x000fe80008000816 */
[----:B------:R-:W1:Y:S02]  /*fc60*/  LDS R4, [UR22+0x1c] ;  /* 0x00001c16ff047984 */ /* 0x000e640008000800 */
[----:B-1----:R-:W-:Y:S05]  /*fc70*/  LOP3.LUT R23, R4, 0xf0, RZ, 0xb8, !PT ;  /* 0x000000f004177812 */ /* 0x002fea00078eb8ff */
        /* <DEDUP_REMOVED lines=9> */
.L_x_195:
[----:B------:R-:W-:Y:S05]  /*fd10*/  BSYNC.RECONVERGENT B0 ;  /* 0x0000000000007941 */ /* 0x000fea0003800200 */
.L_x_194:
[----:B------:R-:W-:Y:S01]  /*fd20*/  ULOP3.LUT UR26, UR26, 0xffff, URZ, 0xc0, !UPT ;  /* 0x0000ffff1a1a7892 */ /* 0x000fe2000f8ec0ff */
[----:B------:R-:W-:Y:S03]  /*fd30*/  NOP ;  /* 0x0000000000007918 */ /* 0x000fe60000000000 */
[----:B------:R-:W-:Y:S01]  /*fd40*/  UIADD3 UR6, UP0, UPT, UR9, UR26, URZ ;  /* 0x0000001a09067290 */ /* 0x000fe2000ff1e0ff */
[----:B--2---:R-:W2:Y:S01]  /*fd50*/  LDS R4, [R20+UR22] ;  /* 0x0000001614047984 */ /* 0x004ea20008000800 */
[----:B------:R-:W-:Y:S02]  /*fd60*/  BSSY.RECONVERGENT B0, `(.L_x_196) ;  /* 0x0000039000007945 */ /* 0x000fe40003800200 */
[----:B------:R-:W-:Y:S02]  /*fd70*/  UIADD3.X UR27, UPT, UPT, URZ, URZ, URZ, UP0, !UPT ;  /* 0x000000ffff1b7290 */ /* 0x000fe400087fe4ff */
[----:B------:R-:W-:Y:S04]  /*fd80*/  ULEA UR28, UP0, UR6, UR14, 0x7 ;  /* 0x0000000e061c7291 */ /* 0x000fe8000f8038ff */
[----:B------:R-:W-:Y:S02]  /*fd90*/  ULEA.HI.X UR27, UR6, UR15, UR27, 0x7, UP0 ;  /* 0x0000000f061b7291 */ /* 0x000fe400080f3c1b */
[----:B------:R-:W-:Y:S01]  /*fda0*/  UIADD3 UR26, UP0, UPT, UR20, UR26, URZ ;  /* 0x0000001a141a7290 */ /* 0x000fe2000ff1e0ff */
[----:B-1----:R-:W-:Y:S03]  /*fdb0*/  IADD3 R6, P0, PT, R20, UR28, RZ ;  /* 0x0000001c14067c10 */ /* 0x002fe6000ff1e0ff */
[----:B------:R-:W-:Y:S02]  /*fdc0*/  UIADD3.X UR6, UPT, UPT, URZ, URZ, URZ, UP0, !UPT ;  /* 0x000000ffff067290 */ /* 0x000fe400087fe4ff */
[----:B------:R-:W-:Y:S05]  /*fdd0*/  IMAD.X R7, RZ, RZ, UR27, P0 ;  /* 0x0000001bff077e24 */ /* 0x000fea00080e06ff */
[----:B--2---:R1:W2:Y:S02]  /*fde0*/  ATOMG.E.EXCH.STRONG.GPU PT, RZ, [R6], R4 ;  /* 0x0000000406ff73a8 */ /* 0x0042a400041ee100 */
[----:B--2---:R-:W-:Y:S11]  /*fdf0*/  ELECT P0, URZ, PT ;  /* 0x0000000000ff782f */ /* 0x004ff60003800000 */
[----:B------:R-:W-:Y:S02]  /*fe00*/  @!UPT UIADD3 URZ, UPT, UPT, URZ, URZ, URZ ;  /* 0x000000fffffff290 */ /* 0x000fe4000fffe0ff */
[----:B------:R-:W-:Y:S05]  /*fe10*/  @!P0 BRA `(.L_x_197) ;  /* 0x0000000000b48947 */ /* 0x000fea0003800000 */
[----:B------:R-:W-:Y:S01]  /*fe20*/  STS [UR21+0x30], RZ ;  /* 0x000030ffff007988 */ /* 0x000fe20008000815 */
[----:B------:R-:W-:Y:S01]  /*fe30*/  ISETP.NE.U32.AND P0, PT, RZ, UR12, PT ;  /* 0x0000000cff007c0c */ /* 0x000fe2000bf05070 */
[C---:B------:R-:W-:Y:S03]  /*fe40*/  IMAD.WIDE R8, R14.reuse, 0xc, R18 ;  /* 0x0000000c0e087825 */ /* 0x040fe600078e0212 */
[----:B------:R-:W-:Y:S02]  /*fe50*/  ISETP.NE.AND.EX P1, PT, RZ, UR13, PT, P0 ;  /* 0x0000000dff007c0c */ /* 0x000fe4000bf25300 */
[----:B------:R-:W2:Y:S01]  /*fe60*/  LDG.E R28, desc[UR50][R8.64] ;  /* 0x00000032081c7981 */ /* 0x000ea2000c1e1900 */
[C---:B-1----:R-:W-:Y:S03]  /*fe70*/  LEA R6, P0, R14.reuse, RZ, 0x3 ;  /* 0x000000ff0e067211 */ /* 0x042fe600078018ff */
[----:B------:R1:W3:Y:S01]  /*fe80*/  LDG.E R5, desc[UR50][R8.64+0x4] ;  /* 0x0000043208057981 */ /* 0x0002e2000c1e1900 */
[----:B------:R-:W-:Y:S06]  /*fe90*/  LEA.HI.X.SX32 R7, R14, RZ, 0x3, P0 ;  /* 0x000000ff0e077211 */ /* 0x000fec00000f1eff */
[C---:B------:R-:W-:Y:S04]  /*fea0*/  @P1 IADD3 R22, P0, PT, R6.reuse, UR12, RZ ;  /* 0x0000000c06161c10 */ /* 0x040fe8000ff1e0ff */
[C---:B------:R-:W-:Y:S02]  /*feb0*/  @P1 IADD3.X R23, PT, PT, R7.reuse, UR13, RZ, P0, !PT ;  /* 0x0000000d07171c10 */ /* 0x040fe400087fe4ff */
[----:B------:R-:W-:Y:S01]  /*fec0*/  IADD3 R26, P0, PT, R6, UR10, RZ ;  /* 0x0000000a061a7c10 */ /* 0x000fe2000ff1e0ff */
[----:B------:R-:W-:Y:S02]  /*fed0*/  IMAD.U32 R6, RZ, RZ, UR21 ;  /* 0x00000015ff067e24 */ /* 0x000fe4000f8e00ff */
[----:B------:R-:W4:Y:S01]  /*fee0*/  @P1 LDG.E.64 R24, desc[UR50][R22.64] ;  /* 0x0000003216181981 */ /* 0x000f22000c1e1b00 */
[----:B------:R-:W-:Y:S03]  /*fef0*/  IADD3.X R27, PT, PT, R7, UR11, RZ, P0, !PT ;  /* 0x0000000b071b7c10 */ /* 0x000fe600087fe4ff */
[----:B------:R-:W5:Y:S04]  /*ff00*/  LDS R7, [UR21+0x1c] ;  /* 0x00001c15ff077984 */ /* 0x000f680008000800 */
[----:B------:R-:W5:Y:S01]  /*ff10*/  LDG.E.64 R26, desc[UR50][R26.64] ;  /* 0x000000321a1a7981 */ /* 0x000f62000c1e1b00 */
[----:B-1----:R-:W-:Y:S05]  /*ff20*/  SHF.R.U64 R8, R6, 0x4, RZ ;  /* 0x0000000406087819 */ /* 0x002fea00000012ff */
[----:B------:R-:W-:Y:S04]  /*ff30*/  STS [UR21+0x10], R8 ;  /* 0x00001008ff007988 */ /* 0x000fe80008000815 */
[----:B------:R-:W-:Y:S04]  /*ff40*/  STS [UR21+0x14], R8 ;  /* 0x00001408ff007988 */ /* 0x000fe80008000815 */
[----:B-----5:R-:W-:Y:S01]  /*ff50*/  STS.64 [UR21], R26 ;  /* 0x0000001aff007988 */ /* 0x020fe20008000a15 */
[--C-:B--2---:R-:W-:Y:S01]  /*ff60*/  SHF.R.S32.HI R29, RZ, 0x1f, R28.reuse ;  /* 0x0000001fff1d7819 */ /* 0x104fe2000001141c */
[----:B------:R-:W-:Y:S02]  /*ff70*/  @!P1 IMAD.MOV.U32 R24, RZ, RZ, R28 ;  /* 0x000000ffff189224 */ /* 0x000fe400078e001c */
[----:B---3--:R-:W-:Y:S02]  /*ff80*/  VIADD R5, R5, 0xffffffff ;  /* 0xffffffff05057836 */ /* 0x008fe40000000000 */
[----:B------:R-:W-:Y:S05]  /*ff90*/  @!P1 IMAD.MOV.U32 R25, RZ, RZ, R29 ;  /* 0x000000ffff199224 */ /* 0x000fea00078e001d */
[C---:B----4-:R-:W-:Y:S01]  /*ffa0*/  SHF.L.U64.HI R21, R24.reuse, 0x1, R25 ;  /* 0x0000000118157819 */ /* 0x050fe20000010219 */
[----:B------:R-:W-:Y:S03]  /*ffb0*/  IMAD.SHL.U32 R24, R24, 0x2, RZ ;  /* 0x0000000218187824 */ /* 0x000fe600078e00ff */
[----:B------:R-:W-:Y:S02]  /*ffc0*/  LOP3.LUT R21, R21, 0x1fffffff, RZ, 0xc0, !PT ;  /* 0x1fffffff15157812 */ /* 0x000fe400078ec0ff */
[----:B------:R-:W-:Y:S02]  /*ffd0*/  LOP3.LUT R24, R24, 0xfffffffe, RZ, 0xc0, !PT ;  /* 0xfffffffe18187812 */ /* 0x000fe400078ec0ff */
[--C-:B------:R-:W-:Y:S02]  /*ffe0*/  SHF.R.U32.HI R4, RZ, 0x4, R21.reuse ;  /* 0x00000004ff047819 */ /* 0x100fe40000011615 */
[----:B------:R-:W-:Y:S02]  /*fff0*/  SHF.R.U64 R21, R24, 0x4, R21 ;  /* 0x0000000418157819 */ /* 0x000fe40000001215 */
[----:B------:R-:W-:Y:S02]  /*10000*/  LOP3.LUT R30, R7, 0xf, R4, 0xb8, !PT ;  /* 0x0000000f071e7812 */ /* 0x000fe400078eb804 */
[----:B------:R-:W-:Y:S01]  /*10010*/  CS2R R6, SRZ ;  /* 0x0000000000067805 */ /* 0x000fe2000001ff00 */
[----:B------:R-:W-:Y:S04]  /*10020*/  STS [UR21+0xc], R21 ;  /* 0x00000c15ff007988 */ /* 0x000fe80008000815 */
        /* <DEDUP_REMOVED lines=12> */
.L_x_197:
[----:B------:R-:W-:Y:S05]  /*100f0*/  BSYNC.RECONVERGENT B0 ;  /* 0x0000000000007941 */ /* 0x000fea0003800200 */
.L_x_196:
[----:B------:R-:W-:Y:S01]  /*10100*/  NOP ;  /* 0x0000000000007918 */ /* 0x000fe20000000000 */
[----:B-12---:R-:W1:Y:S01]  /*10110*/  LDS R4, [R20+UR21] ;  /* 0x0000001514047984 */ /* 0x006e620008000800 */
[----:B------:R-:W-:Y:S01]  /*10120*/  ULEA UR34, UP0, UR26, UR14, 0x7 ;  /* 0x0000000e1a227291 */ /* 0x000fe2000f8038ff */
[----:B------:R-:W-:Y:S01]  /*10130*/  UMOV UR33, UR31 ;  /* 0x0000001f00217c82 */ /* 0x000fe20008000000 */
[----:B------:R-:W-:Y:S02]  /*10140*/  UMOV UR31, UR29 ;  /* 0x0000001d001f7c82 */ /* 0x000fe40008000000 */
[----:B------:R-:W-:Y:S02]  /*10150*/  ULEA.HI.X UR35, UR26, UR15, UR6, 0x7, UP0 ;  /* 0x0000000f1a237291 */ /* 0x000fe400080f3c06 */
[----:B------:R-:W-:Y:S01]  /*10160*/  IADD3 R6, P0, PT, R20, UR34, RZ ;  /* 0x0000002214067c10 */ /* 0x000fe2000ff1e0ff */
[----:B------:R-:W-:Y:S03]  /*10170*/  UMOV UR26, UR28 ;  /* 0x0000001c001a7c82 */ /* 0x000fe60008000000 */
[----:B------:R-:W-:Y:S05]  /*10180*/  IADD3.X R7, PT, PT, RZ, UR35, RZ, P0, !PT ;  /* 0x00000023ff077c10 */ /* 0x000fea00087fe4ff */
[----:B-1----:R2:W5:Y:S01]  /*10190*/  ATOMG.E.EXCH.STRONG.GPU PT, RZ, [R6], R4 ;  /* 0x0000000406ff73a8 */ /* 0x00256200041ee100 */
[----:B------:R-:W-:Y:S04]  /*101a0*/  DEPBAR {5,4,3,2,1,0} ;  /* 0x0000003f0000791a */ /* 0x000fe80000000000 */
[----:B------:R-:W1:Y:S02]  /*101b0*/  CCTL.E.C.LDCU.IV.DEEP [UR32] ;  /* 0x0000000020007540 */ /* 0x000e640009c08000 */
[----:B-1----:R2:W-:Y:S01]  /*101c0*/  UTMACCTL.IV [UR32] ;  /* 0x00000000200079b9 */ /* 0x0025e20008000000 */
        /* <DEDUP_REMOVED lines=9> */
[----:B------:R-:W-:Y:S01]  /*10260*/  NOP ;  /* 0x0000000000007918 */ /* 0x000fe20000000000 */
.L_x_193:
[----:B-----5:R-:W-:Y:S01]  /*10270*/  ELECT P0, URZ, PT ;  /* 0x0000000000ff782f */ /* 0x020fe20003800000 */
[----:B------:R-:W-:Y:S11]  /*10280*/  BSSY.RECONVERGENT B0, `(.L_x_198) ;  /* 0x0000011000007945 */ /* 0x000ff60003800200 */
[----:B------:R-:W-:Y:S01]  /*10290*/  @!UPT UIADD3 URZ, UPT, UPT, URZ, URZ, URZ ;  /* 0x000000fffffff290 */ /* 0x000fe2000fffe0ff */
[----:B------:R-:W-:Y:S05]  /*102a0*/  @!P0 BRA `(.L_x_199) ;  /* 0x0000000000388947 */ /* 0x000fea0003800000 */
[----:B------:R0:W-:Y:S01]  /*102b0*/  UTMACMDFLUSH ;  /* 0x00000000000079b7 */ /* 0x0001e20000000000 */
[----:B------:R-:W-:Y:S09]  /*102c0*/  UIMAD UR6, UR8, 0x14, UR4 ;  /* 0x00000014080678a4 */ /* 0x000ff2000f8e0204 */
[----:B------:R4:W-:Y:S04]  /*102d0*/  STS [UR6+0x280], R16 ;  /* 0x00028010ff007988 */ /* 0x0009e80008000806 */
        /* <DEDUP_REMOVED lines=9> */
[----:B-----5:R-:W1:Y:S01]  /*10370*/  FENCE.VIEW.ASYNC.S ;  /* 0x00000000000073c6 */ /* 0x020e620000000000 */
[----:B------:R-:W-:Y:S04]  /*10380*/  DEPBAR.LE SB0, 0x0 ;  /* 0x000080000000791a */ /* 0x000fe80000000000 */
.L_x_199:
[----:B--2---:R-:W-:Y:S05]  /*10390*/  BSYNC.RECONVERGENT B0 ;  /* 0x0000000000007941 */ /* 0x004fea0003800200 */
.L_x_198:
[----:B------:R-:W-:Y:S09]  /*103a0*/  UISETP.NE.AND UP0, UPT, UR37, 0x8, UPT ;  /* 0x000000082500788c */ /* 0x000ff2000bf05270 */
[----:B------:R-:W-:Y:S05]  /*103b0*/  BRA.U !UP0, `(.L_x_200) ;  /* 0x0000000108047547 */ /* 0x000fea000b800000 */
[----:B------:R-:W-:Y:S05]  /*103c0*/  BPT.TRAP 0x1 ;  /* 0x000000040000795c */ /* 0x000fea0000300000 */
.L_x_200:
[----:B------:R-:W-:Y:S01]  /*103d0*/  UIADD3 UR6, UPT, UPT, UR8, -0x4, URZ ;  /* 0xfffffffc08067890 */ /* 0x000fe2000fffe0ff */
[----:B-1----:R-:W-:Y:S01]  /*103e0*/  SYNCS.ARRIVE.TRANS64.A1T0 RZ, [UR25+0x160], RZ ;  /* 0x000160ffffff79a7 */ /* 0x002fe20008100019 */
[----:B------:R-:W-:Y:S01]  /*103f0*/  UIADD3 UR25, UPT, UPT, UR7, -0x4, URZ ;  /* 0xfffffffc07197890 */ /* 0x000fe2000fffe0ff */
[----:B------:R-:W-:Y:S01]  /*10400*/  ISETP.NE.AND P0, PT, R11, RZ, PT ;  /* 0x000000ff0b00720c */ /* 0x000fe20003f05270 */
[----:B------:R-:W-:Y:S02]  /*10410*/  UISETP.GE.U32.AND UP1, UPT, UR6, -0x8, UPT ;  /* 0xfffffff80600788c */ /* 0x000fe4000bf26070 */
[----:B------:R-:W-:Y:S02]  /*10420*/  UISETP.GE.U32.AND UP0, UPT, UR25, -0x8, UPT ;  /* 0xfffffff81900788c */ /* 0x000fe4000bf06070 */
[----:B------:R-:W-:Y:S02]  /*10430*/  USEL UR25, URZ, 0x1, UP1 ;  /* 0x00000001ff197887 */ /* 0x000fe40008800000 */
[----:B------:R-:W-:Y:S02]  /*10440*/  USEL UR6, URZ, 0x1, UP0 ;  /* 0x00000001ff067887 */ /* 0x000fe40008000000 */
[----:B------:R-:W-:Y:S02]  /*10450*/  ULOP3.LUT UR27, UR8, 0x7, URZ, 0xc0, !UPT ;  /* 0x00000007081b7892 */ /* 0x000fe4000f8ec0ff */
[----:B------:R-:W-:Y:S01]  /*10460*/  ULOP3.LUT UR26, UR7, 0x7, URZ, 0xc0, !UPT ;  /* 0x00000007071a7892 */ /* 0x000fe2000f8ec0ff */
[----:B------:R-:W-:Y:S01]  /*10470*/  LOP3.LUT R0, R0, UR25, RZ, 0x3c, !PT ;  /* 0x0000001900007c12 */ /* 0x000fe2000f8e3cff */
[----:B------:R-:W-:Y:S01]  /*10480*/  ULOP3.LUT UR8, UR27, 0x4, URZ, 0x3c, !UPT ;  /* 0x000000041b087892 */ /* 0x000fe2000f8e3cff */
[----:B------:R-:W-:Y:S01]  /*10490*/  LOP3.LUT R17, R17, UR6, RZ, 0x3c, !PT ;  /* 0x0000000611117c12 */ /* 0x000fe2000f8e3cff */
[----:B------:R-:W-:Y:S01]  /*104a0*/  ULOP3.LUT UR7, UR26, 0x4, URZ, 0x3c, !UPT ;  /* 0x000000041a077892 */ /* 0x000fe2000f8e3cff */
[----:B------:R-:W-:Y:S11]  /*104b0*/  @!P0 EXIT ;  /* 0x000000000000894d */ /* 0x000ff60003800000 */
[----:B------:R-:W-:Y:S05]  /*104c0*/  BRA `(.L_x_201) ;  /* 0xffffffe800f07947 */ /* 0x000fea000383ffff */
.L_x_292:
[----:B------:R-:W-:Y:S01]  /*104d0*/  UMOV UR6, 0x40 ;  /* 0x0000004000067882 */ /* 0x000fe20000000000 */
[----:B------:R-:W-:Y:S01]  /*104e0*/  NOP ;  /* 0x0000000000007918 */ /* 0x000fe20000000000 */
[----:B------:R-:W-:Y:S01]  /*104f0*/  ULEA UR6, UR5, UR6, 0x18 ;  /* 0x0000000605067291 */ /* 0x000fe2000f8ec0ff */
[----:B------:R-:W-:Y:S02]  /*10500*/  UMOV UR4, 0x400 ;  /* 0x0000040000047882 */ /* 0x000fe40000000000 */
[----:B------:R-:W-:-:S06]  /*10510*/  ULEA UR4, UR5, UR4, 0x18 ;  /* 0x0000000405047291 */ /* 0x000fcc000f8ec0ff */
[----:B------:R-:W2:Y:S02]  /*10520*/  LDS.U8 R0, [UR6+0x1c] ;  /* 0x00001c06ff007984 */ /* 0x000ea40008000000 */
[----:B--2---:R-:W-:-:S13]  /*10530*/  ISETP.NE.AND P0, PT, R0, RZ, PT ;  /* 0x000000ff0000720c */ /* 0x004fda0003f05270 */
[----:B------:R-:W-:Y:S05]  /*10540*/  @P0 BRA `(.L_x_202) ;  /* 0x0000000400100947 */ /* 0x000fea0003800000 */
[----:B------:R-:W-:Y:S02]  /*10550*/  ULOP3.LUT UR44, UR5, 0x1, URZ, 0xc0, !UPT ;  /* 0x00000001052c7892 */ /* 0x000fe4000f8ec0ff */
[----:B------:R-:W-:Y:S02]  /*10560*/  ULOP3.LUT UR43, UR5, 0x1, URZ, 0x3c, !UPT ;  /* 0x00000001052b7892 */ /* 0x000fe4000f8e3cff */
[----:B------:R-:W-:Y:S02]  /*10570*/  UISETP.NE.U32.AND UP0, UPT, UR44, 0x1, UPT ;  /* 0x000000012c00788c */ /* 0x000fe4000bf05070 */
[----:B------:R-:W-:-:S07]  /*10580*/  UIADD3 UR7, UPT, UPT, UR6, 0x8, URZ ;  /* 0x0000000806077890 */ /* 0x000fce000fffe0ff */
[----:B------:R-:W-:Y:S05]  /*10590*/  BRA.U !UP0, `(.L_x_203) ;  /* 0x00000001089c7547 */ /* 0x000fea000b800000 */
[----:B------:R-:W-:Y:S01]  /*105a0*/  ELECT P0, URZ, PT ;  /* 0x0000000000ff782f */ /* 0x000fe20003800000 */
[----:B------:R-:W-:-:S12]  /*105b0*/  BSSY B0, `(.L_x_203) ;  /* 0x0000025000007945 */ /* 0x000fd80003800000 */
[----:B------:R-:W-:Y:S05]  /*105c0*/  @!P0 BRA `(.L_x_204) ;  /* 0x00000000008c8947 */ /* 0x000fea0003800000 */
[----:B------:R-:W-:-:S05]  /*105d0*/  UMOV UR5, 0x10 ;  /* 0x0000001000057882 */ /* 0x000fca0000000000 */
[----:B------:R-:W-:Y:S04]  /*105e0*/  DEPBAR.LE SB2, 0x36 ;  /* 0x0000ad800000791a */ /* 0x000fe80000000000 */
[----:B------:R-:W2:Y:S02]  /*105f0*/  UTCATOMSWS.2CTA.FIND_AND_SET.ALIGN UP1, UR5, UR5 ;  /* 0x00000005000575e3 */ /* 0x000ea40008220800 */
[----:B--2---:R-:W-:Y:S01]  /*10600*/  MOV R11, UR5 ;  /* 0x00000005000b7c02 */ /* 0x004fe20008000f00 */
[----:B------:R-:W-:Y:S06]  /*10610*/  BRA.U UP1, `(.L_x_205) ;  /* 0x0000000101187547 */ /* 0x000fec000b800000 */
.L_x_206:
[----:B------:R-:W-:Y:S05]  /*10620*/  NANOSLEEP 0x64 ;  /* 0x000000640000795d */ /* 0x000fea0003800000 */
[----:B------:R-:W-:-:S05]  /*10630*/  UMOV UR5, 0x10 ;  /* 0x0000001000057882 */ /* 0x000fca0000000000 */
[----:B------:R-:W-:Y:S04]  /*10640*/  DEPBAR.LE SB2, 0x36 ;  /* 0x0000ad800000791a */ /* 0x000fe80000000000 */
[----:B------:R-:W2:Y:S02]  /*10650*/  UTCATOMSWS.2CTA.FIND_AND_SET.ALIGN UP1, UR5, UR5 ;  /* 0x00000005000575e3 */ /* 0x000ea40008220800 */
[----:B--2---:R-:W-:Y:S01]  /*10660*/  MOV R11, UR5 ;  /* 0x00000005000b7c02 */ /* 0x004fe20008000f00 */
[----:B------:R-:W-:Y:S05]  /*10670*/  BRA.U !UP1, `(.L_x_206) ;  /* 0xfffffffd09e87547 */ /* 0x000fea000b83ffff */
.L_x_205:
[----:B------:R-:W2:Y:S01]  /*10680*/  LDS R5, [UR6+0x10] ;  /* 0x00001006ff057984 */ /* 0x000ea20008000800 */
[----:B------:R-:W-:Y:S01]  /*10690*/  IMAD.U32 R3, RZ, RZ, UR4 ;  /* 0x00000004ff037e24 */ /* 0x000fe2000f8e00ff */
[----:B------:R-:W-:-:S03]  /*106a0*/  MOV R2, UR43 ;  /* 0x0000002b00027c02 */ /* 0x000fc60008000f00 */
[----:B------:R-:W-:Y:S01]  /*106b0*/  VIADD R3, R3, 0x320 ;  /* 0x0000032003037836 */ /* 0x000fe20000000000 */
[----:B--2---:R-:W-:-:S04]  /*106c0*/  SHF.L.U32 R5, R5, 0x1f, RZ ;  /* 0x0000001f05057819 */ /* 0x004fc800000006ff */
[----:B------:R-:W2:Y:S02]  /*106d0*/  SYNCS.PHASECHK.TRANS64.TRYWAIT P0, [UR6+0x8], R5 ;  /* 0x00000805ff0075a7 */ /* 0x000ea40008001106 */
[----:B--2---:R-:W-:Y:S05]  /*106e0*/  @P0 BRA `(.L_x_207) ;  /* 0x0000000000080947 */ /* 0x004fea0003800000 */
[----:B------:R-:W2:Y:S02]  /*106f0*/  SYNCS.PHASECHK.TRANS64.TRYWAIT P0, [UR6+0x8], R5 ;  /* 0x00000805ff0075a7 */ /* 0x000ea40008001106 */
[----:B--2---:R-:W-:Y:S05]  /*10700*/  @!P0 BRA `(.L_x_208) ;  /* 0x0000001c00848947 */ /* 0x004fea0003800000 */
.L_x_207:
[----:B------:R-:W-:Y:S01]  /*10710*/  HFMA2 R4, -RZ, RZ, 0, 5.9604644775390625e-08 ;  /* 0x00000001ff047431 */ /* 0x000fe200000001ff */
[----:B------:R-:W-:Y:S01]  /*10720*/  UPRMT UR5, UR43, 0x654, UR7 ;  /* 0x000006542b057896 */ /* 0x000fe20008000007 */
[----:B-----5:R-:W-:Y:S01]  /*10730*/  IMAD.MOV.U32 R6, RZ, RZ, 0xffff ;  /* 0x0000ffffff067424 */ /* 0x020fe200078e00ff */
[----:B------:R-:W-:Y:S01]  /*10740*/  PRMT R2, R2, 0x654, R3 ;  /* 0x0000065402027816 */ /* 0x000fe20000000003 */
[----:B--2---:R-:W-:Y:S02]  /*10750*/  IMAD.MOV.U32 R0, RZ, RZ, 0x4 ;  /* 0x00000004ff007424 */ /* 0x004fe400078e00ff */
[----:B------:R-:W-:Y:S01]  /*10760*/  IMAD.SHL.U32 R7, R11, 0x20, RZ ;  /* 0x000000200b077824 */ /* 0x000fe200078e00ff */
[----:B------:R-:W-:Y:S02]  /*10770*/  MOV R3, UR5 ;  /* 0x0000000500037c02 */ /* 0x000fe40008000f00 */
[-C--:B------:R-:W-:Y:S01]  /*10780*/  SHF.L.U32 R6, R6, R11.reuse, RZ ;  /* 0x0000000b06067219 */ /* 0x080fe200000006ff */
[----:B------:R2:W-:Y:S01]  /*10790*/  SYNCS.ARRIVE.TRANS64.RED RZ, [UR5], R0 ;  /* 0x00000000ffff79a7 */ /* 0x0005e20008000405 */
[----:B------:R-:W-:Y:S01]  /*107a0*/  SHF.L.U32 R5, R4, R11, RZ ;  /* 0x0000000b04057219 */ /* 0x000fe200000006ff */
[----:B------:R2:W-:Y:S04]  /*107b0*/  STS [UR4+0x320], R7 ;  /* 0x00032007ff007988 */ /* 0x0005e80008000804 */
[----:B------:R2:W-:Y:S04]  /*107c0*/  STAS [R2.64], R11 ;  /* 0x0000000b02007dbd */ /* 0x0005e8000c0008ff */
[----:B------:R2:W-:Y:S04]  /*107d0*/  ATOMS.OR RZ, [UR6+0x14], R6 ;  /* 0x00001406ffff798c */ /* 0x0005e8000b000006 */
[----:B------:R2:W-:Y:S04]  /*107e0*/  ATOMS.OR RZ, [UR6+0x18], R5 ;  /* 0x00001805ffff798c */ /* 0x0005e8000b000006 */
[----:B------:R2:W-:Y:S02]  /*107f0*/  ATOMS.XOR RZ, [UR6+0x10], R4 ;  /* 0x00001004ffff798c */ /* 0x0005e4000b800006 */
.L_x_204:
[----:B------:R-:W-:Y:S05]  /*10800*/  BSYNC B0 ;  /* 0x0000000000007941 */ /* 0x000fea0003800000 */
.L_x_203:
[----:B------:R-:W-:Y:S05]  /*10810*/  BRA.U UP0, `(.L_x_209) ;  /* 0x00000001006c7547 */ /* 0x000fea000b800000 */
[----:B------:R-:W-:-:S03]  /*10820*/  UMOV UR5, 0xffffffff ;  /* 0xffffffff00057882 */ /* 0x000fc60000000000 */
[----:B------:R-:W-:Y:S05]  /*10830*/  BRA.DIV UR5, `(.L_x_210) ;  /* 0x0000001e05507947 */ /* 0x000fea000b800000 */
[----:B------:R-:W-:-:S13]  /*10840*/  ELECT P6, URZ, PT ;  /* 0x0000000000ff782f */ /* 0x000fda00038c0000 */
.L_x_276:
[----:B------:R-:W-:Y:S05]  /*10850*/  @!P6 BRA `(.L_x_209) ;  /* 0x00000000005ce947 */ /* 0x000fea0003800000 */
[----:B--2---:R-:W2:Y:S02]  /*10860*/  LDS R3, [UR6+0x10] ;  /* 0x00001006ff037984 */ /* 0x004ea40008000800 */
[----:B--2---:R-:W-:-:S04]  /*10870*/  SHF.L.U32 R3, R3, 0x1f, RZ ;  /* 0x0000001f03037819 */ /* 0x004fc800000006ff */
[----:B------:R-:W2:Y:S02]  /*10880*/  SYNCS.PHASECHK.TRANS64.TRYWAIT P0, [UR6+0x8], R3 ;  /* 0x00000803ff0075a7 */ /* 0x000ea40008001106 */
[----:B--2---:R-:W-:Y:S05]  /*10890*/  @P0 BRA `(.L_x_211) ;  /* 0x0000000000080947 */ /* 0x004fea0003800000 */
[----:B------:R-:W2:Y:S02]  /*108a0*/  SYNCS.PHASECHK.TRANS64.TRYWAIT P0, [UR6+0x8], R3 ;  /* 0x00000803ff0075a7 */ /* 0x000ea40008001106 */
[----:B--2---:R-:W-:Y:S05]  /*108b0*/  @!P0 BRA `(.L_x_212) ;  /* 0x0000001c00508947 */ /* 0x004fea0003800000 */
.L_x_211:
[----:B------:R-:W3:Y:S01]  /*108c0*/  LDS R5, [UR4+0x320] ;  /* 0x00032004ff057984 */ /* 0x000ee20008000800 */
[----:B--2---:R-:W-:Y:S02]  /*108d0*/  HFMA2 R0, -RZ, RZ, 0, 5.9604644775390625e-08 ;  /* 0x00000001ff007431 */ /* 0x004fe400000001ff */
[----:B------:R-:W-:Y:S01]  /*108e0*/  IMAD.MOV.U32 R2, RZ, RZ, 0xffff ;  /* 0x0000ffffff027424 */ /* 0x000fe200078e00ff */
[----:B------:R-:W-:Y:S01]  /*108f0*/  UPRMT UR5, UR43, 0x654, UR7 ;  /* 0x000006542b057896 */ /* 0x000fe20008000007 */
[----:B---3--:R-:W-:-:S03]  /*10900*/  IMAD.SHL.U32 R3, R5, 0x20, RZ ;  /* 0x0000002005037824 */ /* 0x008fc600078e00ff */
[-C--:B------:R-:W-:Y:S02]  /*10910*/  SHF.L.U32 R2, R2, R5.reuse, RZ ;  /* 0x0000000502027219 */ /* 0x080fe400000006ff */
[----:B------:R-:W-:Y:S01]  /*10920*/  SHF.L.U32 R5, R0, R5, RZ ;  /* 0x0000000500057219 */ /* 0x000fe200000006ff */
[----:B------:R3:W-:Y:S04]  /*10930*/  STS [UR4+0x320], R3 ;  /* 0x00032003ff007988 */ /* 0x0007e80008000804 */
[----:B------:R3:W-:Y:S04]  /*10940*/  ATOMS.OR RZ, [UR6+0x14], R2 ;  /* 0x00001402ffff798c */ /* 0x0007e8000b000006 */
[----:B------:R3:W-:Y:S01]  /*10950*/  ATOMS.OR RZ, [UR6+0x18], R5 ;  /* 0x00001805ffff798c */ /* 0x0007e2000b000006 */
[----:B------:R-:W-:Y:S03]  /*10960*/  SYNCS.ARRIVE.TRANS64.RED.A1T0 RZ, [UR5], RZ ;  /* 0x000000ffffff79a7 */ /* 0x000fe60008100405 */
[----:B------:R3:W-:Y:S01]  /*10970*/  ATOMS.XOR RZ, [UR6+0x10], R0 ;  /* 0x00001000ffff798c */ /* 0x0007e2000b800006 */
[----:B------:R-:W-:Y:S05]  /*10980*/  BRA `(.L_x_209) ;  /* 0x0000000000107947 */ /* 0x000fea0003800000 */
.L_x_202:
[----:B------:R-:W-:Y:S02]  /*10990*/  MOV R0, 0xffffffff ;  /* 0xffffffff00007802 */ /* 0x000fe40000000f00 */
[----:B------:R-:W-:-:S03]  /*109a0*/  MOV R2, 0x109d0 ;  /* 0x000109d000027802 */ /* 0x000fc60000000f00 */
[----:B------:R2:W-:Y:S04]  /*109b0*/  STS [UR4+0x320], R0 ;  /* 0x00032000ff007988 */ /* 0x0005e80008000804 */
[----:B-12-45:R-:W-:Y:S05]  /*109c0*/  CALL.REL.NOINC `($__internal_1_$__cuda_sm10x_tcgen05_guardrail_trap_phase_invalid_during_alloc) ;  /* 0x0000001c00d87944 */ /* 0x036fea0003c00000 */
.L_x_209:
[----:B------:R-:W-:Y:S05]  /*109d0*/  WARPSYNC.ALL ;  /* 0x0000000000007948 */ /* 0x000fea0003800000 */
[----:B------:R-:W1:Y:S01]  /*109e0*/  S2UR UR5, SR_CgaCtaId ;  /* 0x00000000000579c3 */ /* 0x000e620000008800 */
[----:B------:R-:W-:Y:S01]  /*109f0*/  UMOV UR4, 0x400 ;  /* 0x0000040000047882 */ /* 0x000fe20000000000 */
[----:B------:R-:W-:-:S06]  /*10a00*/  NOP ;  /* 0x0000000000007918 */ /* 0x000fcc0000000000 */
[----:B------:R-:W-:Y:S06]  /*10a10*/  BAR.ARV 0x6, 0xa0 ;  /* 0x0182800000007b1d */ /* 0x000fec0000002000 */
[----:B-1----:R-:W-:-:S04]  /*10a20*/  ULEA UR4, UR5, UR4, 0x18 ;  /* 0x0000000405047291 */ /* 0x002fc8000f8ec0ff */
[----:B------:R-:W-:Y:S02]  /*10a30*/  UIADD3 UR11, UPT, UPT, UR4, 0x9400, URZ ;  /* 0x00009400040b7890 */ /* 0x000fe4000fffe0ff */
[----:B------:R-:W-:Y:S02]  /*10a40*/  UIADD3 UR12, UPT, UPT, UR4, 0x15400, URZ ;  /* 0x00015400040c7890 */ /* 0x000fe4000fffe0ff */
[----:B------:R-:W-:Y:S01]  /*10a50*/  USHF.R.U32.HI UR11, URZ, 0x4, UR11 ;  /* 0x00000004ff0b7899 */ /* 0x000fe2000801160b */
[----:B--23--:R-:W1:Y:S01]  /*10a60*/  LDS R0, [UR4+0x320] ;  /* 0x00032004ff007984 */ /* 0x00ce620008000800 */
[----:B------:R-:W-:Y:S02]  /*10a70*/  USHF.R.U32.HI UR12, URZ, 0x4, UR12 ;  /* 0x00000004ff0c7899 */ /* 0x000fe4000801160c */
[----:B------:R-:W-:Y:S02]  /*10a80*/  ULOP3.LUT UR11, UR11, 0x3fff, URZ, 0xc0, !UPT ;  /* 0x00003fff0b0b7892 */ /* 0x000fe4000f8ec0ff */
[----:B------:R-:W-:-:S02]  /*10a90*/  ULOP3.LUT UR12, UR12, 0x3fff, URZ, 0xc0, !UPT ;  /* 0x00003fff0c0c7892 */ /* 0x000fc4000f8ec0ff */
[----:B------:R-:W-:Y:S02]  /*10aa0*/  ULOP3.LUT UR11, UR11, 0x10000, URZ, 0xfc, !UPT ;  /* 0x000100000b0b7892 */ /* 0x000fe4000f8efcff */
[----:B------:R-:W-:Y:S01]  /*10ab0*/  ULOP3.LUT UR12, UR12, 0x10000, URZ, 0xfc, !UPT ;  /* 0x000100000c0c7892 */ /* 0x000fe2000f8efcff */
[----:B-1----:R-:W-:Y:S01]  /*10ac0*/  R2UR UR20, R0 ;  /* 0x00000000001472ca */ /* 0x002fe200000e0000 */
[----:B----45:R-:W1:-:S00]  /*10ad0*/  USETMAXREG.DEALLOC.CTAPOOL 0x88 ;  /* 0x00000088000079c8 */ /* 0x030e4000080e0500 */
[----:B-1----:R-:W-:Y:S01]  /*10ae0*/  HFMA2 R2, -RZ, RZ, 0, 0 ;  /* 0x00000000ff027431 */ /* 0x002fe200000001ff */
[----:B------:R-:W-:Y:S01]  /*10af0*/  MOV R0, RZ ;  /* 0x000000ff00007202 */ /* 0x000fe20000000f00 */
[----:B------:R-:W-:Y:S01]  /*10b00*/  UMOV UR19, 0x1 ;  /* 0x0000000100137882 */ /* 0x000fe20000000000 */
[----:B------:R-:W-:Y:S01]  /*10b10*/  UMOV UR18, URZ ;  /* 0x000000ff00127c82 */ /* 0x000fe20008000000 */
[----:B------:R-:W-:Y:S01]  /*10b20*/  UMOV UR17, URZ ;  /* 0x000000ff00117c82 */ /* 0x000fe20008000000 */
[----:B------:R-:W-:Y:S01]  /*10b30*/  UMOV UR16, URZ ;  /* 0x000000ff00107c82 */ /* 0x000fe20008000000 */
[----:B------:R-:W-:-:S06]  /*10b40*/  UMOV UR15, URZ ;  /* 0x000000ff000f7c82 */ /* 0x000fcc0008000000 */
.L_x_223:
[----:B------:R-:W1:Y:S02]  /*10b50*/  LDC.64 R4, c[0x0][0x390] ;  /* 0x0000e400ff047b82 */ /* 0x000e640000000a00 */
[----:B-12---:R-:W-:-:S05]  /*10b60*/  IMAD.WIDE R4, R17, 0xc, R4 ;  /* 0x0000000c11047825 */ /* 0x006fca00078e0204 */
[----:B------:R-:W2:Y:S02]  /*10b70*/  LDG.E R3, desc[UR50][R4.64+0x8] ;  /* 0x0000083204037981 */ /* 0x000ea4000c1e1900 */
[----:B--2---:R-:W-:-:S13]  /*10b80*/  R2UR UR10, R3 ;  /* 0x00000000030a72ca */ /* 0x004fda00000e0000 */
[----:B------:R-:W-:Y:S02]  /*10b90*/  UISETP.GE.AND UP0, UPT, UR10, 0x1, UPT ;  /* 0x000000010a00788c */ /* 0x000fe4000bf06270 */
[----:B------:R-:W-:Y:S02]  /*10ba0*/  UIADD3 UR6, UPT, UPT, UR10, 0x7f, URZ ;  /* 0x0000007f0a067890 */ /* 0x000fe4000fffe0ff */
[----:B------:R-:W-:Y:S02]  /*10bb0*/  UISETP.NE.OR UP0, UPT, UR44, URZ, !UP0 ;  /* 0x000000ff2c00728c */ /* 0x000fe4000c705670 */
[----:B------:R-:W-:-:S04]  /*10bc0*/  USHF.R.S32.HI UR14, URZ, 0x1f, UR6 ;  /* 0x0000001fff0e7899 */ /* 0x000fc80008011406 */
[----:B------:R-:W-:-:S03]  /*10bd0*/  ULEA.HI UR14, UR14, UR6, URZ, 0x7 ;  /* 0x000000060e0e7291 */ /* 0x000fc6000f8f38ff */
[----:B------:R-:W-:Y:S09]  /*10be0*/  BRA.U UP0, `(.L_x_213) ;  /* 0x0000000500c07547 */ /* 0x000ff2000b800000 */
[----:B------:R-:W-:Y:S01]  /*10bf0*/  ULEA UR6, UR16, UR4, 0x3 ;  /* 0x0000000410067291 */ /* 0x000fe2000f8e18ff */
[----:B------:R-:W-:Y:S01]  /*10c00*/  SHF.L.U32 R3, R0, 0x1f, RZ ;  /* 0x0000001f00037819 */ /* 0x000fe200000006ff */
[----:B------:R-:W-:Y:S02]  /*10c10*/  UISETP.NE.AND UP0, UPT, UR37, URZ, UPT ;  /* 0x000000ff2500728c */ /* 0x000fe4000bf05270 */
[----:B------:R-:W-:Y:S02]  /*10c20*/  USHF.R.S32.HI UR14, URZ, 0x7, UR14 ;  /* 0x00000007ff0e7899 */ /* 0x000fe4000801140e */
[----:B------:R-:W-:Y:S02]  /*10c30*/  UISETP.NE.AND UP0, UPT, UR21, 0x4, !UP0 ;  /* 0x000000041500788c */ /* 0x000fe4000c705270 */
[----:B------:R-:W-:Y:S01]  /*10c40*/  ULEA UR9, UR18, UR20, 0x7 ;  /* 0x0000001412097291 */ /* 0x000fe2000f8e38ff */
[----:B------:R1:W2:Y:S06]  /*10c50*/  SYNCS.PHASECHK.TRANS64.TRYWAIT P1, [UR6], R3 ;  /* 0x00000003ff0075a7 */ /* 0x0002ac0008021106 */
[----:B------:R-:W-:Y:S05]  /*10c60*/  BRA.U UP0, `(.L_x_214) ;  /* 0x0000000100047547 */ /* 0x000fea000b800000 */
[----:B------:R-:W-:Y:S05]  /*10c70*/  BPT.TRAP 0x1 ;  /* 0x000000040000795c */ /* 0x000fea0000300000 */
.L_x_214:
[----:B------:R-:W-:Y:S01]  /*10c80*/  ULEA UR8, UR18, UR4, 0x3 ;  /* 0x0000000412087291 */ /* 0x000fe2000f8e18ff */
[----:B------:R-:W-:-:S04]  /*10c90*/  MOV R4, UR19 ;  /* 0x0000001300047c02 */ /* 0x000fc80008000f00 */
[----:B------:R-:W-:-:S04]  /*10ca0*/  SHF.L.U32 R4, R4, 0x1f, RZ ;  /* 0x0000001f04047819 */ /* 0x000fc800000006ff */
[----:B------:R-:W3:Y:S02]  /*10cb0*/  SYNCS.PHASECHK.TRANS64.TRYWAIT P0, [UR8+0x120], R4 ;  /* 0x00012004ff0075a7 */ /* 0x000ee40008001108 */
[----:B---3--:R-:W-:Y:S05]  /*10cc0*/  @!P0 BRA `(.L_x_215) ;  /* 0x0000001800648947 */ /* 0x008fea0003800000 */
.L_x_278:
[----:B-1----:R-:W-:Y:S01]  /*10cd0*/  LOP3.LUT R3, R10, 0xffff, RZ, 0xc0, !PT ;  /* 0x0000ffff0a037812 */ /* 0x002fe200078ec0ff */
[----:B------:R-:W-:Y:S01]  /*10ce0*/  UISETP.LT.AND UP1, UPT, UR14, 0x1, UPT ;  /* 0x000000010e00788c */ /* 0x000fe2000bf21270 */
[----:B--2---:R-:W-:Y:S01]  /*10cf0*/  PLOP3.LUT P0, PT, P1, PT, PT, 0x80, 0x8 ;  /* 0x000000000008781c */ /* 0x004fe20000f0f070 */
[----:B------:R-:W-:Y:S01]  /*10d00*/  UMOV UR42, UR16 ;  /* 0x00000010002a7c82 */ /* 0x000fe20008000000 */
[----:B------:R-:W-:Y:S01]  /*10d10*/  R2UR UR6, R3 ;  /* 0x00000000030672ca */ /* 0x000fe200000e0000 */
[----:B------:R-:W-:Y:S01]  /*10d20*/  USEL UR7, UR14, 0x1, UP1 ;  /* 0x000000010e077887 */ /* 0x000fe20008800000 */
[----:B------:R-:W-:Y:S01]  /*10d30*/  UMOV UR38, 0x0 ;  /* 0x0000000000267882 */ /* 0x000fe20000000000 */
[----:B------:R-:W-:Y:S02]  /*10d40*/  UMOV UR39, 0x8400010 ;  /* 0x0840001000277882 */ /* 0x000fe40000000000 */
[----:B------:R-:W-:Y:S01]  /*10d50*/  UIADD3 UR7, UPT, UPT, -UR7, UR15, UR14 ;  /* 0x0000000f07077290 */ /* 0x000fe2000fffe10e */
[----:B------:R-:W-:Y:S01]  /*10d60*/  UMOV UR34, 0x0 ;  /* 0x0000000000227882 */ /* 0x000fe20000000000 */
[----:B------:R-:W-:-:S02]  /*10d70*/  UMOV UR35, 0x8400010 ;  /* 0x0840001000237882 */ /* 0x000fc40000000000 */
[----:B------:R-:W-:Y:S02]  /*10d80*/  UIADD3 UR7, UPT, UPT, UR7, 0x1, URZ ;  /* 0x0000000107077890 */ /* 0x000fe4000fffe0ff */
[----:B------:R-:W-:Y:S01]  /*10d90*/  UPLOP3.LUT UP3, UPT, UPT, UPT, UPT, 0x40, 0x4 ;  /* 0x000000000004789c */ /* 0x000fe20003f6e870 */
[----:B------:R-:W-:Y:S01]  /*10da0*/  UMOV UR32, 0x0 ;  /* 0x0000000000207882 */ /* 0x000fe20000000000 */
        /* <DEDUP_REMOVED lines=10> */
[----:B------:R-:W-:-:S05]  /*10e50*/  UMOV UR23, 0x8400010 ;  /* 0x0840001000177882 */ /* 0x000fca0000000000 */
.L_x_218:
[----:B-1----:R-:W-:Y:S01]  /*10e60*/  ULEA UR13, UR42, UR4, 0x3 ;  /* 0x000000042a0d7291 */ /* 0x002fe2000f8e18ff */
[----:B--2---:R-:W-:Y:S11]  /*10e70*/  @P0 BRA `(.L_x_216) ;  /* 0x00000000000c0947 */ /* 0x004ff60003800000 */
[----:B------:R-:W-:Y:S04]  /*10e80*/  SHF.L.U32 R4, R0, 0x1f, RZ ;  /* 0x0000001f00047819 */ /* 0x000fe800000006ff */
[----:B------:R-:W1:Y:S02]  /*10e90*/  SYNCS.PHASECHK.TRANS64.TRYWAIT P0, [UR13], R4 ;  /* 0x00000004ff0075a7 */ /* 0x000e64000800110d */
[----:B-1----:R-:W-:Y:S05]  /*10ea0*/  @!P0 BRA `(.L_x_217) ;  /* 0x0000001800048947 */ /* 0x002fea0003800000 */
.L_x_216:
[----:B------:R-:W-:Y:S01]  /*10eb0*/  UISETP.NE.AND UP1, UPT, UR14, 0x1, UPT ;  /* 0x000000010e00788c */ /* 0x000fe2000bf25270 */
[----:B------:R-:W-:Y:S01]  /*10ec0*/  PLOP3.LUT P0, PT, PT, PT, PT, 0x80, 0x8 ;  /* 0x000000000008781c */ /* 0x000fe20003f0f070 */
[----:B------:R-:W-:Y:S02]  /*10ed0*/  UIADD3 UR16, UPT, UPT, UR42, 0x1, URZ ;  /* 0x000000012a107890 */ /* 0x000fe4000fffe0ff */
[----:B------:R-:W-:Y:S02]  /*10ee0*/  ULEA UR76, UR42, UR12, 0xb ;  /* 0x0000000c2a4c7291 */ /* 0x000fe4000f8e58ff */
[----:B------:R-:W-:Y:S01]  /*10ef0*/  UISETP.NE.AND UP2, UPT, UR16, 0x3, UPT ;  /* 0x000000031000788c */ /* 0x000fe2000bf45270 */
[----:B------:R-:W-:Y:S01]  /*10f00*/  PLOP3.LUT P1, PT, PT, PT, UP1, 0x80, 0x8 ;  /* 0x000000000008781c */ /* 0x000fe20003f2f018 */
[----:B------:R-:W-:Y:S02]  /*10f10*/  ULEA UR74, UR42, UR11, 0xa ;  /* 0x0000000b2a4a7291 */ /* 0x000fe4000f8e50ff */
[----:B------:R-:W-:Y:S02]  /*10f20*/  USEL UR41, URZ, 0x1, UP2 ;  /* 0x00000001ff297887 */ /* 0x000fe40009000000 */
[----:B------:R-:W-:Y:S02]  /*10f30*/  USEL UR16, UR16, URZ, UP2 ;  /* 0x000000ff10107287 */ /* 0x000fe40009000000 */
[----:B------:R-:W-:Y:S02]  /*10f40*/  UIADD3 UR72, UPT, UPT, UR76, 0x2, URZ ;  /* 0x000000024c487890 */ /* 0x000fe4000fffe0ff */
[----:B------:R-:W-:Y:S01]  /*10f50*/  @UP1 ULEA UR40, UR16, UR4, 0x3 ;  /* 0x0000000410281291 */ /* 0x000fe2000f8e18ff */
[----:B------:R-:W-:Y:S01]  /*10f60*/  LOP3.LUT R0, R0, UR41, RZ, 0x3c, !PT ;  /* 0x0000002900007c12 */ /* 0x000fe2000f8e3cff */
[----:B------:R-:W-:Y:S02]  /*10f70*/  UIADD3 UR70, UPT, UPT, UR74, 0x2, URZ ;  /* 0x000000024a467890 */ /* 0x000fe4000fffe0ff */
[----:B------:R-:W-:Y:S01]  /*10f80*/  UIADD3 UR68, UPT, UPT, UR76, 0x4, URZ ;  /* 0x000000044c447890 */ /* 0x000fe2000fffe0ff */
[----:B-1----:R-:W-:Y:S01]  /*10f90*/  @P1 SHF.L.U32 R3, R0, 0x1f, RZ ;  /* 0x0000001f00031819 */ /* 0x002fe200000006ff */
[----:B------:R-:W-:Y:S02]  /*10fa0*/  UIADD3 UR66, UPT, UPT, UR74, 0x4, URZ ;  /* 0x000000044a427890 */ /* 0x000fe4000fffe0ff */
[----:B------:R-:W-:Y:S01]  /*10fb0*/  UIADD3 UR64, UPT, UPT, UR76, 0x6, URZ ;  /* 0x000000064c407890 */ /* 0x000fe2000fffe0ff */
[----:B------:R1:W2:Y:S01]  /*10fc0*/  @P1 SYNCS.PHASECHK.TRANS64.TRYWAIT P0, [UR40], R3 ;  /* 0x00000003ff0015a7 */ /* 0x0002a20008001128 */
[----:B------:R-:W-:Y:S02]  /*10fd0*/  UIADD3 UR62, UPT, UPT, UR74, 0x6, URZ ;  /* 0x000000064a3e7890 */ /* 0x000fe4000fffe0ff */
        /* <DEDUP_REMOVED lines=10> */
[----:B------:R-:W-:Y:S02]  /*11080*/  UIADD3 UR14, UPT, UPT, UR14, -0x1, URZ ;  /* 0xffffffff0e0e7890 */ /* 0x000fe4000fffe0ff */
[----:B------:R-:W-:Y:S01]  /*11090*/  UISETP.NE.AND UP1, UPT, UR15, UR7, UPT ;  /* 0x000000070f00728c */ /* 0x000fe2000bf25270 */
[----:B------:R-:W-:Y:S01]  /*110a0*/  UMOV UR77, 0x40004040 ;  /* 0x40004040004d7882 */ /* 0x000fe20000000000 */
[----:B------:R-:W-:Y:S01]  /*110b0*/  UMOV UR75, 0x40004040 ;  /* 0x40004040004b7882 */ /* 0x000fe20000000000 */
[----:B------:R-:W-:Y:S01]  /*110c0*/  UMOV UR73, 0x40004040 ;  /* 0x4000404000497882 */ /* 0x000fe20000000000 */
[----:B------:R1:W-:Y:S01]  /*110d0*/  UTCHMMA.2CTA gdesc[UR74], gdesc[UR76], tmem[UR9], tmem[UR38], idesc[UR39], UP3 ;  /* 0x00ff264c4a0075ea */ /* 0x0003e20009a00009 */
[----:B------:R-:W-:Y:S01]  /*110e0*/  UPLOP3.LUT UP3, UPT, UPT, UPT, UPT, 0x80, 0x8 ;  /* 0x000000000008789c */ /* 0x000fe20003f6f070 */
[----:B------:R-:W-:Y:S01]  /*110f0*/  UMOV UR71, 0x40004040 ;  /* 0x4000404000477882 */ /* 0x000fe20000000000 */
[----:B------:R-:W-:Y:S01]  /*11100*/  UMOV UR69, 0x40004040 ;  /* 0x4000404000457882 */ /* 0x000fe20000000000 */
[----:B------:R1:W-:Y:S01]  /*11110*/  UTCHMMA.2CTA gdesc[UR70], gdesc[UR72], tmem[UR9], tmem[UR34], idesc[UR35], UPT ;  /* 0x00ff2248460075ea */ /* 0x0003e2000ba00009 */
        /* <DEDUP_REMOVED lines=14> */
[----:B------:R-:W-:Y:S01]  /*11200*/  UMOV UR41, 0x40004040 ;  /* 0x4000404000297882 */ /* 0x000fe20000000000 */
[----:B------:R1:W-:Y:S01]  /*11210*/  UTCHMMA.2CTA gdesc[UR48], gdesc[UR52], tmem[UR9], tmem[UR24], idesc[UR25], UPT ;  /* 0x00ff1834300075ea */ /* 0x0003e2000ba00009 */
[----:B------:R1:W-:Y:S01]  /*11220*/  UTCHMMA.2CTA gdesc[UR40], gdesc[UR46], tmem[UR9], tmem[UR22], idesc[UR23], UPT ;  /* 0x00ff162e280075ea */ /* 0x0003e2000ba00009 */
[----:B------:R1:W-:Y:S01]  /*11230*/  UTCBAR.2CTA.MULTICAST [UR13], URZ, UR6 ;  /* 0x000000ff0d0073e9 */ /* 0x0003e20008200806 */
[----:B------:R-:W-:Y:S01]  /*11240*/  UMOV UR42, UR16 ;  /* 0x00000010002a7c82 */ /* 0x000fe20008000000 */
[----:B------:R-:W-:Y:S05]  /*11250*/  BRA.U UP1, `(.L_x_218) ;  /* 0xfffffffd01007547 */ /* 0x000fea000b83ffff */
[----:B------:R-:W-:Y:S05]  /*11260*/  BRA.U UP0, `(.L_x_219) ;  /* 0x0000000100047547 */ /* 0x000fea000b800000 */
[----:B-1----:R-:W-:Y:S05]  /*11270*/  BPT.TRAP 0x1 ;  /* 0x000000040000795c */ /* 0x002fea0000300000 */
.L_x_219:
[----:B--2---:R-:W-:Y:S01]  /*11280*/  ELECT P0, URZ, PT ;  /* 0x0000000000ff782f */ /* 0x004fe20003800000 */
[----:B------:R-:W-:Y:S01]  /*11290*/  UIADD3 UR8, UPT, UPT, UR8, 0x100, URZ ;  /* 0x0000010008087890 */ /* 0x000fe2000fffe0ff */
[----:B------:R-:W-:-:S11]  /*112a0*/  UMOV UR15, UR7 ;  /* 0x00000007000f7c82 */ /* 0x000fd60008000000 */
[----:B-1----:R-:W-:-:S04]  /*112b0*/  @P0 LOP3.LUT R3, R9, 0xffff, RZ, 0xc0, !PT ;  /* 0x0000ffff09030812 */ /* 0x002fc800078ec0ff */
[----:B------:R-:W-:-:S13]  /*112c0*/  @P0 R2UR UR6, R3 ;  /* 0x00000000030602ca */ /* 0x000fda00000e0000 */
[----:B------:R1:W-:Y:S01]  /*112d0*/  UTCBAR.2CTA.MULTICAST [UR8], URZ, UR6 ;  /* 0x000000ff080073e9 */ /* 0x0003e20008200806 */
[----:B------:R-:W-:Y:S01]  /*112e0*/  NOP ;  /* 0x0000000000007918 */ /* 0x000fe20000000000 */
.L_x_213:
[----:B------:R-:W-:-:S11]  /*112f0*/  UISETP.GE.AND UP0, UPT, UR10, 0x1, UPT ;  /* 0x000000010a00788c */ /* 0x000fd6000bf06270 */
[----:B------:R-:W-:-:S04]  /*11300*/  @UP0 UIADD3 UR7, UPT, UPT, UR18, 0x1, URZ ;  /* 0x0000000112070890 */ /* 0x000fc8000fffe0ff */
[----:B------:R-:W-:-:S04]  /*11310*/  @UP0 UISETP.NE.AND UP1, UPT, UR7, 0x4, UPT ;  /* 0x000000040700088c */ /* 0x000fc8000bf25270 */
[----:B-1----:R-:W-:Y:S02]  /*11320*/  @UP0 USEL UR6, URZ, 0x1, UP1 ;  /* 0x00000001ff060887 */ /* 0x002fe40008800000 */
[----:B------:R-:W-:Y:S02]  /*11330*/  @UP0 USEL UR18, UR7, URZ, UP1 ;  /* 0x000000ff07120287 */ /* 0x000fe40008800000 */
[----:B------:R-:W-:Y:S02]  /*11340*/  @UP0 ULOP3.LUT UR19, UR19, UR6, URZ, 0x3c, !UPT ;  /* 0x0000000613130292 */ /* 0x000fe4000f8e3cff */
[----:B------:R-:W-:-:S09]  /*11350*/  UISETP.NE.AND UP0, UPT, UR37, 0x8, UPT ;  /* 0x000000082500788c */ /* 0x000fd2000bf05270 */
[----:B------:R-:W-:Y:S05]  /*11360*/  BRA.U UP0, `(.L_x_220) ;  /* 0x0000000100047547 */ /* 0x000fea000b800000 */
[----:B------:R-:W-:Y:S05]  /*11370*/  BPT.TRAP 0x1 ;  /* 0x000000040000795c */ /* 0x000fea0000300000 */
.L_x_220:
[----:B------:R-:W-:Y:S01]  /*11380*/  ULEA UR6, UR17, UR4, 0x3 ;  /* 0x0000000411067291 */ /* 0x000fe2000f8e18ff */
[----:B------:R-:W-:-:S08]  /*11390*/  SHF.L.U32 R4, R2, 0x1f, RZ ;  /* 0x0000001f02047819 */ /* 0x000fd000000006ff */
[----:B------:R-:W1:Y:S02]  /*113a0*/  SYNCS.PHASECHK.TRANS64.TRYWAIT P0, [UR6+0x160], R4 ;  /* 0x00016004ff0075a7 */ /* 0x000e640008001106 */
[----:B-1----:R-:W-:Y:S05]  /*113b0*/  @!P0 BRA `(.L_x_221) ;  /* 0x0000001000d88947 */ /* 0x002fea0003800000 */
.L_x_281:
[----:B------:R-:W-:-:S09]  /*113c0*/  UIMAD UR7, UR17, 0x14, UR36 ;  /* 0x00000014110778a4 */ /* 0x000fd2000f8e0224 */
[----:B------:R-:W2:Y:S04]  /*113d0*/  LDS R17, [UR7+0x8] ;  /* 0x00000807ff117984 */ /* 0x000ea80008000800 */
[----:B-1----:R-:W1:Y:S01]  /*113e0*/  LDS R3, [UR7+0xc] ;  /* 0x00000c07ff037984 */ /* 0x002e620008000800 */
[----:B------:R-:W-:Y:S01]  /*113f0*/  @!PT LDS RZ, [RZ] ;  /* 0x00000000fffff984 */ /* 0x000fe20000000800 */
[----:B------:R-:W-:Y:S01]  /*11400*/  @!PT LDS RZ, [RZ] ;  /* 0x00000000fffff984 */ /* 0x000fe20000000800 */
[----:B------:R-:W-:Y:S01]  /*11410*/  @!PT LDS RZ, [RZ] ;  /* 0x00000000fffff984 */ /* 0x000fe20000000800 */
[----:B------:R-:W-:Y:S01]  /*11420*/  @!PT LDS RZ, [RZ] ;  /* 0x00000000fffff984 */ /* 0x000fe20000000800 */
[----:B------:R3:W-:Y:S06]  /*11430*/  MEMBAR.ALL.CTA ;  /* 0x0000000000007992 */ /* 0x0007ec0000008000 */
[----:B---3--:R-:W3:Y:S01]  /*11440*/  FENCE.VIEW.ASYNC.S ;  /* 0x00000000000073c6 */ /* 0x008ee20000000000 */
[----:B------:R-:W-:Y:S05]  /*11450*/  BRA.U UP0, `(.L_x_222) ;  /* 0x0000000100047547 */ /* 0x000fea000b800000 */
[----:B------:R-:W-:Y:S05]  /*11460*/  BPT.TRAP 0x1 ;  /* 0x000000040000795c */ /* 0x000fea0000300000 */
.L_x_222:
[----:B------:R-:W-:Y:S01]  /*11470*/  UIADD3 UR6, UPT, UPT, UR6, 0x1a0, URZ ;  /* 0x000001a006067890 */ /* 0x000fe2000fffe0ff */
[----:B-1----:R-:W-:Y:S01]  /*11480*/  ISETP.NE.AND P0, PT, R3, RZ, PT ;  /* 0x000000ff0300720c */ /* 0x002fe20003f05270 */
[----:B------:R-:W-:Y:S02]  /*11490*/  UIADD3 UR17, UPT, UPT, UR17, 0x1, URZ ;  /* 0x0000000111117890 */ /* 0x000fe4000fffe0ff */
[----:B------:R-:W-:Y:S02]  /*114a0*/  UPRMT UR6, UR5, 0x654, UR6 ;  /* 0x0000065405067896 */ /* 0x000fe40008000006 */
[----:B------:R-:W-:-:S04]  /*114b0*/  UISETP.NE.AND UP0, UPT, UR17, 0x8, UPT ;  /* 0x000000081100788c */ /* 0x000fc8000bf05270 */
[----:B------:R-:W-:-:S03]  /*114c0*/  USEL UR17, UR17, URZ, UP0 ;  /* 0x000000ff11117287 */ /* 0x000fc60008000000 */
[----:B---3--:R-:W-:Y:S01]  /*114d0*/  SYNCS.ARRIVE.TRANS64.RED.A1T0 RZ, [UR6], RZ ;  /* 0x000000ffffff79a7 */ /* 0x008fe20008100406 */
[----:B------:R-:W-:-:S06]  /*114e0*/  USEL UR6, URZ, 0x1, UP0 ;  /* 0x00000001ff067887 */ /* 0x000fcc0008000000 */
[----:B------:R-:W-:Y:S01]  /*114f0*/  LOP3.LUT R2, R2, UR6, RZ, 0x3c, !PT ;  /* 0x0000000602027c12 */ /* 0x000fe2000f8e3cff */
[----:B------:R-:W-:Y:S06]  /*11500*/  @P0 BRA `(.L_x_223) ;  /* 0xfffffff400900947 */ /* 0x000fec000383ffff */
[----:B------:R-:W1:Y:S01]  /*11510*/  S2UR UR5, SR_CgaCtaId ;  /* 0x00000000000579c3 */ /* 0x000e620000008800 */
[----:B------:R-:W-:Y:S01]  /*11520*/  ELECT P0, URZ, PT ;  /* 0x0000000000ff782f */ /* 0x000fe20003800000 */
[----:B------:R-:W-:Y:S01]  /*11530*/  HFMA2 R0, -RZ, RZ, 0, 5.9604644775390625e-08 ;  /* 0x00000001ff007431 */ /* 0x000fe200000001ff */
[----:B------:R-:W-:-:S05]  /*11540*/  UMOV UR6, 0x40 ;  /* 0x0000004000067882 */ /* 0x000fca0000000000 */
[----:B------:R-:W-:Y:S01]  /*11550*/  UVIRTCOUNT.DEALLOC.SMPOOL 0x80 ;  /* 0x000000800000784c */ /* 0x000fe20000000000 */
[----:B------:R-:W-:Y:S02]  /*11560*/  UISETP.NE.AND UP2, UPT, UR44, URZ, UPT ;  /* 0x000000ff2c00728c */ /* 0x000fe4000bf45270 */
[----:B-1----:R-:W-:-:S09]  /*11570*/  ULEA UR5, UR5, UR6, 0x18 ;  /* 0x0000000605057291 */ /* 0x002fd2000f8ec0ff */
[----:B------:R1:W-:Y:S01]  /*11580*/  @P0 STS.U8 [UR5+0x1c], R0 ;  /* 0x00001c00ff000988 */ /* 0x0003e20008000005 */
[----:B------:R-:W-:Y:S05]  /*11590*/  BRA.U UP2, `(.L_x_224) ;  /* 0x0000000102d47547 */ /* 0x000fea000b800000 */
[----:B------:R-:W-:-:S04]  /*115a0*/  UISETP.NE.AND UP0, UPT, UR37, URZ, UPT ;  /* 0x000000ff2500728c */ /* 0x000fc8000bf05270 */
[----:B------:R-:W-:-:S09]  /*115b0*/  UISETP.NE.AND UP0, UPT, UR21, 0x4, !UP0 ;  /* 0x000000041500788c */ /* 0x000fd2000c705270 */
[----:B------:R-:W-:Y:S05]  /*115c0*/  BRA.U UP0, `(.L_x_225) ;  /* 0x0000000100047547 */ /* 0x000fea000b800000 */
[----:B------:R-:W-:Y:S05]  /*115d0*/  BPT.TRAP 0x1 ;  /* 0x000000040000795c */ /* 0x000fea0000300000 */
.L_x_225:
[----:B------:R-:W-:Y:S01]  /*115e0*/  ULEA UR6, UR18, UR4, 0x3 ;  /* 0x0000000412067291 */ /* 0x000fe2000f8e18ff */
[----:B------:R-:W-:Y:S01]  /*115f0*/  MOV R3, UR19 ;  /* 0x0000001300037c02 */ /* 0x000fe20008000f00 */
[----:B------:R-:W-:-:S03]  /*11600*/  UIADD3 UR18, UPT, UPT, UR18, 0x1, URZ ;  /* 0x0000000112127890 */ /* 0x000fc6000fffe0ff */
[----:B------:R-:W-:-:S04]  /*11610*/  SHF.L.U32 R3, R3, 0x1f, RZ ;  /* 0x0000001f03037819 */ /* 0x000fc800000006ff */
[----:B------:R-:W3:Y:S02]  /*11620*/  SYNCS.PHASECHK.TRANS64.TRYWAIT P0, [UR6+0x120], R3 ;  /* 0x00012003ff0075a7 */ /* 0x000ee40008001106 */
[----:B---3--:R-:W-:Y:S05]  /*11630*/  @!P0 BRA `(.L_x_226) ;  /* 0x0000001000508947 */ /* 0x008fea0003800000 */
.L_x_283:
[----:B------:R-:W-:Y:S05]  /*11640*/  BRA.U UP0, `(.L_x_227) ;  /* 0x0000000100047547 */ /* 0x000fea000b800000 */
[----:B------:R-:W-:Y:S05]  /*11650*/  BPT.TRAP 0x1 ;  /* 0x000000040000795c */ /* 0x000fea0000300000 */
.L_x_227:
[----:B------:R-:W-:-:S04]  /*11660*/  UISETP.NE.AND UP1, UPT, UR18, 0x4, UPT ;  /* 0x000000041200788c */ /* 0x000fc8000bf25270 */
[----:B------:R-:W-:Y:S02]  /*11670*/  USEL UR8, URZ, 0x1, UP1 ;  /* 0x00000001ff087887 */ /* 0x000fe40008800000 */
[----:B------:R-:W-:Y:S02]  /*11680*/  USEL UR6, UR18, URZ, UP1 ;  /* 0x000000ff12067287 */ /* 0x000fe40008800000 */
[----:B------:R-:W-:Y:S02]  /*11690*/  ULOP3.LUT UR8, UR19, UR8, URZ, 0x3c, !UPT ;  /* 0x0000000813087292 */ /* 0x000fe4000f8e3cff */
[----:B------:R-:W-:Y:S02]  /*116a0*/  ULEA UR7, UR6, UR4, 0x3 ;  /* 0x0000000406077291 */ /* 0x000fe4000f8e18ff */
[----:B------:R-:W-:Y:S02]  /*116b0*/  UIADD3 UR6, UPT, UPT, UR6, 0x1, URZ ;  /* 0x0000000106067890 */ /* 0x000fe4000fffe0ff */
[----:B-1----:R-:W-:-:S04]  /*116c0*/  MOV R3, UR8 ;  /* 0x0000000800037c02 */ /* 0x002fc80008000f00 */
[----:B------:R-:W-:-:S04]  /*116d0*/  SHF.L.U32 R3, R3, 0x1f, RZ ;  /* 0x0000001f03037819 */ /* 0x000fc800000006ff */
[----:B------:R-:W1:Y:S02]  /*116e0*/  SYNCS.PHASECHK.TRANS64.TRYWAIT P0, [UR7+0x120], R3 ;  /* 0x00012003ff0075a7 */ /* 0x000e640008001107 */
[----:B-1----:R-:W-:Y:S05]  /*116f0*/  @!P0 BRA `(.L_x_228) ;  /* 0x0000001000388947 */ /* 0x002fea0003800000 */
.L_x_285:
[----:B------:R-:W-:Y:S05]  /*11700*/  BRA.U UP0, `(.L_x_229) ;  /* 0x0000000100047547 */ /* 0x000fea000b800000 */
[----:B------:R-:W-:Y:S05]  /*11710*/  BPT.TRAP 0x1 ;  /* 0x000000040000795c */ /* 0x000fea0000300000 */
.L_x_229:
        /* <DEDUP_REMOVED lines=10> */
.L_x_287:
[----:B------:R-:W-:Y:S05]  /*117c0*/  BRA.U UP0, `(.L_x_231) ;  /* 0x0000000100047547 */ /* 0x000fea000b800000 */
[----:B------:R-:W-:Y:S05]  /*117d0*/  BPT.TRAP 0x1 ;  /* 0x000000040000795c */ /* 0x000fea0000300000 */
.L_x_231:
[----:B------:R-:W-:-:S04]  /*117e0*/  UISETP.NE.AND UP0, UPT, UR6, 0x4, UPT ;  /* 0x000000040600788c */ /* 0x000fc8000bf05270 */
[----:B------:R-:W-:Y:S02]  /*117f0*/  USEL UR7, URZ, 0x1, UP0 ;  /* 0x00000001ff077887 */ /* 0x000fe40008000000 */
[----:B------:R-:W-:Y:S02]  /*11800*/  USEL UR6, UR6, URZ, UP0 ;  /* 0x000000ff06067287 */ /* 0x000fe40008000000 */
[----:B------:R-:W-:Y:S02]  /*11810*/  ULOP3.LUT UR7, UR8, UR7, URZ, 0x3c, !UPT ;  /* 0x0000000708077292 */ /* 0x000fe4000f8e3cff */
[----:B------:R-:W-:-:S04]  /*11820*/  ULEA UR6, UR6, UR4, 0x3 ;  /* 0x0000000406067291 */ /* 0x000fc8000f8e18ff */
[----:B------:R-:W-:Y:S02]  /*11830*/  IMAD.U32 R2, RZ, RZ, UR7 ;  /* 0x00000007ff027e24 */ /* 0x000fe4000f8e00ff */
[----:B-1----:R-:W-:-:S03]  /*11840*/  MOV R0, UR6 ;  /* 0x0000000600007c02 */ /* 0x002fc60008000f00 */
[----:B------:R-:W-:-:S04]  /*11850*/  SHF.L.U32 R3, R2, 0x1f, RZ ;  /* 0x0000001f02037819 */ /* 0x000fc800000006ff */
[----:B------:R1:W3:Y:S03]  /*11860*/  SYNCS.PHASECHK.TRANS64.TRYWAIT P0, [R0+URZ+0x120], R3 ;  /* 0x00012003000075a7 */ /* 0x0002e600080011ff */
[----:B---3--:R-:W-:Y:S05]  /*11870*/  @!P0 NANOSLEEP.SYNCS 0x989680 ;  /* 0x009896800000895d */ /* 0x008fea0003900000 */
[----:B------:R-:W3:Y:S02]  /*11880*/  @!P0 SYNCS.PHASECHK.TRANS64 P0, [R0+URZ+0x120], R3 ;  /* 0x00012003000085a7 */ /* 0x000ee400080010ff */
[----:B---3--:R-:W-:Y:S05]  /*11890*/  @P0 BRA `(.L_x_232) ;  /* 0x0000000000200947 */ /* 0x008fea0003800000 */
.L_x_233:
[----:B---3--:R3:W4:Y:S02]  /*118a0*/  SYNCS.PHASECHK.TRANS64.TRYWAIT P0, [R0+URZ+0x120], R3 ;  /* 0x00012003000075a7 */ /* 0x00872400080011ff */
[----:B----4-:R-:W-:Y:S05]  /*118b0*/  @!P0 NANOSLEEP.SYNCS 0x989680 ;  /* 0x009896800000895d */ /* 0x010fea0003900000 */
[----:B------:R-:W4:Y:S02]  /*118c0*/  @!P0 SYNCS.PHASECHK.TRANS64 P0, [R0+URZ+0x120], R3 ;  /* 0x00012003000085a7 */ /* 0x000f2400080010ff */
[----:B----4-:R-:W-:Y:S05]  /*118d0*/  @!P0 BRA `(.L_x_233) ;  /* 0xfffffffc00f08947 */ /* 0x010fea000383ffff */
[----:B------:R-:W-:Y:S05]  /*118e0*/  BRA `(.L_x_232) ;  /* 0x00000000000c7947 */ /* 0x000fea0003800000 */
.L_x_224:
[----:B------:R-:W-:-:S04]  /*118f0*/  UIADD3 UR6, UPT, UPT, UR4, 0x150, URZ ;  /* 0x0000015004067890 */ /* 0x000fc8000fffe0ff */
[----:B------:R-:W-:-:S09]  /*11900*/  UPRMT UR6, UR43, 0x654, UR6 ;  /* 0x000006542b067896 */ /* 0x000fd20008000006 */
[----:B------:R-:W-:Y:S03]  /*11910*/  SYNCS.ARRIVE.TRANS64.RED.A1T0 RZ, [UR6], RZ ;  /* 0x000000ffffff79a7 */ /* 0x000fe60008100406 */
.L_x_232:
[----:B-1-3--:R-:W-:Y:S01]  /*11920*/  SHF.L.U32 R3, RZ, 0x1f, RZ ;  /* 0x0000001fff037819 */ /* 0x00afe200000006ff */
[----:B------:R-:W-:Y:S01]  /*11930*/  UIADD3 UR6, UPT, UPT, UR4, 0x150, URZ ;  /* 0x0000015004067890 */ /* 0x000fe2000fffe0ff */
[----:B------:R-:W-:Y:S02]  /*11940*/  PLOP3.LUT P0, PT, PT, PT, UP2, 0x80, 0x8 ;  /* 0x000000000008781c */ /* 0x000fe40003f0f028 */
[----:B------:R-:W1:Y:S02]  /*11950*/  SYNCS.PHASECHK.TRANS64.TRYWAIT P1, [UR4+0x150], R3 ;  /* 0x00015003ff0075a7 */ /* 0x000e640008021104 */
[----:B-1----:R-:W-:Y:S09]  /*11960*/  @!P1 BRA `(.L_x_234) ;  /* 0x0000000c00cc9947 */ /* 0x002ff20003800000 */
.L_x_289:
[----:B------:R-:W-:Y:S01]  /*11970*/  @!UP2 UPRMT UR6, UR43, 0x654, UR6 ;  /* 0x000006542b06a896 */ /* 0x000fe20008000006 */
[----:B------:R-:W-:Y:S01]  /*11980*/  UMOV UR8, 0xffff ;  /* 0x0000ffff00087882 */ /* 0x000fe20000000000 */
[----:B------:R-:W-:-:S07]  /*11990*/  UMOV UR4, 0x1 ;  /* 0x0000000100047882 */ /* 0x000fce0000000000 */
[----:B------:R-:W-:Y:S01]  /*119a0*/  @!P0 SYNCS.ARRIVE.TRANS64.RED.A1T0 RZ, [UR6], RZ ;  /* 0x000000ffffff89a7 */ /* 0x000fe20008100406 */
[----:B------:R-:W-:Y:S01]  /*119b0*/  NOP ;  /* 0x0000000000007918 */ /* 0x000fe20000000000 */
[----:B-1----:R-:W1:Y:S01]  /*119c0*/  LDS R0, [UR5+0x14] ;  /* 0x00001405ff007984 */ /* 0x002e620008000800 */
[----:B------:R-:W-:-:S04]  /*119d0*/  ULOP3.LUT UR6, UR20, 0xffff, URZ, 0xc0, !UPT ;  /* 0x0000ffff14067892 */ /* 0x000fc8000f8ec0ff */
[----:B------:R-:W-:-:S04]  /*119e0*/  USHF.R.U32.HI UR6, URZ, 0x5, UR6 ;  /* 0x00000005ff067899 */ /* 0x000fc80008011606 */
[----:B------:R-:W-:Y:S02]  /*119f0*/  USHF.L.U32 UR8, UR8, UR6, URZ ;  /* 0x0000000608087299 */ /* 0x000fe400080006ff */
[----:B------:R-:W-:-:S04]  /*11a00*/  USHF.L.U32 UR4, UR4, UR6, URZ ;  /* 0x0000000604047299 */ /* 0x000fc800080006ff */
[----:B-1----:R-:W-:-:S04]  /*11a10*/  LOP3.LUT R0, R0, UR8, RZ, 0xc0, !PT ;  /* 0x0000000800007c12 */ /* 0x002fc8000f8ec0ff */
[----:B------:R-:W-:-:S13]  /*11a20*/  ISETP.NE.AND P0, PT, R0, UR8, PT ;  /* 0x0000000800007c0c */ /* 0x000fda000bf05270 */
[----:B------:R-:W-:Y:S05]  /*11a30*/  @P0 BRA `(.L_x_235) ;  /* 0x0000000000580947 */ /* 0x000fea0003800000 */
[----:B------:R-:W1:Y:S02]  /*11a40*/  LDS R0, [UR5+0x18] ;  /* 0x00001805ff007984 */ /* 0x000e640008000800 */
[----:B-1----:R-:W-:-:S04]  /*11a50*/  LOP3.LUT R0, R0, UR4, RZ, 0xc0, !PT ;  /* 0x0000000400007c12 */ /* 0x002fc8000f8ec0ff */
[----:B------:R-:W-:-:S13]  /*11a60*/  ISETP.NE.AND P0, PT, R0, UR4, PT ;  /* 0x0000000400007c0c */ /* 0x000fda000bf05270 */
[----:B------:R-:W-:Y:S05]  /*11a70*/  @P0 BRA `(.L_x_236) ;  /* 0x00000000003c0947 */ /* 0x000fea0003800000 */
[----:B------:R-:W1:Y:S01]  /*11a80*/  S2R R2, SR_LANEID ;  /* 0x0000000000027919 */ /* 0x000e620000000000 */
[----:B------:R-:W-:Y:S01]  /*11a90*/  ULOP3.LUT UR8, URZ, UR8, URZ, 0x33, !UPT ;  /* 0x00000008ff087292 */ /* 0x000fe2000f8e33ff */
[----:B------:R-:W-:Y:S01]  /*11aa0*/  LOP3.LUT R4, RZ, UR4, RZ, 0x33, !PT ;  /* 0x00000004ff047c12 */ /* 0x000fe2000f8e33ff */
[----:B------:R-:W-:Y:S02]  /*11ab0*/  VOTEU.ANY UR7, UPT, PT ;  /* 0x0000000000077886 */ /* 0x000fe400038e0100 */
[----:B------:R-:W-:Y:S01]  /*11ac0*/  UFLO.U32 UR7, UR7 ;  /* 0x00000007000772bd */ /* 0x000fe200080e0000 */
[----:B------:R-:W3:Y:S01]  /*11ad0*/  REDUX UR4, R4 ;  /* 0x00000000040473c4 */ /* 0x000ee20000000000 */
[----:B------:R-:W-:-:S06]  /*11ae0*/  IMAD.U32 R0, RZ, RZ, UR8 ;  /* 0x00000008ff007e24 */ /* 0x000fcc000f8e00ff */
[----:B------:R4:W-:Y:S01]  /*11af0*/  UTCATOMSWS.AND URZ, UR8 ;  /* 0x0000000800ff79e3 */ /* 0x0009e20008000000 */
[----:B------:R-:W5:Y:S01]  /*11b00*/  REDUX UR6, R0 ;  /* 0x00000000000673c4 */ /* 0x000f620000000000 */
[----:B-1----:R-:W-:Y:S01]  /*11b10*/  ISETP.EQ.U32.AND P0, PT, R2, UR7, PT ;  /* 0x0000000702007c0c */ /* 0x002fe2000bf02070 */
[----:B---3--:R-:W-:Y:S01]  /*11b20*/  IMAD.U32 R2, RZ, RZ, UR4 ;  /* 0x00000004ff027e24 */ /* 0x008fe2000f8e00ff */
[----:B-----5:R-:W-:-:S11]  /*11b30*/  MOV R3, UR6 ;  /* 0x0000000600037c02 */ /* 0x020fd60008000f00 */
[----:B------:R4:W-:Y:S04]  /*11b40*/  @P0 ATOMS.AND RZ, [UR5+0x14], R3 ;  /* 0x00001403ffff098c */ /* 0x0009e8000a800005 */
[----:B------:R4:W-:Y:S01]  /*11b50*/  @P0 ATOMS.AND RZ, [UR5+0x18], R2 ;  /* 0x00001802ffff098c */ /* 0x0009e2000a800005 */
[----:B------:R-:W-:Y:S05]  /*11b60*/  BRA `(.L_x_237) ;  /* 0x0000000000147947 */ /* 0x000fea0003800000 */
.L_x_236:
[----:B------:R-:W-:Y:S02]  /*11b70*/  MOV R2, 0x11b90 ;  /* 0x00011b9000027802 */ /* 0x000fe40000000f00 */
[----:B--2---:R-:W-:Y:S05]  /*11b80*/  CALL.REL.NOINC `($__internal_0_$__cuda_sm10x_tcgen05_guardrail_trap_col_being_dealloced_not_returned_by_alloc) ;  /* 0x0000000c005c7944 */ /* 0x004fea0003c00000 */
[----:B------:R-:W-:Y:S05]  /*11b90*/  BRA `(.L_x_237) ;  /* 0x0000000000087947 */ /* 0x000fea0003800000 */
.L_x_235:
[----:B------:R-:W-:Y:S02]  /*11ba0*/  MOV R2, 0x11bc0 ;  /* 0x00011bc000027802 */ /* 0x000fe40000000f00 */
[----:B--2---:R-:W-:Y:S05]  /*11bb0*/  CALL.REL.NOINC `($__internal_2_$__cuda_sm10x_tcgen05_guardrail_trap_unallocated_columns_being_dealloced) ;  /* 0x0000000c00687944 */ /* 0x004fea0003c00000 */
.L_x_237:
[----:B------:R-:W-:Y:S01]  /*11bc0*/  NOP ;  /* 0x0000000000007918 */ /* 0x000fe20000000000 */
[----:B----4-:R-:W-:Y:S05]  /*11bd0*/  EXIT ;  /* 0x000000000000794d */ /* 0x010fea0003800000 */
.L_x_34:
[----:B------:R-:W-:-:S07]  /*11be0*/  MOV R0, UR17 ;  /* 0x0000001100007c02 */ /* 0x000fce0008000f00 */
.L_x_238:
[----:B-1----:R1:W3:Y:S02]  /*11bf0*/  SYNCS.PHASECHK.TRANS64.TRYWAIT P0, [R0+URZ+0x18], R3 ;  /* 0x00001803000075a7 */ /* 0x0022e400080011ff */
[----:B---3--:R-:W-:Y:S05]  /*11c00*/  @!P0 NANOSLEEP.SYNCS 0x989680 ;  /* 0x009896800000895d */ /* 0x008fea0003900000 */
[----:B------:R-:W3:Y:S02]  /*11c10*/  @!P0 SYNCS.PHASECHK.TRANS64 P0, [R0+URZ+0x18], R3 ;  /* 0x00001803000085a7 */ /* 0x000ee400080010ff */
[----:B---3--:R-:W-:Y:S05]  /*11c20*/  @!P0 BRA `(.L_x_238) ;  /* 0xfffffffc00f08947 */ /* 0x008fea000383ffff */
[----:B------:R-:W-:Y:S05]  /*11c30*/  BRA `(.L_x_33) ;  /* 0xffffff2400d07947 */ /* 0x000fea000383ffff */
.L_x_41:
[----:B-1----:R-:W-:-:S07]  /*11c40*/  MOV R0, UR9 ;  /* 0x0000000900007c02 */ /* 0x002fce0008000f00 */
.L_x_239:
[----:B-1----:R1:W2:Y:S02]  /*11c50*/  SYNCS.PHASECHK.TRANS64.TRYWAIT P0, [R0+URZ+0x18], R3 ;  /* 0x00001803000075a7 */ /* 0x0022a400080011ff */
[----:B--2---:R-:W-:Y:S05]  /*11c60*/  @!P0 NANOSLEEP.SYNCS 0x989680 ;  /* 0x009896800000895d */ /* 0x004fea0003900000 */
[----:B------:R-:W2:Y:S02]  /*11c70*/  @!P0 SYNCS.PHASECHK.TRANS64 P0, [R0+URZ+0x18], R3 ;  /* 0x00001803000085a7 */ /* 0x000ea400080010ff */
[----:B--2---:R-:W-:Y:S05]  /*11c80*/  @!P0 BRA `(.L_x_239) ;  /* 0xfffffffc00f08947 */ /* 0x004fea000383ffff */
[----:B------:R-:W-:Y:S05]  /*11c90*/  BRA `(.L_x_40) ;  /* 0xffffff2800987947 */ /* 0x000fea000383ffff */
.L_x_47:
[----:B------:R-:W-:-:S07]  /*11ca0*/  MOV R0, UR4 ;  /* 0x0000000400007c02 */ /* 0x000fce0008000f00 */
.L_x_240:
[----:B-1----:R1:W2:Y:S02]  /*11cb0*/  SYNCS.PHASECHK.TRANS64.TRYWAIT P0, [R0+URZ+0x160], R3 ;  /* 0x00016003000075a7 */ /* 0x0022a400080011ff */
[----:B--2---:R-:W-:Y:S05]  /*11cc0*/  @!P0 NANOSLEEP.SYNCS 0x989680 ;  /* 0x009896800000895d */ /* 0x004fea0003900000 */
[----:B------:R-:W2:Y:S02]  /*11cd0*/  @!P0 SYNCS.PHASECHK.TRANS64 P0, [R0+URZ+0x160], R3 ;  /* 0x00016003000085a7 */ /* 0x000ea400080010ff */
[----:B--2---:R-:W-:Y:S05]  /*11ce0*/  @!P0 BRA `(.L_x_240) ;  /* 0xfffffffc00f08947 */ /* 0x004fea000383ffff */
[----:B------:R-:W-:Y:S05]  /*11cf0*/  BRA `(.L_x_241) ;  /* 0xffffff2c004c7947 */ /* 0x000fea000383ffff */
.L_x_50:
[----:B------:R-:W-:-:S07]  /*11d00*/  MOV R0, UR4 ;  /* 0x0000000400007c02 */ /* 0x000fce0008000f00 */
.L_x_242:
[----:B-1----:R1:W2:Y:S02]  /*11d10*/  SYNCS.PHASECHK.TRANS64.TRYWAIT P0, [R0+URZ], R3 ;  /* 0x00000003000075a7 */ /* 0x0022a400080011ff */
[----:B--2---:R-:W-:Y:S05]  /*11d20*/  @!P0 NANOSLEEP.SYNCS 0x989680 ;  /* 0x009896800000895d */ /* 0x004fea0003900000 */
[----:B------:R-:W2:Y:S02]  /*11d30*/  @!P0 SYNCS.PHASECHK.TRANS64 P0, [R0+URZ], R3 ;  /* 0x00000003000085a7 */ /* 0x000ea400080010ff */
[----:B--2---:R-:W-:Y:S05]  /*11d40*/  @!P0 BRA `(.L_x_242) ;  /* 0xfffffffc00f08947 */ /* 0x004fea000383ffff */
[----:B------:R-:W-:Y:S05]  /*11d50*/  BRA `(.L_x_243) ;  /* 0xffffff2c00b47947 */ /* 0x000fea000383ffff */
.L_x_51:
[----:B------:R-:W-:-:S07]  /*11d60*/  MOV R0, UR4 ;  /* 0x0000000400007c02 */ /* 0x000fce0008000f00 */
.L_x_244:
[----:B-1----:R1:W2:Y:S02]  /*11d70*/  SYNCS.PHASECHK.TRANS64.TRYWAIT P0, [R0+URZ], R3 ;  /* 0x00000003000075a7 */ /* 0x0022a400080011ff */
[----:B--2---:R-:W-:Y:S05]  /*11d80*/  @!P0 NANOSLEEP.SYNCS 0x989680 ;  /* 0x009896800000895d */ /* 0x004fea0003900000 */
[----:B------:R-:W2:Y:S02]  /*11d90*/  @!P0 SYNCS.PHASECHK.TRANS64 P0, [R0+URZ], R3 ;  /* 0x00000003000085a7 */ /* 0x000ea400080010ff */
[----:B--2---:R-:W-:Y:S05]  /*11da0*/  @!P0 BRA `(.L_x_244) ;  /* 0xfffffffc00f08947 */ /* 0x004fea000383ffff */
[----:B------:R-:W-:Y:S05]  /*11db0*/  BRA `(.L_x_245) ;  /* 0xffffff2c00c07947 */ /* 0x000fea000383ffff */
.L_x_66:
[----:B------:R-:W-:-:S07]  /*11dc0*/  MOV R17, UR4 ;  /* 0x0000000400117c02 */ /* 0x000fce0008000f00 */
.L_x_246:
[----:B--2---:R2:W3:Y:S02]  /*11dd0*/  SYNCS.PHASECHK.TRANS64.TRYWAIT P0, [R17+URZ+0xc0], R16 ;  /* 0x0000c010110075a7 */ /* 0x0044e400080011ff */
[----:B---3--:R-:W-:Y:S05]  /*11de0*/  @!P0 NANOSLEEP.SYNCS 0x989680 ;  /* 0x009896800000895d */ /* 0x008fea0003900000 */
[----:B------:R-:W3:Y:S02]  /*11df0*/  @!P0 SYNCS.PHASECHK.TRANS64 P0, [R17+URZ+0xc0], R16 ;  /* 0x0000c010110085a7 */ /* 0x000ee400080010ff */
[----:B---3--:R-:W-:Y:S05]  /*11e00*/  @!P0 BRA `(.L_x_246) ;  /* 0xfffffffc00f08947 */ /* 0x008fea000383ffff */
[----:B------:R-:W-:Y:S05]  /*11e10*/  BRA `(.L_x_247) ;  /* 0xffffff4800b47947 */ /* 0x000fea000383ffff */
.L_x_82:
[----:B------:R-:W-:-:S07]  /*11e20*/  MOV R11, UR4 ;  /* 0x00000004000b7c02 */ /* 0x000fce0008000f00 */
.L_x_248:
[----:B--2---:R2:W3:Y:S02]  /*11e30*/  SYNCS.PHASECHK.TRANS64.TRYWAIT P0, [R11+URZ+0xc0], R2 ;  /* 0x0000c0020b0075a7 */ /* 0x0044e400080011ff */
[----:B---3--:R-:W-:Y:S05]  /*11e40*/  @!P0 NANOSLEEP.SYNCS 0x989680 ;  /* 0x009896800000895d */ /* 0x008fea0003900000 */
[----:B------:R-:W3:Y:S02]  /*11e50*/  @!P0 SYNCS.PHASECHK.TRANS64 P0, [R11+URZ+0xc0], R2 ;  /* 0x0000c0020b0085a7 */ /* 0x000ee400080010ff */
[----:B---3--:R-:W-:Y:S05]  /*11e60*/  @!P0 BRA `(.L_x_248) ;  /* 0xfffffffc00f08947 */ /* 0x008fea000383ffff */
[----:B------:R-:W-:Y:S05]  /*11e70*/  BRA `(.L_x_249) ;  /* 0xffffff6400a47947 */ /* 0x000fea000383ffff */
.L_x_91:
[----:B--2---:R2:W4:Y:S02]  /*11e80*/  SYNCS.PHASECHK.TRANS64.TRYWAIT P0, [R15+URZ+0x78], R6 ;  /* 0x000078060f0075a7 */ /* 0x00452400080011ff */
[----:B----4-:R-:W-:Y:S05]  /*11e90*/  @!P0 NANOSLEEP.SYNCS 0x989680 ;  /* 0x009896800000895d */ /* 0x010fea0003900000 */
[----:B------:R-:W4:Y:S02]  /*11ea0*/  @!P0 SYNCS.PHASECHK.TRANS64 P0, [R15+URZ+0x78], R6 ;  /* 0x000078060f0085a7 */ /* 0x000f2400080010ff */
[----:B----4-:R-:W-:Y:S05]  /*11eb0*/  @!P0 BRA `(.L_x_91) ;  /* 0xfffffffc00f08947 */ /* 0x010fea000383ffff */
[----:B------:R-:W-:Y:S05]  /*11ec0*/  BRA `(.L_x_88) ;  /* 0xffffff6c00b87947 */ /* 0x000fea000383ffff */
.L_x_95:
[----:B------:R-:W-:Y:S07]  /*11ed0*/  MOV R0, UR24 ;  /* 0x0000001800007c02 */ /* 0x000fee0008000f00 */
.L_x_250:
[----:B------:R1:W1:Y:S02]  /*11ee0*/  SYNCS.PHASECHK.TRANS64.TRYWAIT P0, [R0+URZ+0x50], R5 ;  /* 0x00005005000075a7 */ /* 0x00026400080011ff */
[----:B-1----:R-:W-:Y:S05]  /*11ef0*/  @!P0 NANOSLEEP.SYNCS 0x989680 ;  /* 0x009896800000895d */ /* 0x002fea0003900000 */
[----:B------:R-:W1:Y:S02]  /*11f00*/  @!P0 SYNCS.PHASECHK.TRANS64 P0, [R0+URZ+0x50], R5 ;  /* 0x00005005000085a7 */ /* 0x000e6400080010ff */
[----:B-1----:R-:W-:Y:S05]  /*11f10*/  @!P0 BRA `(.L_x_250) ;  /* 0xfffffffc00f08947 */ /* 0x002fea000383ffff */
[----:B------:R-:W-:Y:S05]  /*11f20*/  BRA `(.L_x_251) ;  /* 0xffffff70003c7947 */ /* 0x000fea000383ffff */
.L_x_101:
[----:B------:R-:W-:Y:S07]  /*11f30*/  MOV R0, UR24 ;  /* 0x0000001800007c02 */ /* 0x000fee0008000f00 */
.L_x_252:
[----:B-1----:R1:W4:Y:S02]  /*11f40*/  SYNCS.PHASECHK.TRANS64.TRYWAIT P0, [R0+URZ+0x58], R5 ;  /* 0x00005805000075a7 */ /* 0x00232400080011ff */
[----:B----4-:R-:W-:Y:S05]  /*11f50*/  @!P0 NANOSLEEP.SYNCS 0x989680 ;  /* 0x009896800000895d */ /* 0x010fea0003900000 */
[----:B------:R-:W4:Y:S02]  /*11f60*/  @!P0 SYNCS.PHASECHK.TRANS64 P0, [R0+URZ+0x58], R5 ;  /* 0x00005805000085a7 */ /* 0x000f2400080010ff */
[----:B----4-:R-:W-:Y:S05]  /*11f70*/  @!P0 BRA `(.L_x_252) ;  /* 0xfffffffc00f08947 */ /* 0x010fea000383ffff */
[----:B------:R-:W-:Y:S05]  /*11f80*/  BRA `(.L_x_253) ;  /* 0xffffff7000947947 */ /* 0x000fea000383ffff */
.L_x_107:
[----:B-1--4-:R-:W-:Y:S07]  /*11f90*/  MOV R0, UR24 ;  /* 0x0000001800007c02 */ /* 0x012fee0008000f00 */
.L_x_254:
[----:B-1----:R1:W4:Y:S02]  /*11fa0*/  SYNCS.PHASECHK.TRANS64.TRYWAIT P0, [R0+URZ+0x60], R5 ;  /* 0x00006005000075a7 */ /* 0x00232400080011ff */
[----:B----4-:R-:W-:Y:S05]  /*11fb0*/  @!P0 NANOSLEEP.SYNCS 0x989680 ;  /* 0x009896800000895d */ /* 0x010fea0003900000 */
[----:B------:R-:W4:Y:S02]  /*11fc0*/  @!P0 SYNCS.PHASECHK.TRANS64 P0, [R0+URZ+0x60], R5 ;  /* 0x00006005000085a7 */ /* 0x000f2400080010ff */
[----:B----4-:R-:W-:Y:S05]  /*11fd0*/  @!P0 BRA `(.L_x_254) ;  /* 0xfffffffc00f08947 */ /* 0x010fea000383ffff */
[----:B------:R-:W-:Y:S05]  /*11fe0*/  BRA `(.L_x_255) ;  /* 0xffffff7000ec7947 */ /* 0x000fea000383ffff */
.L_x_113:
[----:B-1--4-:R-:W-:Y:S07]  /*11ff0*/  MOV R0, UR24 ;  /* 0x0000001800007c02 */ /* 0x012fee0008000f00 */
.L_x_256:
[----:B-1----:R1:W4:Y:S02]  /*12000*/  SYNCS.PHASECHK.TRANS64.TRYWAIT P0, [R0+URZ+0x68], R5 ;  /* 0x00006805000075a7 */ /* 0x00232400080011ff */
[----:B----4-:R-:W-:Y:S05]  /*12010*/  @!P0 NANOSLEEP.SYNCS 0x989680 ;  /* 0x009896800000895d */ /* 0x010fea0003900000 */
[----:B------:R-:W4:Y:S02]  /*12020*/  @!P0 SYNCS.PHASECHK.TRANS64 P0, [R0+URZ+0x68], R5 ;  /* 0x00006805000085a7 */ /* 0x000f2400080010ff */
[----:B----4-:R-:W-:Y:S05]  /*12030*/  @!P0 BRA `(.L_x_256) ;  /* 0xfffffffc00f08947 */ /* 0x010fea000383ffff */
[----:B------:R-:W-:Y:S05]  /*12040*/  BRA `(.L_x_257) ;  /* 0xffffff7400447947 */ /* 0x000fea000383ffff */
.L_x_119:
[----:B----4-:R-:W-:Y:S07]  /*12050*/  MOV R0, UR8 ;  /* 0x0000000800007c02 */ /* 0x010fee0008000f00 */
.L_x_258:
[----:B-1----:R1:W4:Y:S02]  /*12060*/  SYNCS.PHASECHK.TRANS64.TRYWAIT P0, [R0+URZ+0x160], R5 ;  /* 0x00016005000075a7 */ /* 0x00232400080011ff */
[----:B----4-:R-:W-:Y:S05]  /*12070*/  @!P0 NANOSLEEP.SYNCS 0x989680 ;  /* 0x009896800000895d */ /* 0x010fea0003900000 */
[----:B------:R-:W4:Y:S02]  /*12080*/  @!P0 SYNCS.PHASECHK.TRANS64 P0, [R0+URZ+0x160], R5 ;  /* 0x00016005000085a7 */ /* 0x000f2400080010ff */
[----:B----4-:R-:W-:Y:S05]  /*12090*/  @!P0 BRA `(.L_x_258) ;  /* 0xfffffffc00f08947 */ /* 0x010fea000383ffff */
[----:B------:R-:W-:Y:S05]  /*120a0*/  BRA `(.L_x_259) ;  /* 0xffffff7400ac7947 */ /* 0x000fea000383ffff */
.L_x_123:
[----:B------:R-:W-:-:S07]  /*120b0*/  MOV R0, UR24 ;  /* 0x0000001800007c02 */ /* 0x000fce0008000f00 */
.L_x_260:
[----:B-1----:R1:W2:Y:S02]  /*120c0*/  SYNCS.PHASECHK.TRANS64.TRYWAIT P0, [R0+URZ+0x50], R3 ;  /* 0x00005003000075a7 */ /* 0x0022a400080011ff */
[----:B--2---:R-:W-:Y:S05]  /*120d0*/  @!P0 NANOSLEEP.SYNCS 0x989680 ;  /* 0x009896800000895d */ /* 0x004fea0003900000 */
[----:B------:R-:W2:Y:S02]  /*120e0*/  @!P0 SYNCS.PHASECHK.TRANS64 P0, [R0+URZ+0x50], R3 ;  /* 0x00005003000085a7 */ /* 0x000ea400080010ff */
[----:B--2---:R-:W-:Y:S05]  /*120f0*/  @!P0 BRA `(.L_x_260) ;  /* 0xfffffffc00f08947 */ /* 0x004fea000383ffff */
[----:B------:R-:W-:Y:S05]  /*12100*/  BRA `(.L_x_261) ;  /* 0xffffff7800187947 */ /* 0x000fea000383ffff */
.L_x_125:
[----:B-1----:R-:W-:-:S07]  /*12110*/  MOV R0, UR24 ;  /* 0x0000001800007c02 */ /* 0x002fce0008000f00 */
.L_x_262:
[----:B-1----:R1:W2:Y:S02]  /*12120*/  SYNCS.PHASECHK.TRANS64.TRYWAIT P0, [R0+URZ+0x58], R3 ;  /* 0x00005803000075a7 */ /* 0x0022a400080011ff */
[----:B--2---:R-:W-:Y:S05]  /*12130*/  @!P0 NANOSLEEP.SYNCS 0x989680 ;  /* 0x009896800000895d */ /* 0x004fea0003900000 */
[----:B------:R-:W2:Y:S02]  /*12140*/  @!P0 SYNCS.PHASECHK.TRANS64 P0, [R0+URZ+0x58], R3 ;  /* 0x00005803000085a7 */ /* 0x000ea400080010ff */
[----:B--2---:R-:W-:Y:S05]  /*12150*/  @!P0 BRA `(.L_x_262) ;  /* 0xfffffffc00f08947 */ /* 0x004fea000383ffff */
[----:B------:R-:W-:Y:S05]  /*12160*/  BRA `(.L_x_263) ;  /* 0xffffff7800107947 */ /* 0x000fea000383ffff */
.L_x_127:
[----:B-1----:R-:W-:-:S07]  /*12170*/  MOV R0, UR24 ;  /* 0x0000001800007c02 */ /* 0x002fce0008000f00 */
.L_x_264:
[----:B-1----:R1:W2:Y:S02]  /*12180*/  SYNCS.PHASECHK.TRANS64.TRYWAIT P0, [R0+URZ+0x60], R3 ;  /* 0x00006003000075a7 */ /* 0x0022a400080011ff */
[----:B--2---:R-:W-:Y:S05]  /*12190*/  @!P0 NANOSLEEP.SYNCS 0x989680 ;  /* 0x009896800000895d */ /* 0x004fea0003900000 */
[----:B------:R-:W2:Y:S02]  /*121a0*/  @!P0 SYNCS.PHASECHK.TRANS64 P0, [R0+URZ+0x60], R3 ;  /* 0x00006003000085a7 */ /* 0x000ea400080010ff */
[----:B--2---:R-:W-:Y:S05]  /*121b0*/  @!P0 BRA `(.L_x_264) ;  /* 0xfffffffc00f08947 */ /* 0x004fea000383ffff */
[----:B------:R-:W-:Y:S05]  /*121c0*/  BRA `(.L_x_265) ;  /* 0xffffff7800087947 */ /* 0x000fea000383ffff */
.L_x_136:
[----:B------:R-:W-:Y:S07]  /*121d0*/  MOV R0, UR6 ;  /* 0x0000000600007c02 */ /* 0x000fee0008000f00 */
.L_x_266:
[----:B---3--:R3:W1:Y:S02]  /*121e0*/  SYNCS.PHASECHK.TRANS64.TRYWAIT P0, [R0+URZ+0x160], R3 ;  /* 0x00016003000075a7 */ /* 0x00866400080011ff */
[----:B-1----:R-:W-:Y:S05]  /*121f0*/  @!P0 NANOSLEEP.SYNCS 0x989680 ;  /* 0x009896800000895d */ /* 0x002fea0003900000 */
[----:B------:R-:W1:Y:S02]  /*12200*/  @!P0 SYNCS.PHASECHK.TRANS64 P0, [R0+URZ+0x160], R3 ;  /* 0x00016003000085a7 */ /* 0x000e6400080010ff */
[----:B-1----:R-:W-:Y:S05]  /*12210*/  @!P0 BRA `(.L_x_266) ;  /* 0xfffffffc00f08947 */ /* 0x002fea000383ffff */
[----:B------:R-:W-:Y:S05]  /*12220*/  BRA `(.L_x_267) ;  /* 0xffffff8000b47947 */ /* 0x000fea000383ffff */
.L_x_145:
[----:B------:R-:W-:Y:S07]  /*12230*/  MOV R15, 0xffffffff ;  /* 0xffffffff000f7802 */ /* 0x000fee0000000f00 */
[----:B---345:R-:W-:Y:S05]  /*12240*/  WARPSYNC.COLLECTIVE R15, `(.L_x_268) ;  /* 0x000000000f0c7348 */ /* 0x038fea0003c00000 */
[----:B------:R-:W-:Y:S02]  /*12250*/  ELECT P6, UR79, PT ;  /* 0x00000000004f782f */ /* 0x000fe400038c0000 */
[----:B----4-:R-:W-:Y:S01]  /*12260*/  MOV R14, UR79 ;  /* 0x0000004f000e7c02 */ /* 0x010fe20008000f00 */
[----:B---3-5:R-:W-:Y:S10]  /*12270*/  ENDCOLLECTIVE ;  /* 0x000000000000791b */ /* 0x028ff40003800000 */
.L_x_268:
[----:B------:R-:W-:Y:S05]  /*12280*/  BRA `(.L_x_269) ;  /* 0xffffff8400c47947 */ /* 0x000fea000383ffff */
.L_x_150:
[----:B--2---:R-:W-:Y:S04]  /*12290*/  MOV R3, UR43 ;  /* 0x0000002b00037c02 */ /* 0x004fe80008000f00 */
[----:B------:R2:W1:Y:S03]  /*122a0*/  SYNCS.PHASECHK.TRANS64.TRYWAIT P0, [R3+URZ+0x30], R2 ;  /* 0x00003002030075a7 */ /* 0x00046600080011ff */
[----:B-1----:R-:W-:Y:S05]  /*122b0*/  @!P0 NANOSLEEP.SYNCS 0x989680 ;  /* 0x009896800000895d */ /* 0x002fea0003900000 */
[----:B------:R-:W1:Y:S02]  /*122c0*/  @!P0 SYNCS.PHASECHK.TRANS64 P0, [R3+URZ+0x30], R2 ;  /* 0x00003002030085a7 */ /* 0x000e6400080010ff */
[----:B-1----:R-:W-:Y:S05]  /*122d0*/  @!P0 BRA `(.L_x_150) ;  /* 0xfffffffc00ec8947 */ /* 0x002fea000383ffff */
[----:B------:R-:W-:Y:S05]  /*122e0*/  BRA `(.L_x_149) ;  /* 0xffffff8800647947 */ /* 0x000fea000383ffff */
.L_x_154:
[----:B------:R1:W1:Y:S02]  /*122f0*/  SYNCS.PHASECHK.TRANS64.TRYWAIT P1, [R97+URZ+0x100], R0 ;  /* 0x00010000610075a7 */ /* 0x00026400080211ff */
[----:B-1----:R-:W-:Y:S05]  /*12300*/  @!P1 NANOSLEEP.SYNCS 0x989680 ;  /* 0x009896800000995d */ /* 0x002fea0003900000 */
[----:B------:R-:W1:Y:S02]  /*12310*/  @!P1 SYNCS.PHASECHK.TRANS64 P1, [R97+URZ+0x100], R0 ;  /* 0x00010000610095a7 */ /* 0x000e6400080210ff */
[----:B-1----:R-:W-:Y:S05]  /*12320*/  @!P1 BRA `(.L_x_154) ;  /* 0xfffffffc00f09947 */ /* 0x002fea000383ffff */
[----:B------:R-:W-:Y:S05]  /*12330*/  BRA `(.L_x_153) ;  /* 0xffffff8800fc7947 */ /* 0x000fea000383ffff */
.L_x_161:
[----:B--2---:R-:W-:Y:S04]  /*12340*/  MOV R3, UR43 ;  /* 0x0000002b00037c02 */ /* 0x004fe80008000f00 */
[----:B------:R2:W3:Y:S03]  /*12350*/  SYNCS.PHASECHK.TRANS64.TRYWAIT P1, [R3+URZ+0x38], R0 ;  /* 0x00003800030075a7 */ /* 0x0004e600080211ff */
[----:B---3--:R-:W-:Y:S05]  /*12360*/  @!P1 NANOSLEEP.SYNCS 0x989680 ;  /* 0x009896800000995d */ /* 0x008fea0003900000 */
[----:B------:R-:W3:Y:S02]  /*12370*/  @!P1 SYNCS.PHASECHK.TRANS64 P1, [R3+URZ+0x38], R0 ;  /* 0x00003800030095a7 */ /* 0x000ee400080210ff */
[----:B---3--:R-:W-:Y:S05]  /*12380*/  @!P1 BRA `(.L_x_161) ;  /* 0xfffffffc00ec9947 */ /* 0x008fea000383ffff */
[----:B------:R-:W-:Y:S05]  /*12390*/  BRA `(.L_x_160) ;  /* 0xffffff9800147947 */ /* 0x000fea000383ffff */
.L_x_169:
[----:B--2---:R-:W-:Y:S04]  /*123a0*/  MOV R0, UR43 ;  /* 0x0000002b00007c02 */ /* 0x004fe80008000f00 */
[----:B------:R2:W1:Y:S03]  /*123b0*/  SYNCS.PHASECHK.TRANS64.TRYWAIT P1, [R0+URZ+0x40], R3 ;  /* 0x00004003000075a7 */ /* 0x00046600080211ff */
[----:B-1----:R-:W-:Y:S05]  /*123c0*/  @!P1 NANOSLEEP.SYNCS 0x989680 ;  /* 0x009896800000995d */ /* 0x002fea0003900000 */
[----:B------:R-:W1:Y:S02]  /*123d0*/  @!P1 SYNCS.PHASECHK.TRANS64 P1, [R0+URZ+0x40], R3 ;  /* 0x00004003000095a7 */ /* 0x000e6400080210ff */
[----:B-1----:R-:W-:Y:S05]  /*123e0*/  @!P1 BRA `(.L_x_169) ;  /* 0xfffffffc00ec9947 */ /* 0x002fea000383ffff */
[----:B------:R-:W-:Y:S05]  /*123f0*/  BRA `(.L_x_168) ;  /* 0xffffffa4007c7947 */ /* 0x000fea000383ffff */
.L_x_177:
[----:B--2---:R-:W-:Y:S04]  /*12400*/  MOV R0, UR43 ;  /* 0x0000002b00007c02 */ /* 0x004fe80008000f00 */
[----:B------:R2:W1:Y:S03]  /*12410*/  SYNCS.PHASECHK.TRANS64.TRYWAIT P1, [R0+URZ+0x48], R3 ;  /* 0x00004803000075a7 */ /* 0x00046600080211ff */
[----:B-1----:R-:W-:Y:S05]  /*12420*/  @!P1 NANOSLEEP.SYNCS 0x989680 ;  /* 0x009896800000995d */ /* 0x002fea0003900000 */
[----:B------:R-:W1:Y:S02]  /*12430*/  @!P1 SYNCS.PHASECHK.TRANS64 P1, [R0+URZ+0x48], R3 ;  /* 0x00004803000095a7 */ /* 0x000e6400080210ff */
[----:B-1----:R-:W-:Y:S05]  /*12440*/  @!P1 BRA `(.L_x_177) ;  /* 0xfffffffc00ec9947 */ /* 0x002fea000383ffff */
[----:B------:R-:W-:Y:S05]  /*12450*/  BRA `(.L_x_176) ;  /* 0xffffffb000f47947 */ /* 0x000fea000383ffff */
.L_x_189:
[----:B------:R-:W-:Y:S07]  /*12460*/  MOV R4, UR25 ;  /* 0x0000001900047c02 */ /* 0x000fee0008000f00 */
.L_x_270:
[----:B--2---:R2:W4:Y:S02]  /*12470*/  SYNCS.PHASECHK.TRANS64.TRYWAIT P0, [R4+URZ+0x80], R5 ;  /* 0x00008005040075a7 */ /* 0x00452400080011ff */
[----:B----4-:R-:W-:Y:S05]  /*12480*/  @!P0 NANOSLEEP.SYNCS 0x989680 ;  /* 0x009896800000895d */ /* 0x010fea0003900000 */
[----:B------:R-:W4:Y:S02]  /*12490*/  @!P0 SYNCS.PHASECHK.TRANS64 P0, [R4+URZ+0x80], R5 ;  /* 0x00008005040085a7 */ /* 0x000f2400080010ff */
[----:B----4-:R-:W-:Y:S05]  /*124a0*/  @!P0 BRA `(.L_x_270) ;  /* 0xfffffffc00f08947 */ /* 0x010fea000383ffff */
[----:B------:R-:W-:Y:S05]  /*124b0*/  BRA `(.L_x_271) ;  /* 0xffffffcc00107947 */ /* 0x000fea000383ffff */
.L_x_192:
[----:B------:R-:W-:Y:S07]  /*124c0*/  MOV R4, UR25 ;  /* 0x0000001900047c02 */ /* 0x000fee0008000f00 */
.L_x_272:
[----:B-1----:R1:W2:Y:S02]  /*124d0*/  SYNCS.PHASECHK.TRANS64.TRYWAIT P1, [R4+URZ+0x1a0], R5 ;  /* 0x0001a005040075a7 */ /* 0x0022a400080211ff */
[----:B--2---:R-:W-:Y:S05]  /*124e0*/  @!P1 NANOSLEEP.SYNCS 0x989680 ;  /* 0x009896800000995d */ /* 0x004fea0003900000 */
[----:B------:R-:W2:Y:S02]  /*124f0*/  @!P1 SYNCS.PHASECHK.TRANS64 P1, [R4+URZ+0x1a0], R5 ;  /* 0x0001a005040095a7 */ /* 0x000ea400080210ff */
[----:B--2---:R-:W-:Y:S05]  /*12500*/  @!P1 BRA `(.L_x_272) ;  /* 0xfffffffc00f09947 */ /* 0x004fea000383ffff */
[----:B------:R-:W-:Y:S05]  /*12510*/  BRA `(.L_x_273) ;  /* 0xffffffcc006c7947 */ /* 0x000fea000383ffff */
.L_x_208:
[----:B--2---:R-:W-:-:S04]  /*12520*/  MOV R0, UR6 ;  /* 0x0000000600007c02 */ /* 0x004fc80008000f00 */
[----:B------:R2:W3:Y:S03]  /*12530*/  SYNCS.PHASECHK.TRANS64.TRYWAIT P0, [R0+URZ+0x8], R5 ;  /* 0x00000805000075a7 */ /* 0x0004e600080011ff */
[----:B---3--:R-:W-:Y:S05]  /*12540*/  @!P0 NANOSLEEP.SYNCS 0x989680 ;  /* 0x009896800000895d */ /* 0x008fea0003900000 */
[----:B------:R-:W3:Y:S02]  /*12550*/  @!P0 SYNCS.PHASECHK.TRANS64 P0, [R0+URZ+0x8], R5 ;  /* 0x00000805000085a7 */ /* 0x000ee400080010ff */
[----:B---3--:R-:W-:Y:S05]  /*12560*/  @!P0 BRA `(.L_x_208) ;  /* 0xfffffffc00ec8947 */ /* 0x008fea000383ffff */
[----:B------:R-:W-:Y:S05]  /*12570*/  BRA `(.L_x_207) ;  /* 0xffffffe000647947 */ /* 0x000fea000383ffff */
.L_x_210:
[----:B------:R-:W-:Y:S01]  /*12580*/  BSSY B0, `(.L_x_274) ;  /* 0x0000006000007945 */ /* 0x000fe20003800000 */
[----:B------:R-:W-:-:S07]  /*12590*/  MOV R15, 0xffffffff ;  /* 0xffffffff000f7802 */ /* 0x000fce0000000f00 */
[----:B-12-45:R-:W-:Y:S05]  /*125a0*/  WARPSYNC.COLLECTIVE R15, `(.L_x_275) ;  /* 0x000000000f0c7348 */ /* 0x036fea0003c00000 */
[----:B------:R-:W-:Y:S02]  /*125b0*/  ELECT P6, UR79, PT ;  /* 0x00000000004f782f */ /* 0x000fe400038c0000 */
[----:B----4-:R-:W-:Y:S01]  /*125c0*/  MOV R14, UR79 ;  /* 0x0000004f000e7c02 */ /* 0x010fe20008000f00 */
[----:B-12--5:R-:W-:Y:S10]  /*125d0*/  ENDCOLLECTIVE ;  /* 0x000000000000791b */ /* 0x026ff40003800000 */
.L_x_275:
[----:B------:R-:W-:Y:S05]  /*125e0*/  BSYNC B0 ;  /* 0x0000000000007941 */ /* 0x000fea0003800000 */
.L_x_274:
[----:B------:R-:W-:Y:S05]  /*125f0*/  BRA `(.L_x_276) ;  /* 0xffffffe000947947 */ /* 0x000fea000383ffff */
.L_x_212:
[----:B--2---:R-:W-:-:S04]  /*12600*/  MOV R0, UR6 ;  /* 0x0000000600007c02 */ /* 0x004fc80008000f00 */
[----:B------:R2:W3:Y:S03]  /*12610*/  SYNCS.PHASECHK.TRANS64.TRYWAIT P0, [R0+URZ+0x8], R3 ;  /* 0x00000803000075a7 */ /* 0x0004e600080011ff */
[----:B---3--:R-:W-:Y:S05]  /*12620*/  @!P0 NANOSLEEP.SYNCS 0x989680 ;  /* 0x009896800000895d */ /* 0x008fea0003900000 */
[----:B------:R-:W3:Y:S02]  /*12630*/  @!P0 SYNCS.PHASECHK.TRANS64 P0, [R0+URZ+0x8], R3 ;  /* 0x00000803000085a7 */ /* 0x000ee400080010ff */
[----:B---3--:R-:W-:Y:S05]  /*12640*/  @!P0 BRA `(.L_x_212) ;  /* 0xfffffffc00ec8947 */ /* 0x008fea000383ffff */
[----:B------:R-:W-:Y:S05]  /*12650*/  BRA `(.L_x_211) ;  /* 0xffffffe000987947 */ /* 0x000fea000383ffff */
.L_x_215:
[----:B-1----:R-:W-:-:S07]  /*12660*/  MOV R3, UR8 ;  /* 0x0000000800037c02 */ /* 0x002fce0008000f00 */
.L_x_277:
[----:B-1----:R1:W3:Y:S02]  /*12670*/  SYNCS.PHASECHK.TRANS64.TRYWAIT P0, [R3+URZ+0x120], R4 ;  /* 0x00012004030075a7 */ /* 0x0022e400080011ff */
[----:B---3--:R-:W-:Y:S05]  /*12680*/  @!P0 NANOSLEEP.SYNCS 0x989680 ;  /* 0x009896800000895d */ /* 0x008fea0003900000 */
[----:B------:R-:W3:Y:S02]  /*12690*/  @!P0 SYNCS.PHASECHK.TRANS64 P0, [R3+URZ+0x120], R4 ;  /* 0x00012004030085a7 */ /* 0x000ee400080010ff */
[----:B---3--:R-:W-:Y:S05]  /*126a0*/  @!P0 BRA `(.L_x_277) ;  /* 0xfffffffc00f08947 */ /* 0x008fea000383ffff */
[----:B------:R-:W-:Y:S05]  /*126b0*/  BRA `(.L_x_278) ;  /* 0xffffffe400847947 */ /* 0x000fea000383ffff */
.L_x_217:
[----:B------:R-:W-:Y:S07]  /*126c0*/  MOV R3, UR13 ;  /* 0x0000000d00037c02 */ /* 0x000fee0008000f00 */
.L_x_279:
[----:B-1----:R1:W2:Y:S02]  /*126d0*/  SYNCS.PHASECHK.TRANS64.TRYWAIT P0, [R3+URZ], R4 ;  /* 0x00000004030075a7 */ /* 0x0022a400080011ff */
[----:B--2---:R-:W-:Y:S05]  /*126e0*/  @!P0 NANOSLEEP.SYNCS 0x989680 ;  /* 0x009896800000895d */ /* 0x004fea0003900000 */
[----:B------:R-:W2:Y:S02]  /*126f0*/  @!P0 SYNCS.PHASECHK.TRANS64 P0, [R3+URZ], R4 ;  /* 0x00000004030085a7 */ /* 0x000ea400080010ff */
[----:B--2---:R-:W-:Y:S05]  /*12700*/  @!P0 BRA `(.L_x_279) ;  /* 0xfffffffc00f08947 */ /* 0x004fea000383ffff */
[----:B------:R-:W-:Y:S05]  /*12710*/  BRA `(.L_x_216) ;  /* 0xffffffe400e47947 */ /* 0x000fea000383ffff */
.L_x_221:
[----:B------:R-:W-:-:S07]  /*12720*/  MOV R3, UR6 ;  /* 0x0000000600037c02 */ /* 0x000fce0008000f00 */
.L_x_280:
[----:B-1----:R1:W2:Y:S02]  /*12730*/  SYNCS.PHASECHK.TRANS64.TRYWAIT P0, [R3+URZ+0x160], R4 ;  /* 0x00016004030075a7 */ /* 0x0022a400080011ff */
[----:B--2---:R-:W-:Y:S05]  /*12740*/  @!P0 NANOSLEEP.SYNCS 0x989680 ;  /* 0x009896800000895d */ /* 0x004fea0003900000 */
[----:B------:R-:W2:Y:S02]  /*12750*/  @!P0 SYNCS.PHASECHK.TRANS64 P0, [R3+URZ+0x160], R4 ;  /* 0x00016004030085a7 */ /* 0x000ea400080010ff */
[----:B--2---:R-:W-:Y:S05]  /*12760*/  @!P0 BRA `(.L_x_280) ;  /* 0xfffffffc00f08947 */ /* 0x004fea000383ffff */
[----:B------:R-:W-:Y:S05]  /*12770*/  BRA `(.L_x_281) ;  /* 0xffffffec00107947 */ /* 0x000fea000383ffff */
.L_x_226:
[----:B-1----:R-:W-:-:S07]  /*12780*/  MOV R0, UR6 ;  /* 0x0000000600007c02 */ /* 0x002fce0008000f00 */
.L_x_282:
[----:B-1----:R1:W3:Y:S02]  /*12790*/  SYNCS.PHASECHK.TRANS64.TRYWAIT P0, [R0+URZ+0x120], R3 ;  /* 0x00012003000075a7 */ /* 0x0022e400080011ff */
[----:B---3--:R-:W-:Y:S05]  /*127a0*/  @!P0 NANOSLEEP.SYNCS 0x989680 ;  /* 0x009896800000895d */ /* 0x008fea0003900000 */
[----:B------:R-:W3:Y:S02]  /*127b0*/  @!P0 SYNCS.PHASECHK.TRANS64 P0, [R0+URZ+0x120], R3 ;  /* 0x00012003000085a7 */ /* 0x000ee400080010ff */
[----:B---3--:R-:W-:Y:S05]  /*127c0*/  @!P0 BRA `(.L_x_282) ;  /* 0xfffffffc00f08947 */ /* 0x008fea000383ffff */
[----:B------:R-:W-:Y:S05]  /*127d0*/  BRA `(.L_x_283) ;  /* 0xffffffec00987947 */ /* 0x000fea000383ffff */
.L_x_228:
[----:B------:R-:W-:-:S07]  /*127e0*/  MOV R0, UR7 ;  /* 0x0000000700007c02 */ /* 0x000fce0008000f00 */
.L_x_284:
[----:B-1----:R1:W3:Y:S02]  /*127f0*/  SYNCS.PHASECHK.TRANS64.TRYWAIT P0, [R0+URZ+0x120], R3 ;  /* 0x00012003000075a7 */ /* 0x0022e400080011ff */
[----:B---3--:R-:W-:Y:S05]  /*12800*/  @!P0 NANOSLEEP.SYNCS 0x989680 ;  /* 0x009896800000895d */ /* 0x008fea0003900000 */
[----:B------:R-:W3:Y:S02]  /*12810*/  @!P0 SYNCS.PHASECHK.TRANS64 P0, [R0+URZ+0x120], R3 ;  /* 0x00012003000085a7 */ /* 0x000ee400080010ff */
[----:B---3--:R-:W-:Y:S05]  /*12820*/  @!P0 BRA `(.L_x_284) ;  /* 0xfffffffc00f08947 */ /* 0x008fea000383ffff */
[----:B------:R-:W-:Y:S05]  /*12830*/  BRA `(.L_x_285) ;  /* 0xffffffec00b07947 */ /* 0x000fea000383ffff */
.L_x_230:
[----:B------:R-:W-:-:S07]  /*12840*/  MOV R0, UR7 ;  /* 0x0000000700007c02 */ /* 0x000fce0008000f00 */
.L_x_286:
[----:B-1----:R1:W3:Y:S02]  /*12850*/  SYNCS.PHASECHK.TRANS64.TRYWAIT P0, [R0+URZ+0x120], R3 ;  /* 0x00012003000075a7 */ /* 0x0022e400080011ff */
[----:B---3--:R-:W-:Y:S05]  /*12860*/  @!P0 NANOSLEEP.SYNCS 0x989680 ;  /* 0x009896800000895d */ /* 0x008fea0003900000 */
[----:B------:R-:W3:Y:S02]  /*12870*/  @!P0 SYNCS.PHASECHK.TRANS64 P0, [R0+URZ+0x120], R3 ;  /* 0x00012003000085a7 */ /* 0x000ee400080010ff */
[----:B---3--:R-:W-:Y:S05]  /*12880*/  @!P0 BRA `(.L_x_286) ;  /* 0xfffffffc00f08947 */ /* 0x008fea000383ffff */
[----:B------:R-:W-:Y:S05]  /*12890*/  BRA `(.L_x_287) ;  /* 0xffffffec00c87947 */ /* 0x000fea000383ffff */
.L_x_234:
[----:B------:R-:W-:-:S07]  /*128a0*/  MOV R0, UR4 ;  /* 0x0000000400007c02 */ /* 0x000fce0008000f00 */
.L_x_288:
[----:B-1----:R1:W3:Y:S02]  /*128b0*/  SYNCS.PHASECHK.TRANS64.TRYWAIT P1, [R0+URZ+0x150], R3 ;  /* 0x00015003000075a7 */ /* 0x0022e400080211ff */
[----:B---3--:R-:W-:Y:S05]  /*128c0*/  @!P1 NANOSLEEP.SYNCS 0x989680 ;  /* 0x009896800000995d */ /* 0x008fea0003900000 */
[----:B------:R-:W3:Y:S02]  /*128d0*/  @!P1 SYNCS.PHASECHK.TRANS64 P1, [R0+URZ+0x150], R3 ;  /* 0x00015003000095a7 */ /* 0x000ee400080210ff */
[----:B---3--:R-:W-:Y:S05]  /*128e0*/  @!P1 BRA `(.L_x_288) ;  /* 0xfffffffc00f09947 */ /* 0x008fea000383ffff */
[----:B------:R-:W-:Y:S05]  /*128f0*/  BRA `(.L_x_289) ;  /* 0xfffffff0001c7947 */ /* 0x000fea000383ffff */
        .weak           $__internal_0_$__cuda_sm10x_tcgen05_guardrail_trap_col_being_dealloced_not_returned_by_alloc
        .type           $__internal_0_$__cuda_sm10x_tcgen05_guardrail_trap_col_being_dealloced_not_returned_by_alloc,@function
        .size           $__internal_0_$__cuda_sm10x_tcgen05_guardrail_trap_col_being_dealloced_not_returned_by_alloc,($__internal_1_$__cuda_sm10x_tcgen05_guardrail_trap_phase_invalid_during_alloc - $__internal_0_$__cuda_sm10x_tcgen05_guardrail_trap_col_being_dealloced_not_returned_by_alloc)
$__internal_0_$__cuda_sm10x_tcgen05_guardrail_trap_col_being_dealloced_not_returned_by_alloc:
[----:B------:R-:W-:Y:S05]  /*12900*/  BPT.TRAP 0x1 ;  /* 0x000000040000795c */ /* 0x000fea0000300000 */
[----:B------:R-:W-:-:S04]  /*12910*/  HFMA2 R3, -RZ, RZ, 0, 0 ;  /* 0x00000000ff037431 */ /* 0x000fc800000001ff */
[----:B------:R-:W-:Y:S05]  /*12920*/  RET.REL.NODEC R2 `(_ZN7cutlass13device_kernelINS_4gemm6kernel13GemmUniversalINS1_17GroupProblemShapeIN4cute5tupleIJiiiEEEEENS1_10collective13CollectiveMmaINS1_40MainloopSm100ArrayTmaUmmaWarpSpecializedILi3ELi8ELi4ENS6_IJNS5_1CILi2EEENSC_ILi1EEESE_EEEEENS6_IJNSC_ILi128EEENSC_ILi256EEESH_EEENS_6half_tEPNS6_IJlSE_NSC_ILi0EEEEEESK_SN_NS5_8TiledMMAINS5_8MMA_AtomIJNS5_26SM100_MMA_F16BF16_2x1SM_SSISK_SK_fLi128ELi256ELNS5_4UMMA5MajorE0ELSS_0ELNSR_7ScaleInE0ELST_0EEEEEENS5_6LayoutINS6_IJSE_SE_SE_EEENS6_IJSL_SL_SL_EEEEENS6_IJNS5_10UnderscoreES10_S10_EEEEENS5_18SM100_TMA_2SM_LOADENS5_14ComposedLayoutINS5_7SwizzleILi3ELi4ELi3EEENS5_18smem_ptr_flag_bitsILi16EEENSW_INS6_IJNSC_ILi8EEENSC_ILi64EEEEEENS6_IJS1A_SE_EEEEEEEvNS5_8identityES13_S1E_vS1F_EENS_8epilogue10collective18CollectiveEpilogueINS1H_31Sm100PtrArrayTmaWarpSpecializedILi4ELi2ELi32ELb1ELb0EEEJNS6_IJS1A_SI_SH_EEENS6_IJNSW_IS1A_SE_EENSW_INS6_IJNSC_ILi32EEESD_EEENS6_IJSE_SH_EEEEEEEESK_PNS6_IJSE_lSL_EEESK_S1U_NS1H_6fusion15FusionCallbacksIS1L_NS1V_17LinearCombinationISK_fSK_fLNS_15FloatRoundStyleE2EEES1M_S1S_JEEENS5_5SM1004TMEM4LOAD26SM100_TMEM_LOAD_16dp256b4xENS5_13SM90_TMA_LOADENS14_IS16_S18_NSW_INS6_IJS1A_S19_EEENS6_IJSE_S1A_EEEEEEENS5_17SM75_U16x8_LDSM_TENS5_14SM90_TMA_STOREES29_NS5_17SM90_U16x8_STSM_TENS5_39AutoVectorizingCopyWithAssumedAlignmentILi128EEEEEEvvEEEEvNT_6ParamsE) ;  /* 0xfffffed402b47950 */ /* 0x000fea0003c3ffff */
        .weak           $__internal_1_$__cuda_sm10x_tcgen05_guardrail_trap_phase_invalid_during_alloc
        .type           $__internal_1_$__cuda_sm10x_tcgen05_guardrail_trap_phase_invalid_during_alloc,@function
        .size           $__internal_1_$__cuda_sm10x_tcgen05_guardrail_trap_phase_invalid_during_alloc,($__internal_2_$__cuda_sm10x_tcgen05_guardrail_trap_unallocated_columns_being_dealloced - $__internal_1_$__cuda_sm10x_tcgen05_guardrail_trap_phase_invalid_during_alloc)
$__internal_1_$__cuda_sm10x_tcgen05_guardrail_trap_phase_invalid_during_alloc:
[----:B------:R-:W-:Y:S05]  /*12930*/  BPT.TRAP 0x1 ;  /* 0x000000040000795c */ /* 0x000fea0000300000 */
[----:B------:R-:W-:-:S04]  /*12940*/  MOV R3, 0x0 ;  /* 0x0000000000037802 */ /* 0x000fc80000000f00 */
[----:B------:R-:W-:Y:S05]  /*12950*/  RET.REL.NODEC R2 `(_ZN7cutlass13device_kernelINS_4gemm6kernel13GemmUniversalINS1_17GroupProblemShapeIN4cute5tupleIJiiiEEEEENS1_10collective13CollectiveMmaINS1_40MainloopSm100ArrayTmaUmmaWarpSpecializedILi3ELi8ELi4ENS6_IJNS5_1CILi2EEENSC_ILi1EEESE_EEEEENS6_IJNSC_ILi128EEENSC_ILi256EEESH_EEENS_6half_tEPNS6_IJlSE_NSC_ILi0EEEEEESK_SN_NS5_8TiledMMAINS5_8MMA_AtomIJNS5_26SM100_MMA_F16BF16_2x1SM_SSISK_SK_fLi128ELi256ELNS5_4UMMA5MajorE0ELSS_0ELNSR_7ScaleInE0ELST_0EEEEEENS5_6LayoutINS6_IJSE_SE_SE_EEENS6_IJSL_SL_SL_EEEEENS6_IJNS5_10UnderscoreES10_S10_EEEEENS5_18SM100_TMA_2SM_LOADENS5_14ComposedLayoutINS5_7SwizzleILi3ELi4ELi3EEENS5_18smem_ptr_flag_bitsILi16EEENSW_INS6_IJNSC_ILi8EEENSC_ILi64EEEEEENS6_IJS1A_SE_EEEEEEEvNS5_8identityES13_S1E_vS1F_EENS_8epilogue10collective18CollectiveEpilogueINS1H_31Sm100PtrArrayTmaWarpSpecializedILi4ELi2ELi32ELb1ELb0EEEJNS6_IJS1A_SI_SH_EEENS6_IJNSW_IS1A_SE_EENSW_INS6_IJNSC_ILi32EEESD_EEENS6_IJSE_SH_EEEEEEEESK_PNS6_IJSE_lSL_EEESK_S1U_NS1H_6fusion15FusionCallbacksIS1L_NS1V_17LinearCombinationISK_fSK_fLNS_15FloatRoundStyleE2EEES1M_S1S_JEEENS5_5SM1004TMEM4LOAD26SM100_TMEM_LOAD_16dp256b4xENS5_13SM90_TMA_LOADENS14_IS16_S18_NSW_INS6_IJS1A_S19_EEENS6_IJSE_S1A_EEEEEEENS5_17SM75_U16x8_LDSM_TENS5_14SM90_TMA_STOREES29_NS5_17SM90_U16x8_STSM_TENS5_39AutoVectorizingCopyWithAssumedAlignmentILi128EEEEEEvvEEEEvNT_6ParamsE) ;  /* 0xfffffed402a87950 */ /* 0x000fea0003c3ffff */
        .weak           $__internal_2_$__cuda_sm10x_tcgen05_guardrail_trap_unallocated_columns_being_dealloced
        .type           $__internal_2_$__cuda_sm10x_tcgen05_guardrail_trap_unallocated_columns_being_dealloced,@function
        .size           $__internal_2_$__cuda_sm10x_tcgen05_guardrail_trap_unallocated_columns_being_dealloced,($__internal_3_$__cuda_sm20_div_u64 - $__internal_2_$__cuda_sm10x_tcgen05_guardrail_trap_unallocated_columns_being_dealloced)
$__internal_2_$__cuda_sm10x_tcgen05_guardrail_trap_unallocated_columns_being_dealloced:
[----:B------:R-:W-:Y:S05]  /*12960*/  BPT.TRAP 0x1 ;  /* 0x000000040000795c */ /* 0x000fea0000300000 */
[----:B------:R-:W-:-:S04]  /*12970*/  HFMA2 R3, -RZ, RZ, 0, 0 ;  /* 0x00000000ff037431 */ /* 0x000fc800000001ff */
[----:B------:R-:W-:Y:S05]  /*12980*/  RET.REL.NODEC R2 `(_ZN7cutlass13device_kernelINS_4gemm6kernel13GemmUniversalINS1_17GroupProblemShapeIN4cute5tupleIJiiiEEEEENS1_10collective13CollectiveMmaINS1_40MainloopSm100ArrayTmaUmmaWarpSpecializedILi3ELi8ELi4ENS6_IJNS5_1CILi2EEENSC_ILi1EEESE_EEEEENS6_IJNSC_ILi128EEENSC_ILi256EEESH_EEENS_6half_tEPNS6_IJlSE_NSC_ILi0EEEEEESK_SN_NS5_8TiledMMAINS5_8MMA_AtomIJNS5_26SM100_MMA_F16BF16_2x1SM_SSISK_SK_fLi128ELi256ELNS5_4UMMA5MajorE0ELSS_0ELNSR_7ScaleInE0ELST_0EEEEEENS5_6LayoutINS6_IJSE_SE_SE_EEENS6_IJSL_SL_SL_EEEEENS6_IJNS5_10UnderscoreES10_S10_EEEEENS5_18SM100_TMA_2SM_LOADENS5_14ComposedLayoutINS5_7SwizzleILi3ELi4ELi3EEENS5_18smem_ptr_flag_bitsILi16EEENSW_INS6_IJNSC_ILi8EEENSC_ILi64EEEEEENS6_IJS1A_SE_EEEEEEEvNS5_8identityES13_S1E_vS1F_EENS_8epilogue10collective18CollectiveEpilogueINS1H_31Sm100PtrArrayTmaWarpSpecializedILi4ELi2ELi32ELb1ELb0EEEJNS6_IJS1A_SI_SH_EEENS6_IJNSW_IS1A_SE_EENSW_INS6_IJNSC_ILi32EEESD_EEENS6_IJSE_SH_EEEEEEEESK_PNS6_IJSE_lSL_EEESK_S1U_NS1H_6fusion15FusionCallbacksIS1L_NS1V_17LinearCombinationISK_fSK_fLNS_15FloatRoundStyleE2EEES1M_S1S_JEEENS5_5SM1004TMEM4LOAD26SM100_TMEM_LOAD_16dp256b4xENS5_13SM90_TMA_LOADENS14_IS16_S18_NSW_INS6_IJS1A_S19_EEENS6_IJSE_S1A_EEEEEEENS5_17SM75_U16x8_LDSM_TENS5_14SM90_TMA_STOREES29_NS5_17SM90_U16x8_STSM_TENS5_39AutoVectorizingCopyWithAssumedAlignmentILi128EEEEEEvvEEEEvNT_6ParamsE) ;  /* 0xfffffed4029c7950 */ /* 0x000fea0003c3ffff */
        .weak           $__internal_3_$__cuda_sm20_div_u64
        .type           $__internal_3_$__cuda_sm20_div_u64,@function
        .size           $__internal_3_$__cuda_sm20_div_u64,(.L_x_64 - $__internal_3_$__cuda_sm20_div_u64)
$__internal_3_$__cuda_sm20_div_u64:
[----:B------:R-:W1:Y:S08]  /*12990*/  I2F.U64.RP R16, UR4 ;  /* 0x0000000400107d12 */ /* 0x000e700008309000 */
[----:B-1----:R-:W1:Y:S02]  /*129a0*/  MUFU.RCP R3, R16 ;  /* 0x0000001000037308 */ /* 0x002e640000001000 */
[----:B-1----:R-:W-:-:S06]  /*129b0*/  VIADD R3, R3, 0x1ffffffe ;  /* 0x1ffffffe03037836 */ /* 0x002fcc0000000000 */
[----:B------:R-:W1:Y:S02]  /*129c0*/  F2I.U64.TRUNC R18, R3 ;  /* 0x0000000300127311 */ /* 0x000e64000020d800 */
[----:B-1----:R-:W-:Y:S01]  /*129d0*/  R2UR UR12, R18 ;  /* 0x00000000120c72ca */ /* 0x002fe200000e0000 */
[----:B------:R-:W-:Y:S01]  /*129e0*/  IMAD.MOV.U32 R3, RZ, RZ, 0x0 ;  /* 0x00000000ff037424 */ /* 0x000fe200078e00ff */
[----:B------:R-:W-:-:S11]  /*129f0*/  R2UR UR13, R19 ;  /* 0x00000000130d72ca */ /* 0x000fd600000e0000 */
[----:B------:R-:W-:-:S04]  /*12a00*/  UIMAD.WIDE.U32 UR14, UR12, UR4, URZ ;  /* 0x000000040c0e72a5 */ /* 0x000fc8000f8e00ff */
[----:B------:R-:W-:Y:S02]  /*12a10*/  UIADD3 UR11, UP0, UPT, URZ, -UR14, URZ ;  /* 0x8000000eff0b7290 */ /* 0x000fe4000ff1e0ff */
[----:B------:R-:W-:Y:S02]  /*12a20*/  UIMAD UR10, UR12, UR5, UR15 ;  /* 0x000000050c0a72a4 */ /* 0x000fe4000f8e020f */
[----:B------:R-:W-:Y:S02]  /*12a30*/  UIMAD.WIDE.U32 UR14, UR12, UR11, URZ ;  /* 0x0000000b0c0e72a5 */ /* 0x000fe4000f8e00ff */
[----:B------:R-:W-:-:S04]  /*12a40*/  UIMAD UR10, UR13, UR4, UR10 ;  /* 0x000000040d0a72a4 */ /* 0x000fc8000f8e020a */
[----:B------:R-:W-:Y:S01]  /*12a50*/  UIADD3.X UR10, UPT, UPT, URZ, ~UR10, URZ, UP0, !UPT ;  /* 0x8000000aff0a7290 */ /* 0x000fe200087fe4ff */
[----:B------:R-:W-:Y:S01]  /*12a60*/  UMOV UR14, UR15 ;  /* 0x0000000f000e7c82 */ /* 0x000fe20008000000 */
[----:B------:R-:W-:Y:S02]  /*12a70*/  UMOV UR15, UR12 ;  /* 0x0000000c000f7c82 */ /* 0x000fe40008000000 */
[----:B------:R-:W-:Y:S02]  /*12a80*/  UIMAD.WIDE.U32 UR18, UR13, UR10, URZ ;  /* 0x0000000a0d1272a5 */ /* 0x000fe4000f8e00ff */
[----:B------:R-:W-:Y:S02]  /*12a90*/  UIMAD.WIDE.U32 UR14, UP2, UR12, UR10, UR14 ;  /* 0x0000000a0c0e72a5 */ /* 0x000fe4000f84000e */
[----:B------:R-:W-:Y:S02]  /*12aa0*/  UIMAD UR10, UR13, UR10, URZ ;  /* 0x0000000a0d0a72a4 */ /* 0x000fe4000f8e02ff */
[----:B------:R-:W-:-:S03]  /*12ab0*/  UIMAD.WIDE.U32 UR14, UP1, UR13, UR11, UR14 ;  /* 0x0000000b0d0e72a5 */ /* 0x000fc6000f82000e */
[----:B------:R-:W-:Y:S01]  /*12ac0*/  UMOV UR11, UR19 ;  /* 0x00000013000b7c82 */ /* 0x000fe20008000000 */
[----:B------:R-:W-:Y:S02]  /*12ad0*/  UIADD3 UR15, UP0, UPT, UR10, UR15, URZ ;  /* 0x0000000f0a0f7290 */ /* 0x000fe4000ff1e0ff */
[----:B------:R-:W-:Y:S02]  /*12ae0*/  UIADD3.X UR11, UPT, UPT, UR11, UR13, URZ, UP2, !UPT ;  /* 0x0000000d0b0b7290 */ /* 0x000fe400097fe4ff */
[----:B------:R-:W-:Y:S02]  /*12af0*/  UIMAD.WIDE.U32 UR18, UR15, UR4, URZ ;  /* 0x000000040f1272a5 */ /* 0x000fe4000f8e00ff */
[----:B------:R-:W-:Y:S02]  /*12b00*/  UIADD3.X UR12, UPT, UPT, URZ, URZ, UR11, UP0, UP1 ;  /* 0x000000ffff0c7290 */ /* 0x000fe400087e240b */
[----:B------:R-:W-:Y:S02]  /*12b10*/  UIADD3 UR10, UP0, UPT, URZ, -UR18, URZ ;  /* 0x80000012ff0a7290 */ /* 0x000fe4000ff1e0ff */
[----:B------:R-:W-:-:S02]  /*12b20*/  UIMAD UR11, UR15, UR5, UR19 ;  /* 0x000000050f0b72a4 */ /* 0x000fc4000f8e0213 */
[----:B------:R-:W-:Y:S02]  /*12b30*/  UIMAD.WIDE.U32 UR18, UR15, UR10, URZ ;  /* 0x0000000a0f1272a5 */ /* 0x000fe4000f8e00ff */
[----:B------:R-:W-:-:S04]  /*12b40*/  UIMAD UR11, UR12, UR4, UR11 ;  /* 0x000000040c0b72a4 */ /* 0x000fc8000f8e020b */
[----:B------:R-:W-:Y:S01]  /*12b50*/  UIADD3.X UR11, UPT, UPT, URZ, ~UR11, URZ, UP0, !UPT ;  /* 0x8000000bff0b7290 */ /* 0x000fe200087fe4ff */
[----:B------:R-:W-:-:S03]  /*12b60*/  UMOV UR14, UR19 ;  /* 0x00000013000e7c82 */ /* 0x000fc60008000000 */
[----:B------:R-:W-:Y:S02]  /*12b70*/  UIMAD.WIDE.U32 UR18, UP2, UR15, UR11, UR14 ;  /* 0x0000000b0f1272a5 */ /* 0x000fe4000f84000e */
[----:B------:R-:W-:Y:S02]  /*12b80*/  UIMAD.WIDE.U32 UR14, UR12, UR11, URZ ;  /* 0x0000000b0c0e72a5 */ /* 0x000fe4000f8e00ff */
[----:B------:R-:W-:Y:S02]  /*12b90*/  UIMAD.WIDE.U32 UR18, UP1, UR12, UR10, UR18 ;  /* 0x0000000a0c1272a5 */ /* 0x000fe4000f820012 */
[----:B------:R-:W-:-:S05]  /*12ba0*/  UIMAD UR10, UR12, UR11, URZ ;  /* 0x0000000b0c0a72a4 */ /* 0x000fca000f8e02ff */
[----:B------:R-:W-:Y:S02]  /*12bb0*/  UMOV UR11, UR19 ;  /* 0x00000013000b7c82 */ /* 0x000fe40008000000 */
[----:B------:R-:W-:-:S03]  /*12bc0*/  UIADD3 UR10, UP0, UPT, UR10, UR11, URZ ;  /* 0x0000000b0a0a7290 */ /* 0x000fc6000ff1e0ff */
[----:B------:R-:W-:Y:S01]  /*12bd0*/  UMOV UR11, UR15 ;  /* 0x0000000f000b7c82 */ /* 0x000fe20008000000 */
[----:B------:R-:W-:Y:S02]  /*12be0*/  UIMAD.WIDE.U32 UR18, UR10, UR6, URZ ;  /* 0x000000060a1272a5 */ /* 0x000fe4000f8e00ff */
[----:B------:R-:W-:-:S04]  /*12bf0*/  UIADD3.X UR11, UPT, UPT, UR11, UR12, URZ, UP2, !UPT ;  /* 0x0000000c0b0b7290 */ /* 0x000fc800097fe4ff */
[----:B------:R-:W-:Y:S01]  /*12c00*/  UIADD3.X UR14, UPT, UPT, URZ, URZ, UR11, UP0, UP1 ;  /* 0x000000ffff0e7290 */ /* 0x000fe200087e240b */
[----:B------:R-:W-:Y:S01]  /*12c10*/  UMOV UR18, UR19 ;  /* 0x0000001300127c82 */ /* 0x000fe20008000000 */
[----:B------:R-:W-:Y:S02]  /*12c20*/  UMOV UR19, URZ ;  /* 0x000000ff00137c82 */ /* 0x000fe40008000000 */
[----:B------:R-:W-:Y:S02]  /*12c30*/  UIMAD.WIDE.U32 UR12, UR14, UR9, URZ ;  /* 0x000000090e0c72a5 */ /* 0x000fe4000f8e00ff */
[----:B------:R-:W-:-:S04]  /*12c40*/  UIMAD.WIDE.U32 UR10, UR10, UR9, UR18 ;  /* 0x000000090a0a72a5 */ /* 0x000fc8000f8e0012 */
[----:B------:R-:W-:Y:S02]  /*12c50*/  UIMAD.WIDE.U32 UR10, UP1, UR14, UR6, UR10 ;  /* 0x000000060e0a72a5 */ /* 0x000fe4000f82000a */
[----:B------:R-:W-:-:S04]  /*12c60*/  UIMAD UR14, UR14, UR9, URZ ;  /* 0x000000090e0e72a4 */ /* 0x000fc8000f8e02ff */
[----:B------:R-:W-:-:S03]  /*12c70*/  UIADD3 UR14, UP0, UPT, UR14, UR11, URZ ;  /* 0x0000000b0e0e7290 */ /* 0x000fc6000ff1e0ff */
[----:B------:R-:W-:Y:S01]  /*12c80*/  UMOV UR11, UR13 ;  /* 0x0000000d000b7c82 */ /* 0x000fe20008000000 */
[----:B------:R-:W-:Y:S02]  /*12c90*/  UIMAD.WIDE.U32 UR18, UR14, UR4, URZ ;  /* 0x000000040e1272a5 */ /* 0x000fe4000f8e00ff */
[----:B------:R-:W-:Y:S02]  /*12ca0*/  UIADD3.X UR11, UPT, UPT, UR11, URZ, URZ, UP1, !UPT ;  /* 0x000000ff0b0b7290 */ /* 0x000fe40008ffe4ff */
[----:B------:R-:W-:Y:S02]  /*12cb0*/  UIADD3 UR13, UPT, UPT, UR14, 0x1, URZ ;  /* 0x000000010e0d7890 */ /* 0x000fe4000fffe0ff */
[----:B------:R-:W-:Y:S02]  /*12cc0*/  UIADD3.X UR12, UPT, UPT, URZ, UR11, URZ, UP0, !UPT ;  /* 0x0000000bff0c7290 */ /* 0x000fe400087fe4ff */
[----:B------:R-:W-:Y:S02]  /*12cd0*/  UIMAD UR11, UR14, UR5, UR19 ;  /* 0x000000050e0b72a4 */ /* 0x000fe4000f8e0213 */
[----:B------:R-:W-:-:S02]  /*12ce0*/  UIADD3 UR10, UP0, UPT, -UR18, UR6, URZ ;  /* 0x00000006120a7290 */ /* 0x000fc4000ff1e1ff */
[----:B------:R-:W-:Y:S02]  /*12cf0*/  UIMAD UR11, UR12, UR4, UR11 ;  /* 0x000000040c0b72a4 */ /* 0x000fe4000f8e020b */
[----:B------:R-:W-:Y:S02]  /*12d00*/  UISETP.GE.U32.AND UP1, UPT, UR10, UR4, UPT ;  /* 0x000000040a00728c */ /* 0x000fe4000bf26070 */
[----:B------:R-:W-:Y:S02]  /*12d10*/  UIADD3.X UR9, UPT, UPT, ~UR11, UR9, URZ, UP0, !UPT ;  /* 0x000000090b097290 */ /* 0x000fe400087fe5ff */
[----:B------:R-:W-:Y:S02]  /*12d20*/  UIADD3 UR12, UP0, UPT, -UR4, UR10, URZ ;  /* 0x0000000a040c7290 */ /* 0x000fe4000ff1e1ff */
[----:B------:R-:W-:Y:S02]  /*12d30*/  UISETP.GE.U32.AND.EX UP1, UPT, UR9, UR5, UPT, UP1 ;  /* 0x000000050900728c */ /* 0x000fe4000bf26110 */
[----:B------:R-:W-:-:S02]  /*12d40*/  UIADD3.X UR11, UPT, UPT, ~UR5, UR9, URZ, UP0, !UPT ;  /* 0x00000009050b7290 */ /* 0x000fc400087fe5ff */
[----:B------:R-:W-:Y:S02]  /*12d50*/  USEL UR12, UR12, UR10, UP1 ;  /* 0x0000000a0c0c7287 */ /* 0x000fe40008800000 */
[----:B------:R-:W-:Y:S02]  /*12d60*/  USEL UR11, UR11, UR9, UP1 ;  /* 0x000000090b0b7287 */ /* 0x000fe40008800000 */
[----:B------:R-:W-:Y:S02]  /*12d70*/  USEL UR13, UR13, UR14, UP1 ;  /* 0x0000000e0d0d7287 */ /* 0x000fe40008800000 */
[----:B------:R-:W-:Y:S02]  /*12d80*/  UISETP.GE.U32.AND UP1, UPT, UR12, UR4, UPT ;  /* 0x000000040c00728c */ /* 0x000fe4000bf26070 */
[----:B------:R-:W-:Y:S02]  /*12d90*/  UISETP.NE.U32.AND UP0, UPT, UR4, URZ, UPT ;  /* 0x000000ff0400728c */ /* 0x000fe4000bf05070 */
[----:B------:R-:W-:-:S02]  /*12da0*/  UIADD3 UR9, UPT, UPT, UR13, 0x1, URZ ;  /* 0x000000010d097890 */ /* 0x000fc4000fffe0ff */
[----:B------:R-:W-:Y:S02]  /*12db0*/  UISETP.GE.U32.AND.EX UP1, UPT, UR11, UR5, UPT, UP1 ;  /* 0x000000050b00728c */ /* 0x000fe4000bf26110 */
[----:B------:R-:W-:Y:S02]  /*12dc0*/  UISETP.NE.AND.EX UP0, UPT, UR5, URZ, UPT, UP0 ;  /* 0x000000ff0500728c */ /* 0x000fe4000bf05300 */
[----:B------:R-:W-:-:S04]  /*12dd0*/  USEL UR9, UR9, UR13, UP1 ;  /* 0x0000000d09097287 */ /* 0x000fc80008800000 */
[----:B------:R-:W-:Y:S01]  /*12de0*/  USEL UR12, UR9, 0xffffffff, UP0 ;  /* 0xffffffff090c7887 */ /* 0x000fe20008000000 */
[----:B------:R-:W-:Y:S11]  /*12df0*/  RET.REL.NODEC R2 `(_ZN7cutlass13device_kernelINS_4gemm6kernel13GemmUniversalINS1_17GroupProblemShapeIN4cute5tupleIJiiiEEEEENS1_10collective13CollectiveMmaINS1_40MainloopSm100ArrayTmaUmmaWarpSpecializedILi3ELi8ELi4ENS6_IJNS5_1CILi2EEENSC_ILi1EEESE_EEEEENS6_IJNSC_ILi128EEENSC_ILi256EEESH_EEENS_6half_tEPNS6_IJlSE_NSC_ILi0EEEEEESK_SN_NS5_8TiledMMAINS5_8MMA_AtomIJNS5_26SM100_MMA_F16BF16_2x1SM_SSISK_SK_fLi128ELi256ELNS5_4UMMA5MajorE0ELSS_0ELNSR_7ScaleInE0ELST_0EEEEEENS5_6LayoutINS6_IJSE_SE_SE_EEENS6_IJSL_SL_SL_EEEEENS6_IJNS5_10UnderscoreES10_S10_EEEEENS5_18SM100_TMA_2SM_LOADENS5_14ComposedLayoutINS5_7SwizzleILi3ELi4ELi3EEENS5_18smem_ptr_flag_bitsILi16EEENSW_INS6_IJNSC_ILi8EEENSC_ILi64EEEEEENS6_IJS1A_SE_EEEEEEEvNS5_8identityES13_S1E_vS1F_EENS_8epilogue10collective18CollectiveEpilogueINS1H_31Sm100PtrArrayTmaWarpSpecializedILi4ELi2ELi32ELb1ELb0EEEJNS6_IJS1A_SI_SH_EEENS6_IJNSW_IS1A_SE_EENSW_INS6_IJNSC_ILi32EEESD_EEENS6_IJSE_SH_EEEEEEEESK_PNS6_IJSE_lSL_EEESK_S1U_NS1H_6fusion15FusionCallbacksIS1L_NS1V_17LinearCombinationISK_fSK_fLNS_15FloatRoundStyleE2EEES1M_S1S_JEEENS5_5SM1004TMEM4LOAD26SM100_TMEM_LOAD_16dp256b4xENS5_13SM90_TMA_LOADENS14_IS16_S18_NSW_INS6_IJS1A_S19_EEENS6_IJSE_S1A_EEEEEEENS5_17SM75_U16x8_LDSM_TENS5_14SM90_TMA_STOREES29_NS5_17SM90_U16x8_STSM_TENS5_39AutoVectorizingCopyWithAssumedAlignmentILi128EEEEEEvvEEEEvNT_6ParamsE) ;  /* 0xfffffed002807950 */ /* 0x000ff60003c3ffff */
.L_x_64:
[----:B------:R-:W-:Y:S01]  /*12e00*/  MOV R28, R16 ;  /* 0x00000010001c7202 */ /* 0x000fe20000000f00 */
[----:B------:R-:W-:-:S05]  /*12e10*/  IMAD.MOV.U32 R29, RZ, RZ, R3 ;  /* 0x000000ffff1d7224 */ /* 0x000fca00078e0003 */
[----:B------:R-:W1:Y:S08]  /*12e20*/  I2F.U64.RP R28, R28 ;  /* 0x0000001c001c7312 */ /* 0x000e700000309000 */
[----:B-1----:R-:W1:Y:S02]  /*12e30*/  MUFU.RCP R22, R28 ;  /* 0x0000001c00167308 */ /* 0x002e640000001000 */
[----:B-1----:R-:W-:-:S06]  /*12e40*/  IADD3 R22, PT, PT, R22, 0x1ffffffe, RZ ;  /* 0x1ffffffe16167810 */ /* 0x002fcc0007ffe0ff */
[----:B------:R-:W1:Y:S02]  /*12e50*/  F2I.U64.TRUNC R22, R22 ;  /* 0x0000001600167311 */ /* 0x000e64000020d800 */
[----:B-1----:R-:W-:-:S04]  /*12e60*/  IMAD.WIDE.U32 R24, R22, R16, RZ ;  /* 0x0000001016187225 */ /* 0x002fc800078e00ff */
[----:B------:R-:W-:Y:S01]  /*12e70*/  IMAD R27, R22, R3, R25 ;  /* 0x00000003161b7224 */ /* 0x000fe200078e0219 */
[----:B------:R-:W-:-:S03]  /*12e80*/  IADD3 R25, P0, PT, RZ, -R24, RZ ;  /* 0x80000018ff197210 */ /* 0x000fc60007f1e0ff */
[----:B------:R-:W-:Y:S01]  /*12e90*/  IMAD R20, R23, R16, R27 ;  /* 0x0000001017147224 */ /* 0x000fe200078e021b */
[----:B------:R-:W-:Y:S01]  /*12ea0*/  MOV R27, R22 ;  /* 0x00000016001b7202 */ /* 0x000fe20000000f00 */
[----:B------:R-:W-:-:S04]  /*12eb0*/  IMAD.HI.U32 R26, R22, R25, RZ ;  /* 0x00000019161a7227 */ /* 0x000fc800078e00ff */
[----:B------:R-:W-:-:S04]  /*12ec0*/  IMAD.X R20, RZ, RZ, ~R20, P0 ;  /* 0x000000ffff147224 */ /* 0x000fc800000e0e14 */
[----:B------:R-:W-:-:S04]  /*12ed0*/  IMAD.WIDE.U32 R26, P2, R22, R20, R26 ;  /* 0x00000014161a7225 */ /* 0x000fc8000784001a */
[C---:B------:R-:W-:Y:S02]  /*12ee0*/  IMAD R24, R23.reuse, R20, RZ ;  /* 0x0000001417187224 */ /* 0x040fe400078e02ff */
[----:B------:R-:W-:-:S04]  /*12ef0*/  IMAD.HI.U32 R25, P1, R23, R25, R26 ;  /* 0x0000001917197227 */ /* 0x000fc8000782001a */
[----:B------:R-:W-:Y:S01]  /*12f00*/  IMAD.HI.U32 R20, R23, R20, RZ ;  /* 0x0000001417147227 */ /* 0x000fe200078e00ff */
[----:B------:R-:W-:-:S03]  /*12f10*/  IADD3 R25, P0, PT, R24, R25, RZ ;  /* 0x0000001918197210 */ /* 0x000fc60007f1e0ff */
[----:B------:R-:W-:Y:S02]  /*12f20*/  IMAD.X R23, R20, 0x1, R23, P2 ;  /* 0x0000000114177824 */ /* 0x000fe400010e0617 */
[----:B------:R-:W-:-:S03]  /*12f30*/  IMAD.WIDE.U32 R26, R25, R16, RZ ;  /* 0x00000010191a7225 */ /* 0x000fc600078e00ff */
[----:B------:R-:W-:Y:S01]  /*12f40*/  IADD3.X R23, PT, PT, RZ, RZ, R23, P0, P1 ;  /* 0x000000ffff177210 */ /* 0x000fe200007e2417 */
[----:B------:R-:W-:Y:S01]  /*12f50*/  IMAD R20, R25, R3, R27 ;  /* 0x0000000319147224 */ /* 0x000fe200078e021b */
[----:B------:R-:W-:-:S03]  /*12f60*/  IADD3 R22, P0, PT, RZ, -R26, RZ ;  /* 0x8000001aff167210 */ /* 0x000fc60007f1e0ff */
[----:B------:R-:W-:Y:S02]  /*12f70*/  IMAD R20, R23, R16, R20 ;  /* 0x0000001017147224 */ /* 0x000fe400078e0214 */
[----:B------:R-:W-:-:S03]  /*12f80*/  IMAD.HI.U32 R24, R25, R22, RZ ;  /* 0x0000001619187227 */ /* 0x000fc600078e00ff */
[----:B------:R-:W-:-:S05]  /*12f90*/  IADD3.X R20, PT, PT, RZ, ~R20, RZ, P0, !PT ;  /* 0x80000014ff147210 */ /* 0x000fca00007fe4ff */
[----:B------:R-:W-:-:S04]  /*12fa0*/  IMAD.WIDE.U32 R26, P2, R25, R20, R24 ;  /* 0x00000014191a7225 */ /* 0x000fc80007840018 */
[C---:B------:R-:W-:Y:S02]  /*12fb0*/  IMAD R24, R23.reuse, R20, RZ ;  /* 0x0000001417187224 */ /* 0x040fe400078e02ff */
[----:B------:R-:W-:-:S04]  /*12fc0*/  IMAD.HI.U32 R25, P1, R23, R22, R26 ;  /* 0x0000001617197227 */ /* 0x000fc8000782001a */
[----:B------:R-:W-:Y:S01]  /*12fd0*/  IMAD.HI.U32 R20, R23, R20, RZ ;  /* 0x0000001417147227 */ /* 0x000fe200078e00ff */
[----:B------:R-:W-:-:S03]  /*12fe0*/  IADD3 R24, P0, PT, R24, R25, RZ ;  /* 0x0000001918187210 */ /* 0x000fc60007f1e0ff */
[----:B------:R-:W-:Y:S02]  /*12ff0*/  IMAD.X R20, R20, 0x1, R23, P2 ;  /* 0x0000000114147824 */ /* 0x000fe400010e0617 */
[----:B------:R-:W-:Y:S02]  /*13000*/  HFMA2 R23, -RZ, RZ, 0, 0 ;  /* 0x00000000ff177431 */ /* 0x000fe400000001ff */
[----:B------:R-:W-:Y:S01]  /*13010*/  IMAD.HI.U32 R22, R24, R19, RZ ;  /* 0x0000001318167227 */ /* 0x000fe200078e00ff */
[----:B------:R-:W-:-:S05]  /*13020*/  IADD3.X R25, PT, PT, RZ, RZ, R20, P0, P1 ;  /* 0x000000ffff197210 */ /* 0x000fca00007e2414 */
[-C--:B------:R-:W-:Y:S02]  /*13030*/  IMAD R20, R25, R18.reuse, RZ ;  /* 0x0000001219147224 */ /* 0x080fe400078e02ff */
[----:B------:R-:W-:-:S04]  /*13040*/  IMAD.WIDE.U32 R22, R24, R18, R22 ;  /* 0x0000001218167225 */ /* 0x000fc800078e0016 */
[----:B------:R-:W-:-:S04]  /*13050*/  IMAD.HI.U32 R23, P1, R25, R19, R22 ;  /* 0x0000001319177227 */ /* 0x000fc80007820016 */
[----:B------:R-:W-:Y:S01]  /*13060*/  IMAD.HI.U32 R22, R25, R18, RZ ;  /* 0x0000001219167227 */ /* 0x000fe200078e00ff */
[----:B------:R-:W-:-:S04]  /*13070*/  IADD3 R20, P0, PT, R20, R23, RZ ;  /* 0x0000001714147210 */ /* 0x000fc80007f1e0ff */
[----:B------:R-:W-:Y:S01]  /*13080*/  IADD3.X R22, PT, PT, R22, RZ, RZ, P1, !PT ;  /* 0x000000ff16167210 */ /* 0x000fe20000ffe4ff */
[----:B------:R-:W-:-:S04]  /*13090*/  IMAD.WIDE.U32 R24, R20, R16, RZ ;  /* 0x0000001014187225 */ /* 0x000fc800078e00ff */
[----:B------:R-:W-:Y:S01]  /*130a0*/  IMAD.X R22, RZ, RZ, R22, P0 ;  /* 0x000000ffff167224 */ /* 0x000fe200000e0616 */
[----:B------:R-:W-:Y:S01]  /*130b0*/  IADD3 R19, P0, PT, -R24, R19, RZ ;  /* 0x0000001318137210 */ /* 0x000fe20007f1e1ff */
[C---:B------:R-:W-:Y:S02]  /*130c0*/  IMAD R23, R20.reuse, R3, R25 ;  /* 0x0000000314177224 */ /* 0x040fe400078e0219 */
[----:B------:R-:W-:Y:S01]  /*130d0*/  VIADD R25, R20, 0x1 ;  /* 0x0000000114197836 */ /* 0x000fe20000000000 */
[-C--:B------:R-:W-:Y:S01]  /*130e0*/  ISETP.GE.U32.AND P2, PT, R19, R16.reuse, PT ;  /* 0x000000101300720c */ /* 0x080fe20003f46070 */
[----:B------:R-:W-:Y:S01]  /*130f0*/  IMAD R23, R22, R16, R23 ;  /* 0x0000001016177224 */ /* 0x000fe200078e0217 */
[----:B------:R-:W-:-:S04]  /*13100*/  IADD3 R22, P1, PT, -R16, R19, RZ ;  /* 0x0000001310167210 */ /* 0x000fc80007f3e1ff */
[----:B------:R-:W-:-:S04]  /*13110*/  IADD3.X R18, PT, PT, ~R23, R18, RZ, P0, !PT ;  /* 0x0000001217127210 */ /* 0x000fc800007fe5ff */
[----:B------:R-:W-:Y:S02]  /*13120*/  ISETP.GE.U32.AND.EX P0, PT, R18, R3, PT, P2 ;  /* 0x000000031200720c */ /* 0x000fe40003f06120 */
[-C--:B------:R-:W-:Y:S02]  /*13130*/  IADD3.X R23, PT, PT, ~R3, R18.reuse, RZ, P1, !PT ;  /* 0x0000001203177210 */ /* 0x080fe40000ffe5ff */
[----:B------:R-:W-:Y:S02]  /*13140*/  SEL R19, R22, R19, P0 ;  /* 0x0000001316137207 */ /* 0x000fe40000000000 */
[----:B------:R-:W-:Y:S02]  /*13150*/  SEL R18, R23, R18, P0 ;  /* 0x0000001217127207 */ /* 0x000fe40000000000 */
[----:B------:R-:W-:Y:S02]  /*13160*/  SEL R25, R25, R20, P0 ;  /* 0x0000001419197207 */ /* 0x000fe40000000000 */
[----:B------:R-:W-:-:S02]  /*13170*/  ISETP.GE.U32.AND P1, PT, R19, R16, PT ;  /* 0x000000101300720c */ /* 0x000fc40003f26070 */
[----:B------:R-:W-:Y:S02]  /*13180*/  ISETP.NE.U32.AND P0, PT, R16, RZ, PT ;  /* 0x000000ff1000720c */ /* 0x000fe40003f05070 */
[----:B------:R-:W-:Y:S02]  /*13190*/  IADD3 R20, PT, PT, R25, 0x1, RZ ;  /* 0x0000000119147810 */ /* 0x000fe40007ffe0ff */
[----:B------:R-:W-:Y:S02]  /*131a0*/  ISETP.GE.U32.AND.EX P1, PT, R18, R3, PT, P1 ;  /* 0x000000031200720c */ /* 0x000fe40003f26110 */
[----:B------:R-:W-:Y:S02]  /*131b0*/  ISETP.NE.AND.EX P0, PT, R3, RZ, PT, P0 ;  /* 0x000000ff0300720c */ /* 0x000fe40003f05300 */
[----:B------:R-:W-:Y:S02]  /*131c0*/  MOV R3, 0x0 ;  /* 0x0000000000037802 */ /* 0x000fe40000000f00 */
[----:B------:R-:W-:-:S04]  /*131d0*/  SEL R20, R20, R25, P1 ;  /* 0x0000001914147207 */ /* 0x000fc80000800000 */
[----:B------:R-:W-:Y:S01]  /*131e0*/  SEL R20, R20, 0xffffffff, P0 ;  /* 0xffffffff14147807 */ /* 0x000fe20000000000 */
[----:B------:R-:W-:Y:S06]  /*131f0*/  RET.REL.NODEC R2 `(_ZN7cutlass13device_kernelINS_4gemm6kernel13GemmUniversalINS1_17GroupProblemShapeIN4cute5tupleIJiiiEEEEENS1_10collective13CollectiveMmaINS1_40MainloopSm100ArrayTmaUmmaWarpSpecializedILi3ELi8ELi4ENS6_IJNS5_1CILi2EEENSC_ILi1EEESE_EEEEENS6_IJNSC_ILi128EEENSC_ILi256EEESH_EEENS_6half_tEPNS6_IJlSE_NSC_ILi0EEEEEESK_SN_NS5_8TiledMMAINS5_8MMA_AtomIJNS5_26SM100_MMA_F16BF16_2x1SM_SSISK_SK_fLi128ELi256ELNS5_4UMMA5MajorE0ELSS_0ELNSR_7ScaleInE0ELST_0EEEEEENS5_6LayoutINS6_IJSE_SE_SE_EEENS6_IJSL_SL_SL_EEEEENS6_IJNS5_10UnderscoreES10_S10_EEEEENS5_18SM100_TMA_2SM_LOADENS5_14ComposedLayoutINS5_7SwizzleILi3ELi4ELi3EEENS5_18smem_ptr_flag_bitsILi16EEENSW_INS6_IJNSC_ILi8EEENSC_ILi64EEEEEENS6_IJS1A_SE_EEEEEEEvNS5_8identityES13_S1E_vS1F_EENS_8epilogue10collective18CollectiveEpilogueINS1H_31Sm100PtrArrayTmaWarpSpecializedILi4ELi2ELi32ELb1ELb0EEEJNS6_IJS1A_SI_SH_EEENS6_IJNSW_IS1A_SE_EENSW_INS6_IJNSC_ILi32EEESD_EEENS6_IJSE_SH_EEEEEEEESK_PNS6_IJSE_lSL_EEESK_S1U_NS1H_6fusion15FusionCallbacksIS1L_NS1V_17LinearCombinationISK_fSK_fLNS_15FloatRoundStyleE2EEES1M_S1S_JEEENS5_5SM1004TMEM4LOAD26SM100_TMEM_LOAD_16dp256b4xENS5_13SM90_TMA_LOADENS14_IS16_S18_NSW_INS6_IJS1A_S19_EEENS6_IJSE_S1A_EEEEEEENS5_17SM75_U16x8_LDSM_TENS5_14SM90_TMA_STOREES29_NS5_17SM90_U16x8_STSM_TENS5_39AutoVectorizingCopyWithAssumedAlignmentILi128EEEEEEvvEEEEvNT_6ParamsE) ;  /* 0xfffffecc02807950 */ /* 0x000fec0003c3ffff */
.L_x_290:
[----:B------:R-:W-:-:S00]  /*13200*/  BRA `(.L_x_290) ;  /* 0xfffffffc00fc7947 */ /* 0x000fc0000383ffff */
[----:B------:R-:W-:-:S00]  /*13210*/  NOP ;  /* 0x0000000000007918 */ /* 0x000fc00000000000 */
        /* <DEDUP_REMOVED lines=14> */
.L_x_302:


//--------------------- .nv.global.init           --------------------------
	.section	.nv.global.init,"aw",@progbits
.nv.global.init:
	.type		$str$26,@object
	.size		$str$26,($str$27 - $str$26)
$str$26:
        /*0000*/ 	.byte	0x28, 0x61, 0x64, 0x64, 0x72, 0x65, 0x73, 0x73, 0x20, 0x26, 0x20, 0x6d, 0x61, 0x73, 0x6b, 0x29
        /*0010*/ 	.byte	0x20, 0x3d, 0x3d, 0x20, 0x30, 0x00
	.type		$str$27,@object
	.size		$str$27,($str$25 - $str$27)
$str$27:
        /*0016*/ 	.byte	0x2f, 0x74, 0x6d, 0x70, 0x2f, 0x63, 0x75, 0x74, 0x6c, 0x61, 0x73, 0x73, 0x5f, 0x73, 0x77, 0x65
        /*0026*/ 	.byte	0x65, 0x70, 0x5f, 0x73, 0x72, 0x63, 0x2f, 0x69, 0x6e, 0x63, 0x6c, 0x75, 0x64, 0x65, 0x2f, 0x63
        /*0036*/ 	.byte	0x75, 0x74, 0x65, 0x2f, 0x70, 0x6f, 0x69, 0x6e, 0x74, 0x65, 0x72, 0x5f, 0x66, 0x6c, 0x61, 0x67
        /*0046*/ 	.byte	0x67, 0x65, 0x64, 0x2e, 0x68, 0x70, 0x70, 0x00
	.type		$str$25,@object
	.size		$str$25,($str$24 - $str$25)
$str$25:
        /*004e*/ 	.byte	0x2f, 0x74, 0x6d, 0x70, 0x2f, 0x63, 0x75, 0x74, 0x6c, 0x61, 0x73, 0x73, 0x5f, 0x73, 0x77, 0x65
        /*005e*/ 	.byte	0x65, 0x70, 0x5f, 0x73, 0x72, 0x63, 0x2f, 0x69, 0x6e, 0x63, 0x6c, 0x75, 0x64, 0x65, 0x2f, 0x63
        /*006e*/ 	.byte	0x75, 0x74, 0x65, 0x2f, 0x61, 0x74, 0x6f, 0x6d, 0x2f, 0x63, 0x6f, 0x70, 0x79, 0x5f, 0x74, 0x72
        /*007e*/ 	.byte	0x61, 0x69, 0x74, 0x73, 0x5f, 0x73, 0x6d, 0x31, 0x30, 0x30, 0x2e, 0x68, 0x70, 0x70, 0x00
	.type		$str$24,@object
	.size		$str$24,(__unnamed_1 - $str$24)
$str$24:
        /*008d*/ 	.byte	0x28, 0x28, 0x75, 0x69, 0x6e, 0x74, 0x33, 0x32, 0x5f, 0x74, 0x28, 0x74, 0x68, 0x72, 0x65, 0x61
        /*009d*/ 	.byte	0x64, 0x49, 0x64, 0x78, 0x2e, 0x78, 0x29, 0x20, 0x2f, 0x20, 0x33, 0x32, 0x29, 0x20, 0x25, 0x20
        /*00ad*/ 	.byte	0x34, 0x29, 0x20, 0x3d, 0x3d, 0x20, 0x28, 0x28, 0x28, 0x74, 0x6d, 0x65, 0x6d, 0x5f, 0x61, 0x64
        /*00bd*/ 	.byte	0x64, 0x72, 0x20, 0x3e, 0x3e, 0x20, 0x31, 0x36, 0x29, 0x20, 0x2f, 0x20, 0x33, 0x32, 0x29, 0x20
        /*00cd*/ 	.byte	0x25, 0x20, 0x34, 0x29, 0x00
	.type		__unnamed_1,@object
	.size		__unnamed_1,(__unnamed_2 - __unnamed_1)
__unnamed_1:
        /*00d2*/ 	.byte	0x61, 0x75, 0x74, 0x6f, 0x20, 0x63, 0x75, 0x74, 0x65, 0x3a, 0x3a, 0x61, 0x73, 0x5f, 0x70, 0x6f
        /* <DEDUP_REMOVED lines=24> */
        /*0262*/ 	.byte	0x3e, 0x3e, 0x3e, 0x5d, 0x00
	.type		__unnamed_2,@object
	.size		__unnamed_2,(.L_2 - __unnamed_2)
__unnamed_2:
        /* <DEDUP_REMOVED lines=42> */
        /*0507*/ 	.byte	0x3e, 0x5d, 0x00
.L_2:


//--------------------- .nv.shared._ZN7cutlass13device_kernelINS_4gemm6kernel13GemmUniversalINS1_17GroupProblemShapeIN4cute5tupleIJiiiEEEEENS1_10collective13CollectiveMmaINS1_40MainloopSm100ArrayTmaUmmaWarpSpecializedILi3ELi8ELi4ENS6_IJNS5_1CILi2EEENSC_ILi1EEESE_EEEEENS6_IJNSC_ILi128EEENSC_ILi256EEESH_EEENS_6half_tEPNS6_IJlSE_NSC_ILi0EEEEEESK_SN_NS5_8TiledMMAINS5_8MMA_AtomIJNS5_26SM100_MMA_F16BF16_2x1SM_SSISK_SK_fLi128ELi256ELNS5_4UMMA5MajorE0ELSS_0ELNSR_7ScaleInE0ELST_0EEEEEENS5_6LayoutINS6_IJSE_SE_SE_EEENS6_IJSL_SL_SL_EEEEENS6_IJNS5_10UnderscoreES10_S10_EEEEENS5_18SM100_TMA_2SM_LOADENS5_14ComposedLayoutINS5_7SwizzleILi3ELi4ELi3EEENS5_18smem_ptr_flag_bitsILi16EEENSW_INS6_IJNSC_ILi8EEENSC_ILi64EEEEEENS6_IJS1A_SE_EEEEEEEvNS5_8identityES13_S1E_vS1F_EENS_8epilogue10collective18CollectiveEpilogueINS1H_31Sm100PtrArrayTmaWarpSpecializedILi4ELi2ELi32ELb1ELb0EEEJNS6_IJS1A_SI_SH_EEENS6_IJNSW_IS1A_SE_EENSW_INS6_IJNSC_ILi32EEESD_EEENS6_IJSE_SH_EEEEEEEESK_PNS6_IJSE_lSL_EEESK_S1U_NS1H_6fusion15FusionCallbacksIS1L_NS1V_17LinearCombinationISK_fSK_fLNS_15FloatRoundStyleE2EEES1M_S1S_JEEENS5_5SM1004TMEM4LOAD26SM100_TMEM_LOAD_16dp256b4xENS5_13SM90_TMA_LOADENS14_IS16_S18_NSW_INS6_IJS1A_S19_EEENS6_IJSE_S1A_EEEEEEENS5_17SM75_U16x8_LDSM_TENS5_14SM90_TMA_STOREES29_NS5_17SM90_U16x8_STSM_TENS5_39AutoVectorizingCopyWithAssumedAlignmentILi128EEEEEEvvEEEEvNT_6ParamsE --------------------------
	.section	.nv.shared._ZN7cutlass13device_kernelINS_4gemm6kernel13GemmUniversalINS1_17GroupProblemShapeIN4cute5tupleIJiiiEEEEENS1_10collective13CollectiveMmaINS1_40MainloopSm100ArrayTmaUmmaWarpSpecializedILi3ELi8ELi4ENS6_IJNS5_1CILi2EEENSC_ILi1EEESE_EEEEENS6_IJNSC_ILi128EEENSC_ILi256EEESH_EEENS_6half_tEPNS6_IJlSE_NSC_ILi0EEEEEESK_SN_NS5_8TiledMMAINS5_8MMA_AtomIJNS5_26SM100_MMA_F16BF16_2x1SM_SSISK_SK_fLi128ELi256ELNS5_4UMMA5MajorE0ELSS_0ELNSR_7ScaleInE0ELST_0EEEEEENS5_6LayoutINS6_IJSE_SE_SE_EEENS6_IJSL_SL_SL_EEEEENS6_IJNS5_10UnderscoreES10_S10_EEEEENS5_18SM100_TMA_2SM_LOADENS5_14ComposedLayoutINS5_7SwizzleILi3ELi4ELi3EEENS5_18smem_ptr_flag_bitsILi16EEENSW_INS6_IJNSC_ILi8EEENSC_ILi64EEEEEENS6_IJS1A_SE_EEEEEEEvNS5_8identityES13_S1E_vS1F_EENS_8epilogue10collective18CollectiveEpilogueINS1H_31Sm100PtrArrayTmaWarpSpecializedILi4ELi2ELi32ELb1ELb0EEEJNS6_IJS1A_SI_SH_EEENS6_IJNSW_IS1A_SE_EENSW_INS6_IJNSC_ILi32EEESD_EEENS6_IJSE_SH_EEEEEEEESK_PNS6_IJSE_lSL_EEESK_S1U_NS1H_6fusion15FusionCallbacksIS1L_NS1V_17LinearCombinationISK_fSK_fLNS_15FloatRoundStyleE2EEES1M_S1S_JEEENS5_5SM1004TMEM4LOAD26SM100_TMEM_LOAD_16dp256b4xENS5_13SM90_TMA_LOADENS14_IS16_S18_NSW_INS6_IJS1A_S19_EEENS6_IJSE_S1A_EEEEEEENS5_17SM75_U16x8_LDSM_TENS5_14SM90_TMA_STOREES29_NS5_17SM90_U16x8_STSM_TENS5_39AutoVectorizingCopyWithAssumedAlignmentILi128EEEEEEvvEEEEvNT_6ParamsE,"aw",@nobits
	.sectionflags	@""
	.align	16
	.zero		1024


//--------------------- .nv.shared.reserved.0     --------------------------
	.section	.nv.shared.reserved.0,"aw",@nobits
	.weak		__nv_reservedSMEM_offset_0_alias
	.size		__nv_reservedSMEM_offset_0_alias, 0, 64
	.other		__nv_reservedSMEM_offset_0_alias,@"STO_CUDA_RESERVED_SHARED STV_DEFAULT"
__nv_reservedSMEM_offset_0_alias:
	.zero		0
.nv.shared.reserved.0:
	.zero		64
	.weak		__nv_reservedSMEM_tcgen05_partition
	.type		__nv_reservedSMEM_tcgen05_partition,@object
	.size		__nv_reservedSMEM_tcgen05_partition,(.L_0 - __nv_reservedSMEM_tcgen05_partition)
__nv_reservedSMEM_tcgen05_partition:
	.zero		32
.L_0:


//--------------------- .nv.global                --------------------------
	.section	.nv.global,"aw",@nobits
.nv.global:
	.type		_ZN39_INTERNAL_f2455815_4_k_cu_383019a7_33154cute1_E,@object
	.size		_ZN39_INTERNAL_f2455815_4_k_cu_383019a7_33154cute1_E,(_ZN39_INTERNAL_f2455815_4_k_cu_383019a7_33154cuda3std3__45__cpo6cbeginE - _ZN39_INTERNAL_f2455815_4_k_cu_383019a7_33154cute1_E)
_ZN39_INTERNAL_f2455815_4_k_cu_383019a7_33154cute1_E:
	.zero		1
	.type		_ZN39_INTERNAL_f2455815_4_k_cu_383019a7_33154cuda3std3__45__cpo6cbeginE,@object
	.size		_ZN39_INTERNAL_f2455815_4_k_cu_383019a7_33154cuda3std3__45__cpo6cbeginE,(_ZN39_INTERNAL_f2455815_4_k_cu_383019a7_33154cuda3std3__48in_placeE - _ZN39_INTERNAL_f2455815_4_k_cu_383019a7_33154cuda3std3__45__cpo6cbeginE)
_ZN39_INTERNAL_f2455815_4_k_cu_383019a7_33154cuda3std3__45__cpo6cbeginE:
	.zero		1
	.type		_ZN39_INTERNAL_f2455815_4_k_cu_383019a7_33154cuda3std3__48in_placeE,@object
	.size		_ZN39_INTERNAL_f2455815_4_k_cu_383019a7_33154cuda3std3__48in_placeE,(_ZN39_INTERNAL_f2455815_4_k_cu_383019a7_33154cuda3std6ranges3__45__cpo9iter_moveE - _ZN39_INTERNAL_f2455815_4_k_cu_383019a7_33154cuda3std3__48in_placeE)
_ZN39_INTERNAL_f2455815_4_k_cu_383019a7_33154cuda3std3__48in_placeE:
	.zero		1
	.type		_ZN39_INTERNAL_f2455815_4_k_cu_383019a7_33154cuda3std6ranges3__45__cpo9iter_moveE,@object
	.size		_ZN39_INTERNAL_f2455815_4_k_cu_383019a7_33154cuda3std6ranges3__45__cpo9iter_moveE,(_ZN39_INTERNAL_f2455815_4_k_cu_383019a7_33154cuda3std3__45__cpo5beginE - _ZN39_INTERNAL_f2455815_4_k_cu_383019a7_33154cuda3std6ranges3__45__cpo9iter_moveE)
_ZN39_INTERNAL_f2455815_4_k_cu_383019a7_33154cuda3std6ranges3__45__cpo9iter_moveE:
	.zero		1
	.type		_ZN39_INTERNAL_f2455815_4_k_cu_383019a7_33154cuda3std3__45__cpo5beginE,@object
	.size		_ZN39_INTERNAL_f2455815_4_k_cu_383019a7_33154cuda3std3__45__cpo5beginE,(_ZN39_INTERNAL_f2455815_4_k_cu_383019a7_33154cuda3std3__441_GLOBAL__N__f2455815_4_k_cu_383019a7_33156ignoreE - _ZN39_INTERNAL_f2455815_4_k_cu_383019a7_33154cuda3std3__45__cpo5beginE)
_ZN39_INTERNAL_f2455815_4_k_cu_383019a7_33154cuda3std3__45__cpo5beginE:
	.zero		1
	.type		_ZN39_INTERNAL_f2455815_4_k_cu_383019a7_33154cuda3std3__441_GLOBAL__N__f2455815_4_k_cu_383019a7_33156ignoreE,@object
	.size		_ZN39_INTERNAL_f2455815_4_k_cu_383019a7_33154cuda3std3__441_GLOBAL__N__f2455815_4_k_cu_383019a7_33156ignoreE,(_ZN39_INTERNAL_f2455815_4_k_cu_383019a7_33154cute7productE - _ZN39_INTERNAL_f2455815_4_k_cu_383019a7_33154cuda3std3__441_GLOBAL__N__f2455815_4_k_cu_383019a7_33156ignoreE)
_ZN39_INTERNAL_f2455815_4_k_cu_383019a7_33154cuda3std3__441_GLOBAL__N__f2455815_4_k_cu_383019a7_33156ignoreE:
	.zero		1
	.type		_ZN39_INTERNAL_f2455815_4_k_cu_383019a7_33154cute7productE,@object
	.size		_ZN39_INTERNAL_f2455815_4_k_cu_383019a7_33154cute7productE,(_ZN39_INTERNAL_f2455815_4_k_cu_383019a7_33154cuda3std3__45__cpo3endE - _ZN39_INTERNAL_f2455815_4_k_cu_383019a7_33154cute7productE)
_ZN39_INTERNAL_f2455815_4_k_cu_383019a7_33154cute7productE:
	.zero		1
	.type		_ZN39_INTERNAL_f2455815_4_k_cu_383019a7_33154cuda3std3__45__cpo3endE,@object
	.size		_ZN39_INTERNAL_f2455815_4_k_cu_383019a7_33154cuda3std3__45__cpo3endE,(_ZN39_INTERNAL_f2455815_4_k_cu_383019a7_33154cuda3std3__419piecewise_constructE - _ZN39_INTERNAL_f2455815_4_k_cu_383019a7_33154cuda3std3__45__cpo3endE)
_ZN39_INTERNAL_f2455815_4_k_cu_383019a7_33154cuda3std3__45__cpo3endE:
	.zero		1
	.type		_ZN39_INTERNAL_f2455815_4_k_cu_383019a7_33154cuda3std3__419piecewise_constructE,@object
	.size		_ZN39_INTERNAL_f2455815_4_k_cu_383019a7_33154cuda3std3__419piecewise_constructE,(_ZN39_INTERNAL_f2455815_4_k_cu_383019a7_33154cuda3std3__45__cpo4cendE - _ZN39_INTERNAL_f2455815_4_k_cu_383019a7_33154cuda3std3__419piecewise_constructE)
_ZN39_INTERNAL_f2455815_4_k_cu_383019a7_33154cuda3std3__419piecewise_constructE:
	.zero		1
	.type		_ZN39_INTERNAL_f2455815_4_k_cu_383019a7_33154cuda3std3__45__cpo4cendE,@object
	.size		_ZN39_INTERNAL_f2455815_4_k_cu_383019a7_33154cuda3std3__45__cpo4cendE,(_ZN39_INTERNAL_f2455815_4_k_cu_383019a7_33154cuda3std6ranges3__45__cpo4swapE - _ZN39_INTERNAL_f2455815_4_k_cu_383019a7_33154cuda3std3__45__cpo4cendE)
_ZN39_INTERNAL_f2455815_4_k_cu_383019a7_33154cuda3std3__45__cpo4cendE:
	.zero		1
	.type		_ZN39_INTERNAL_f2455815_4_k_cu_383019a7_33154cuda3std6ranges3__45__cpo4swapE,@object
	.size		_ZN39_INTERNAL_f2455815_4_k_cu_383019a7_33154cuda3std6ranges3__45__cpo4swapE,(.L_10 - _ZN39_INTERNAL_f2455815_4_k_cu_383019a7_33154cuda3std6ranges3__45__cpo4swapE)
_ZN39_INTERNAL_f2455815_4_k_cu_383019a7_33154cuda3std6ranges3__45__cpo4swapE:
	.zero		1
.L_10:


//--------------------- .nv.constant0._ZN7cutlass13device_kernelINS_4gemm6kernel13GemmUniversalINS1_17GroupProblemShapeIN4cute5tupleIJiiiEEEEENS1_10collective13CollectiveMmaINS1_40MainloopSm100ArrayTmaUmmaWarpSpecializedILi3ELi8ELi4ENS6_IJNS5_1CILi2EEENSC_ILi1EEESE_EEEEENS6_IJNSC_ILi128EEENSC_ILi256EEESH_EEENS_6half_tEPNS6_IJlSE_NSC_ILi0EEEEEESK_SN_NS5_8TiledMMAINS5_8MMA_AtomIJNS5_26SM100_MMA_F16BF16_2x1SM_SSISK_SK_fLi128ELi256ELNS5_4UMMA5MajorE0ELSS_0ELNSR_7ScaleInE0ELST_0EEEEEENS5_6LayoutINS6_IJSE_SE_SE_EEENS6_IJSL_SL_SL_EEEEENS6_IJNS5_10UnderscoreES10_S10_EEEEENS5_18SM100_TMA_2SM_LOADENS5_14ComposedLayoutINS5_7SwizzleILi3ELi4ELi3EEENS5_18smem_ptr_flag_bitsILi16EEENSW_INS6_IJNSC_ILi8EEENSC_ILi64EEEEEENS6_IJS1A_SE_EEEEEEEvNS5_8identityES13_S1E_vS1F_EENS_8epilogue10collective18CollectiveEpilogueINS1H_31Sm100PtrArrayTmaWarpSpecializedILi4ELi2ELi32ELb1ELb0EEEJNS6_IJS1A_SI_SH_EEENS6_IJNSW_IS1A_SE_EENSW_INS6_IJNSC_ILi32EEESD_EEENS6_IJSE_SH_EEEEEEEESK_PNS6_IJSE_lSL_EEESK_S1U_NS1H_6fusion15FusionCallbacksIS1L_NS1V_17LinearCombinationISK_fSK_fLNS_15FloatRoundStyleE2EEES1M_S1S_JEEENS5_5SM1004TMEM4LOAD26SM100_TMEM_LOAD_16dp256b4xENS5_13SM90_TMA_LOADENS14_IS16_S18_NSW_INS6_IJS1A_S19_EEENS6_IJSE_S1A_EEEEEEENS5_17SM75_U16x8_LDSM_TENS5_14SM90_TMA_STOREES29_NS5_17SM90_U16x8_STSM_TENS5_39AutoVectorizingCopyWithAssumedAlignmentILi128EEEEEEvvEEEEvNT_6ParamsE --------------------------
	.section	.nv.constant0._ZN7cutlass13device_kernelINS_4gemm6kernel13GemmUniversalINS1_17GroupProblemShapeIN4cute5tupleIJiiiEEEEENS1_10collective13CollectiveMmaINS1_40MainloopSm100ArrayTmaUmmaWarpSpecializedILi3ELi8ELi4ENS6_IJNS5_1CILi2EEENSC_ILi1EEESE_EEEEENS6_IJNSC_ILi128EEENSC_ILi256EEESH_EEENS_6half_tEPNS6_IJlSE_NSC_ILi0EEEEEESK_SN_NS5_8TiledMMAINS5_8MMA_AtomIJNS5_26SM100_MMA_F16BF16_2x1SM_SSISK_SK_fLi128ELi256ELNS5_4UMMA5MajorE0ELSS_0ELNSR_7ScaleInE0ELST_0EEEEEENS5_6LayoutINS6_IJSE_SE_SE_EEENS6_IJSL_SL_SL_EEEEENS6_IJNS5_10UnderscoreES10_S10_EEEEENS5_18SM100_TMA_2SM_LOADENS5_14ComposedLayoutINS5_7SwizzleILi3ELi4ELi3EEENS5_18smem_ptr_flag_bitsILi16EEENSW_INS6_IJNSC_ILi8EEENSC_ILi64EEEEEENS6_IJS1A_SE_EEEEEEEvNS5_8identityES13_S1E_vS1F_EENS_8epilogue10collective18CollectiveEpilogueINS1H_31Sm100PtrArrayTmaWarpSpecializedILi4ELi2ELi32ELb1ELb0EEEJNS6_IJS1A_SI_SH_EEENS6_IJNSW_IS1A_SE_EENSW_INS6_IJNSC_ILi32EEESD_EEENS6_IJSE_SH_EEEEEEEESK_PNS6_IJSE_lSL_EEESK_S1U_NS1H_6fusion15FusionCallbacksIS1L_NS1V_17LinearCombinationISK_fSK_fLNS_15FloatRoundStyleE2EEES1M_S1S_JEEENS5_5SM1004TMEM4LOAD26SM100_TMEM_LOAD_16dp256b4xENS5_13SM90_TMA_LOADENS14_IS16_S18_NSW_INS6_IJS1A_S19_EEENS6_IJSE_S1A_EEEEEEENS5_17SM75_U16x8_LDSM_TENS5_14SM90_TMA_STOREES29_NS5_17SM90_U16x8_STSM_TENS5_39AutoVectorizingCopyWithAssumedAlignmentILi128EEEEEEvvEEEEvNT_6ParamsE,"a",@progbits
	.sectionflags	@""
	.align	4
.nv.constant0._ZN7cutlass13device_kernelINS_4gemm6kernel13GemmUniversalINS1_17GroupProblemShapeIN4cute5tupleIJiiiEEEEENS1_10collective13CollectiveMmaINS1_40MainloopSm100ArrayTmaUmmaWarpSpecializedILi3ELi8ELi4ENS6_IJNS5_1CILi2EEENSC_ILi1EEESE_EEEEENS6_IJNSC_ILi128EEENSC_ILi256EEESH_EEENS_6half_tEPNS6_IJlSE_NSC_ILi0EEEEEESK_SN_NS5_8TiledMMAINS5_8MMA_AtomIJNS5_26SM100_MMA_F16BF16_2x1SM_SSISK_SK_fLi128ELi256ELNS5_4UMMA5MajorE0ELSS_0ELNSR_7ScaleInE0ELST_0EEEEEENS5_6LayoutINS6_IJSE_SE_SE_EEENS6_IJSL_SL_SL_EEEEENS6_IJNS5_10UnderscoreES10_S10_EEEEENS5_18SM100_TMA_2SM_LOADENS5_14ComposedLayoutINS5_7SwizzleILi3ELi4ELi3EEENS5_18smem_ptr_flag_bitsILi16EEENSW_INS6_IJNSC_ILi8EEENSC_ILi64EEEEEENS6_IJS1A_SE_EEEEEEEvNS5_8identityES13_S1E_vS1F_EENS_8epilogue10collective18CollectiveEpilogueINS1H_31Sm100PtrArrayTmaWarpSpecializedILi4ELi2ELi32ELb1ELb0EEEJNS6_IJS1A_SI_SH_EEENS6_IJNSW_IS1A_SE_EENSW_INS6_IJNSC_ILi32EEESD_EEENS6_IJSE_SH_EEEEEEEESK_PNS6_IJSE_lSL_EEESK_S1U_NS1H_6fusion15FusionCallbacksIS1L_NS1V_17LinearCombinationISK_fSK_fLNS_15FloatRoundStyleE2EEES1M_S1S_JEEENS5_5SM1004TMEM4LOAD26SM100_TMEM_LOAD_16dp256b4xENS5_13SM90_TMA_LOADENS14_IS16_S18_NSW_INS6_IJS1A_S19_EEENS6_IJSE_S1A_EEEEEEENS5_17SM75_U16x8_LDSM_TENS5_14SM90_TMA_STOREES29_NS5_17SM90_U16x8_STSM_TENS5_39AutoVectorizingCopyWithAssumedAlignmentILi128EEEEEEvvEEEEvNT_6ParamsE:
	.zero		3200


//--------------------- SYMBOLS --------------------------

	.type		.nv.reservedSmem.offset0,@object
	.size		.nv.reservedSmem.offset0,0x4
	.type		.nv.reservedSmem.cap,@object
	.size		.nv.reservedSmem.cap,0x4
	.type		__assertfail,@function
